//
// Generated by NVIDIA NVVM Compiler
//
// Compiler Build ID: CL-36424714
// Cuda compilation tools, release 13.0, V13.0.88
// Based on NVVM 20.0.0
//

.version 9.0
.target sm_100
.address_size 64

	// .globl	_Z14prescan_kernelPjS_S_i
// _ZZ14prescan_kernelPjS_S_iE11warp_totals has been demoted
// _ZZ16prescan_finalizePjE11warp_totals has been demoted
// _ZZ16histogram_kernelIjEvPKT_PjiiiE10local_hist has been demoted
// _ZZ14scatter_kernelIjEvPKT_PS0_PKjS5_iiiE13s_warp_counts has been demoted
// _ZZN3cub18CUB_300001_SM_10006detail10radix_sort31DeviceRadixSortSingleTileKernelINS1_5radix10policy_hubIiNS0_8NullTypeEyE10Policy1000ELNS0_9SortOrderE0EiS6_yNS1_21identity_decomposer_tEEEvPKT1_PSB_PKT2_PSF_T3_iiT4_E12temp_storage has been demoted
// _ZZN3cub18CUB_300001_SM_10006detail10radix_sort30DeviceRadixSortHistogramKernelINS1_5radix10policy_hubIiNS0_8NullTypeEyE10Policy1000ELNS0_9SortOrderE0EiyNS1_21identity_decomposer_tEEEvPT2_PKT1_SB_iiT3_E12temp_storage has been demoted
// _ZZN3cub18CUB_300001_SM_10006detail10radix_sort33DeviceRadixSortExclusiveSumKernelINS1_5radix10policy_hubIiNS0_8NullTypeEyE10Policy1000EyEEvPT0_E12temp_storage has been demoted
// _ZZN3cub18CUB_300001_SM_10006detail10radix_sort29DeviceRadixSortOnesweepKernelINS1_5radix10policy_hubIiNS0_8NullTypeEyE10Policy1000ELNS0_9SortOrderE0EiS6_yiiNS1_21identity_decomposer_tEEEvPT5_SC_PT3_PKSD_PT1_PKSH_PT2_PKSL_T4_iiT6_E1s has been demoted
// _ZZ16histogram_kernelIyEvPKT_PjiiiE10local_hist has been demoted
// _ZZ14scatter_kernelIyEvPKT_PS0_PKjS5_iiiE13s_warp_counts has been demoted
// _ZZN3cub18CUB_300001_SM_10006detail10radix_sort31DeviceRadixSortSingleTileKernelINS1_5radix10policy_hubIxNS0_8NullTypeEyE10Policy1000ELNS0_9SortOrderE0ExS6_yNS1_21identity_decomposer_tEEEvPKT1_PSB_PKT2_PSF_T3_iiT4_E12temp_storage has been demoted
// _ZZN3cub18CUB_300001_SM_10006detail10radix_sort30DeviceRadixSortHistogramKernelINS1_5radix10policy_hubIxNS0_8NullTypeEyE10Policy1000ELNS0_9SortOrderE0ExyNS1_21identity_decomposer_tEEEvPT2_PKT1_SB_iiT3_E12temp_storage has been demoted
// _ZZN3cub18CUB_300001_SM_10006detail10radix_sort33DeviceRadixSortExclusiveSumKernelINS1_5radix10policy_hubIxNS0_8NullTypeEyE10Policy1000EyEEvPT0_E12temp_storage has been demoted
// _ZZN3cub18CUB_300001_SM_10006detail10radix_sort29DeviceRadixSortOnesweepKernelINS1_5radix10policy_hubIxNS0_8NullTypeEyE10Policy1000ELNS0_9SortOrderE0ExS6_yiiNS1_21identity_decomposer_tEEEvPT5_SC_PT3_PKSD_PT1_PKSH_PT2_PKSL_T4_iiT6_E1s has been demoted
.global .align 1 .b8 _ZN34_INTERNAL_de8af7bc_4_k_cu_cd640fe14cuda3std3__45__cpo5beginE[1];
.global .align 1 .b8 _ZN34_INTERNAL_de8af7bc_4_k_cu_cd640fe14cuda3std3__45__cpo3endE[1];
.global .align 1 .b8 _ZN34_INTERNAL_de8af7bc_4_k_cu_cd640fe14cuda3std3__45__cpo6cbeginE[1];
.global .align 1 .b8 _ZN34_INTERNAL_de8af7bc_4_k_cu_cd640fe14cuda3std3__45__cpo4cendE[1];
.global .align 1 .b8 _ZN34_INTERNAL_de8af7bc_4_k_cu_cd640fe14cuda3std3__45__cpo6rbeginE[1];
.global .align 1 .b8 _ZN34_INTERNAL_de8af7bc_4_k_cu_cd640fe14cuda3std3__45__cpo4rendE[1];
.global .align 1 .b8 _ZN34_INTERNAL_de8af7bc_4_k_cu_cd640fe14cuda3std3__45__cpo7crbeginE[1];
.global .align 1 .b8 _ZN34_INTERNAL_de8af7bc_4_k_cu_cd640fe14cuda3std3__45__cpo5crendE[1];
.global .align 1 .b8 _ZN34_INTERNAL_de8af7bc_4_k_cu_cd640fe14cuda3std3__436_GLOBAL__N__de8af7bc_4_k_cu_cd640fe16ignoreE[1];
.global .align 1 .b8 _ZN34_INTERNAL_de8af7bc_4_k_cu_cd640fe14cuda3std3__419piecewise_constructE[1];
.global .align 1 .b8 _ZN34_INTERNAL_de8af7bc_4_k_cu_cd640fe14cuda3std3__48in_placeE[1];
.global .align 1 .b8 _ZN34_INTERNAL_de8af7bc_4_k_cu_cd640fe14cuda3std3__420unreachable_sentinelE[1];
.global .align 1 .b8 _ZN34_INTERNAL_de8af7bc_4_k_cu_cd640fe14cuda3std3__47nulloptE[1];
.global .align 1 .b8 _ZN34_INTERNAL_de8af7bc_4_k_cu_cd640fe14cuda3std3__48unexpectE[1];
.global .align 1 .b8 _ZN34_INTERNAL_de8af7bc_4_k_cu_cd640fe14cuda3std6ranges3__45__cpo4swapE[1];
.global .align 1 .b8 _ZN34_INTERNAL_de8af7bc_4_k_cu_cd640fe14cuda3std6ranges3__45__cpo9iter_moveE[1];
.global .align 1 .b8 _ZN34_INTERNAL_de8af7bc_4_k_cu_cd640fe14cuda3std6ranges3__45__cpo5beginE[1];
.global .align 1 .b8 _ZN34_INTERNAL_de8af7bc_4_k_cu_cd640fe14cuda3std6ranges3__45__cpo3endE[1];
.global .align 1 .b8 _ZN34_INTERNAL_de8af7bc_4_k_cu_cd640fe14cuda3std6ranges3__45__cpo6cbeginE[1];
.global .align 1 .b8 _ZN34_INTERNAL_de8af7bc_4_k_cu_cd640fe14cuda3std6ranges3__45__cpo4cendE[1];
.global .align 1 .b8 _ZN34_INTERNAL_de8af7bc_4_k_cu_cd640fe14cuda3std6ranges3__45__cpo7advanceE[1];
.global .align 1 .b8 _ZN34_INTERNAL_de8af7bc_4_k_cu_cd640fe14cuda3std6ranges3__45__cpo9iter_swapE[1];
.global .align 1 .b8 _ZN34_INTERNAL_de8af7bc_4_k_cu_cd640fe14cuda3std6ranges3__45__cpo4nextE[1];
.global .align 1 .b8 _ZN34_INTERNAL_de8af7bc_4_k_cu_cd640fe14cuda3std6ranges3__45__cpo4prevE[1];
.global .align 1 .b8 _ZN34_INTERNAL_de8af7bc_4_k_cu_cd640fe14cuda3std6ranges3__45__cpo4dataE[1];
.global .align 1 .b8 _ZN34_INTERNAL_de8af7bc_4_k_cu_cd640fe14cuda3std6ranges3__45__cpo5cdataE[1];
.global .align 1 .b8 _ZN34_INTERNAL_de8af7bc_4_k_cu_cd640fe14cuda3std6ranges3__45__cpo4sizeE[1];
.global .align 1 .b8 _ZN34_INTERNAL_de8af7bc_4_k_cu_cd640fe14cuda3std6ranges3__45__cpo5ssizeE[1];
.global .align 1 .b8 _ZN34_INTERNAL_de8af7bc_4_k_cu_cd640fe14cuda3std6ranges3__45__cpo8distanceE[1];
.global .align 1 .b8 _ZN34_INTERNAL_de8af7bc_4_k_cu_cd640fe16thrust24THRUST_300001_SM_1000_NS8cuda_cub3parE[1];
.global .align 1 .b8 _ZN34_INTERNAL_de8af7bc_4_k_cu_cd640fe16thrust24THRUST_300001_SM_1000_NS8cuda_cub10par_nosyncE[1];
.global .align 1 .b8 _ZN34_INTERNAL_de8af7bc_4_k_cu_cd640fe16thrust24THRUST_300001_SM_1000_NS6system6detail10sequential3seqE[1];
.global .align 1 .b8 _ZN34_INTERNAL_de8af7bc_4_k_cu_cd640fe16thrust24THRUST_300001_SM_1000_NS6system3cpp3parE[1];
.global .align 1 .b8 _ZN34_INTERNAL_de8af7bc_4_k_cu_cd640fe16thrust24THRUST_300001_SM_1000_NS12placeholders2_1E[1];
.global .align 1 .b8 _ZN34_INTERNAL_de8af7bc_4_k_cu_cd640fe16thrust24THRUST_300001_SM_1000_NS12placeholders2_2E[1];
.global .align 1 .b8 _ZN34_INTERNAL_de8af7bc_4_k_cu_cd640fe16thrust24THRUST_300001_SM_1000_NS12placeholders2_3E[1];
.global .align 1 .b8 _ZN34_INTERNAL_de8af7bc_4_k_cu_cd640fe16thrust24THRUST_300001_SM_1000_NS12placeholders2_4E[1];
.global .align 1 .b8 _ZN34_INTERNAL_de8af7bc_4_k_cu_cd640fe16thrust24THRUST_300001_SM_1000_NS12placeholders2_5E[1];
.global .align 1 .b8 _ZN34_INTERNAL_de8af7bc_4_k_cu_cd640fe16thrust24THRUST_300001_SM_1000_NS12placeholders2_6E[1];
.global .align 1 .b8 _ZN34_INTERNAL_de8af7bc_4_k_cu_cd640fe16thrust24THRUST_300001_SM_1000_NS12placeholders2_7E[1];
.global .align 1 .b8 _ZN34_INTERNAL_de8af7bc_4_k_cu_cd640fe16thrust24THRUST_300001_SM_1000_NS12placeholders2_8E[1];
.global .align 1 .b8 _ZN34_INTERNAL_de8af7bc_4_k_cu_cd640fe16thrust24THRUST_300001_SM_1000_NS12placeholders2_9E[1];
.global .align 1 .b8 _ZN34_INTERNAL_de8af7bc_4_k_cu_cd640fe16thrust24THRUST_300001_SM_1000_NS12placeholders3_10E[1];
.global .align 1 .b8 _ZN34_INTERNAL_de8af7bc_4_k_cu_cd640fe16thrust24THRUST_300001_SM_1000_NS3seqE[1];
.global .align 1 .b8 _ZN34_INTERNAL_de8af7bc_4_k_cu_cd640fe16thrust24THRUST_300001_SM_1000_NS6deviceE[1];

.visible .entry _Z14prescan_kernelPjS_S_i(
	.param .u64 .ptr .align 1 _Z14prescan_kernelPjS_S_i_param_0,
	.param .u64 .ptr .align 1 _Z14prescan_kernelPjS_S_i_param_1,
	.param .u64 .ptr .align 1 _Z14prescan_kernelPjS_S_i_param_2,
	.param .u32 _Z14prescan_kernelPjS_S_i_param_3
)
{
	.reg .pred 	%p<87>;
	.reg .b32 	%r<183>;
	.reg .b64 	%rd<30>;
	// demoted variable
	.shared .align 4 .b8 _ZZ14prescan_kernelPjS_S_iE11warp_totals[32];
	ld.param.u64 	%rd11, [_Z14prescan_kernelPjS_S_i_param_0];
	ld.param.u64 	%rd12, [_Z14prescan_kernelPjS_S_i_param_1];
	ld.param.u64 	%rd10, [_Z14prescan_kernelPjS_S_i_param_2];
	ld.param.u32 	%r52, [_Z14prescan_kernelPjS_S_i_param_3];
	cvta.to.global.u64 	%rd1, %rd12;
	cvta.to.global.u64 	%rd2, %rd11;
	mov.u32 	%r1, %ctaid.x;
	mov.u32 	%r2, %tid.x;
	mul.lo.s32 	%r54, %r52, %r1;
	cvt.s64.s32 	%rd3, %r54;
	setp.lt.s32 	%p1, %r52, 1;
	mov.b32 	%r182, 0;
	@%p1 bra 	$L__BB0_46;
	and.b32  	%r3, %r2, 31;
	shr.u32 	%r57, %r2, 3;
	and.b32  	%r58, %r57, 124;
	mov.u32 	%r59, _ZZ14prescan_kernelPjS_S_iE11warp_totals;
	add.s32 	%r4, %r59, %r58;
	shl.b32 	%r60, %r2, 2;
	add.s32 	%r5, %r59, %r60;
	add.s32 	%r6, %r52, -1;
	setp.lt.u32 	%p2, %r52, 257;
	mov.b32 	%r177, 0;
	mov.u32 	%r182, %r177;
	@%p2 bra 	$L__BB0_31;
	shr.u32 	%r63, %r6, 8;
	add.s32 	%r64, %r63, 1;
	and.b32  	%r65, %r64, 33554430;
	neg.s32 	%r166, %r65;
	cvt.u64.u32 	%rd13, %r2;
	add.s64 	%rd14, %rd3, %rd13;
	shl.b64 	%rd15, %rd14, 2;
	add.s64 	%rd16, %rd15, 1024;
	add.s64 	%rd29, %rd1, %rd16;
	add.s64 	%rd28, %rd2, %rd16;
	mov.b32 	%r182, 0;
	mov.b32 	%r168, 256;
	mov.u32 	%r167, %r2;
$L__BB0_3:
	setp.ge.s32 	%p3, %r167, %r52;
	mov.b32 	%r170, 0;
	@%p3 bra 	$L__BB0_5;
	ld.global.u32 	%r170, [%rd28+-1024];
$L__BB0_5:
	setp.lt.u32 	%p4, %r3, 16;
	setp.lt.u32 	%p5, %r3, 8;
	setp.lt.u32 	%p6, %r3, 4;
	setp.lt.u32 	%p7, %r3, 2;
	setp.eq.s32 	%p8, %r3, 0;
	setp.ne.s32 	%p9, %r3, 31;
	shfl.sync.up.b32	%r67|%p10, %r170, 1, 0, -1;
	selp.b32 	%r68, 0, %r67, %p8;
	add.s32 	%r69, %r68, %r170;
	shfl.sync.up.b32	%r70|%p11, %r69, 2, 0, -1;
	selp.b32 	%r71, 0, %r70, %p7;
	add.s32 	%r72, %r71, %r69;
	shfl.sync.up.b32	%r73|%p12, %r72, 4, 0, -1;
	selp.b32 	%r74, 0, %r73, %p6;
	add.s32 	%r75, %r74, %r72;
	shfl.sync.up.b32	%r76|%p13, %r75, 8, 0, -1;
	selp.b32 	%r77, 0, %r76, %p5;
	add.s32 	%r78, %r77, %r75;
	shfl.sync.up.b32	%r79|%p14, %r78, 16, 0, -1;
	selp.b32 	%r80, 0, %r79, %p4;
	add.s32 	%r172, %r80, %r78;
	@%p9 bra 	$L__BB0_7;
	st.shared.u32 	[%r4], %r172;
$L__BB0_7:
	setp.gt.u32 	%p15, %r2, 31;
	bar.sync 	0;
	@%p15 bra 	$L__BB0_12;
	setp.gt.u32 	%p16, %r2, 7;
	mov.b32 	%r171, 0;
	@%p16 bra 	$L__BB0_10;
	ld.shared.u32 	%r171, [%r5];
$L__BB0_10:
	setp.lt.u32 	%p17, %r3, 16;
	setp.lt.u32 	%p18, %r3, 8;
	setp.lt.u32 	%p19, %r3, 4;
	setp.lt.u32 	%p20, %r3, 2;
	setp.eq.s32 	%p21, %r3, 0;
	setp.gt.u32 	%p22, %r2, 7;
	shfl.sync.up.b32	%r82|%p23, %r171, 1, 0, -1;
	selp.b32 	%r83, 0, %r82, %p21;
	add.s32 	%r84, %r83, %r171;
	shfl.sync.up.b32	%r85|%p24, %r84, 2, 0, -1;
	selp.b32 	%r86, 0, %r85, %p20;
	add.s32 	%r87, %r86, %r84;
	shfl.sync.up.b32	%r88|%p25, %r87, 4, 0, -1;
	selp.b32 	%r89, 0, %r88, %p19;
	add.s32 	%r90, %r89, %r87;
	shfl.sync.up.b32	%r91|%p26, %r90, 8, 0, -1;
	selp.b32 	%r92, 0, %r91, %p18;
	add.s32 	%r93, %r92, %r90;
	shfl.sync.up.b32	%r94|%p27, %r93, 16, 0, -1;
	selp.b32 	%r95, 0, %r94, %p17;
	add.s32 	%r17, %r95, %r93;
	@%p22 bra 	$L__BB0_12;
	st.shared.u32 	[%r5], %r17;
$L__BB0_12:
	setp.lt.u32 	%p28, %r2, 32;
	bar.sync 	0;
	@%p28 bra 	$L__BB0_14;
	ld.shared.u32 	%r96, [%r4+-4];
	add.s32 	%r172, %r96, %r172;
$L__BB0_14:
	setp.ge.s32 	%p29, %r167, %r52;
	sub.s32 	%r97, %r182, %r170;
	add.s32 	%r20, %r97, %r172;
	@%p29 bra 	$L__BB0_16;
	st.global.u32 	[%rd29+-1024], %r20;
$L__BB0_16:
	ld.shared.u32 	%r99, [_ZZ14prescan_kernelPjS_S_iE11warp_totals+28];
	add.s32 	%r21, %r99, %r182;
	bar.sync 	0;
	add.s32 	%r22, %r167, 256;
	setp.ge.s32 	%p30, %r22, %r52;
	mov.b32 	%r173, 0;
	@%p30 bra 	$L__BB0_18;
	ld.global.u32 	%r173, [%rd28];
$L__BB0_18:
	setp.lt.u32 	%p31, %r3, 16;
	setp.lt.u32 	%p32, %r3, 8;
	setp.lt.u32 	%p33, %r3, 4;
	setp.lt.u32 	%p34, %r3, 2;
	setp.eq.s32 	%p35, %r3, 0;
	setp.ne.s32 	%p36, %r3, 31;
	shfl.sync.up.b32	%r100|%p37, %r173, 1, 0, -1;
	selp.b32 	%r101, 0, %r100, %p35;
	add.s32 	%r102, %r101, %r173;
	shfl.sync.up.b32	%r103|%p38, %r102, 2, 0, -1;
	selp.b32 	%r104, 0, %r103, %p34;
	add.s32 	%r105, %r104, %r102;
	shfl.sync.up.b32	%r106|%p39, %r105, 4, 0, -1;
	selp.b32 	%r107, 0, %r106, %p33;
	add.s32 	%r108, %r107, %r105;
	shfl.sync.up.b32	%r109|%p40, %r108, 8, 0, -1;
	selp.b32 	%r110, 0, %r109, %p32;
	add.s32 	%r111, %r110, %r108;
	shfl.sync.up.b32	%r112|%p41, %r111, 16, 0, -1;
	selp.b32 	%r113, 0, %r112, %p31;
	add.s32 	%r175, %r113, %r111;
	@%p36 bra 	$L__BB0_20;
	st.shared.u32 	[%r4], %r175;
$L__BB0_20:
	setp.gt.u32 	%p42, %r2, 31;
	bar.sync 	0;
	@%p42 bra 	$L__BB0_25;
	setp.gt.u32 	%p43, %r2, 7;
	mov.b32 	%r174, 0;
	@%p43 bra 	$L__BB0_23;
	ld.shared.u32 	%r174, [%r5];
$L__BB0_23:
	setp.lt.u32 	%p44, %r3, 16;
	setp.lt.u32 	%p45, %r3, 8;
	setp.lt.u32 	%p46, %r3, 4;
	setp.lt.u32 	%p47, %r3, 2;
	setp.eq.s32 	%p48, %r3, 0;
	setp.gt.u32 	%p49, %r2, 7;
	shfl.sync.up.b32	%r115|%p50, %r174, 1, 0, -1;
	selp.b32 	%r116, 0, %r115, %p48;
	add.s32 	%r117, %r116, %r174;
	shfl.sync.up.b32	%r118|%p51, %r117, 2, 0, -1;
	selp.b32 	%r119, 0, %r118, %p47;
	add.s32 	%r120, %r119, %r117;
	shfl.sync.up.b32	%r121|%p52, %r120, 4, 0, -1;
	selp.b32 	%r122, 0, %r121, %p46;
	add.s32 	%r123, %r122, %r120;
	shfl.sync.up.b32	%r124|%p53, %r123, 8, 0, -1;
	selp.b32 	%r125, 0, %r124, %p45;
	add.s32 	%r126, %r125, %r123;
	shfl.sync.up.b32	%r127|%p54, %r126, 16, 0, -1;
	selp.b32 	%r128, 0, %r127, %p44;
	add.s32 	%r28, %r128, %r126;
	@%p49 bra 	$L__BB0_25;
	st.shared.u32 	[%r5], %r28;
$L__BB0_25:
	setp.lt.u32 	%p55, %r2, 32;
	bar.sync 	0;
	@%p55 bra 	$L__BB0_27;
	ld.shared.u32 	%r129, [%r4+-4];
	add.s32 	%r175, %r129, %r175;
$L__BB0_27:
	setp.ge.s32 	%p56, %r22, %r52;
	sub.s32 	%r130, %r21, %r173;
	add.s32 	%r31, %r130, %r175;
	@%p56 bra 	$L__BB0_29;
	st.global.u32 	[%rd29], %r31;
$L__BB0_29:
	ld.shared.u32 	%r131, [_ZZ14prescan_kernelPjS_S_iE11warp_totals+28];
	add.s32 	%r182, %r131, %r21;
	bar.sync 	0;
	add.s32 	%r168, %r168, 512;
	add.s32 	%r167, %r167, 512;
	add.s32 	%r166, %r166, 2;
	add.s64 	%rd29, %rd29, 2048;
	add.s64 	%rd28, %rd28, 2048;
	setp.ne.s32 	%p57, %r166, 0;
	@%p57 bra 	$L__BB0_3;
	add.s32 	%r177, %r168, -256;
$L__BB0_31:
	and.b32  	%r132, %r6, 256;
	setp.ne.s32 	%p58, %r132, 0;
	@%p58 bra 	$L__BB0_46;
	add.s32 	%r40, %r177, %r2;
	setp.ge.s32 	%p59, %r40, %r52;
	mov.b32 	%r179, 0;
	@%p59 bra 	$L__BB0_34;
	cvt.u64.u32 	%rd17, %r40;
	add.s64 	%rd18, %rd17, %rd3;
	shl.b64 	%rd19, %rd18, 2;
	add.s64 	%rd20, %rd2, %rd19;
	ld.global.u32 	%r179, [%rd20];
$L__BB0_34:
	setp.ne.s32 	%p60, %r3, 31;
	shfl.sync.up.b32	%r134|%p61, %r179, 1, 0, -1;
	setp.eq.s32 	%p62, %r3, 0;
	selp.b32 	%r135, 0, %r134, %p62;
	add.s32 	%r136, %r135, %r179;
	shfl.sync.up.b32	%r137|%p63, %r136, 2, 0, -1;
	setp.lt.u32 	%p64, %r3, 2;
	selp.b32 	%r138, 0, %r137, %p64;
	add.s32 	%r139, %r138, %r136;
	shfl.sync.up.b32	%r140|%p65, %r139, 4, 0, -1;
	setp.lt.u32 	%p66, %r3, 4;
	selp.b32 	%r141, 0, %r140, %p66;
	add.s32 	%r142, %r141, %r139;
	shfl.sync.up.b32	%r143|%p67, %r142, 8, 0, -1;
	setp.lt.u32 	%p68, %r3, 8;
	selp.b32 	%r144, 0, %r143, %p68;
	add.s32 	%r145, %r144, %r142;
	shfl.sync.up.b32	%r146|%p69, %r145, 16, 0, -1;
	setp.lt.u32 	%p70, %r3, 16;
	selp.b32 	%r147, 0, %r146, %p70;
	add.s32 	%r181, %r147, %r145;
	@%p60 bra 	$L__BB0_36;
	st.shared.u32 	[%r4], %r181;
$L__BB0_36:
	setp.gt.u32 	%p71, %r2, 31;
	bar.sync 	0;
	@%p71 bra 	$L__BB0_41;
	setp.gt.u32 	%p72, %r2, 7;
	mov.b32 	%r180, 0;
	@%p72 bra 	$L__BB0_39;
	ld.shared.u32 	%r180, [%r5];
$L__BB0_39:
	setp.lt.u32 	%p73, %r3, 16;
	setp.lt.u32 	%p74, %r3, 8;
	setp.lt.u32 	%p75, %r3, 4;
	setp.lt.u32 	%p76, %r3, 2;
	setp.eq.s32 	%p77, %r3, 0;
	setp.gt.u32 	%p78, %r2, 7;
	shfl.sync.up.b32	%r149|%p79, %r180, 1, 0, -1;
	selp.b32 	%r150, 0, %r149, %p77;
	add.s32 	%r151, %r150, %r180;
	shfl.sync.up.b32	%r152|%p80, %r151, 2, 0, -1;
	selp.b32 	%r153, 0, %r152, %p76;
	add.s32 	%r154, %r153, %r151;
	shfl.sync.up.b32	%r155|%p81, %r154, 4, 0, -1;
	selp.b32 	%r156, 0, %r155, %p75;
	add.s32 	%r157, %r156, %r154;
	shfl.sync.up.b32	%r158|%p82, %r157, 8, 0, -1;
	selp.b32 	%r159, 0, %r158, %p74;
	add.s32 	%r160, %r159, %r157;
	shfl.sync.up.b32	%r161|%p83, %r160, 16, 0, -1;
	selp.b32 	%r162, 0, %r161, %p73;
	add.s32 	%r46, %r162, %r160;
	@%p78 bra 	$L__BB0_41;
	st.shared.u32 	[%r5], %r46;
$L__BB0_41:
	setp.lt.u32 	%p84, %r2, 32;
	bar.sync 	0;
	@%p84 bra 	$L__BB0_43;
	ld.shared.u32 	%r163, [%r4+-4];
	add.s32 	%r181, %r163, %r181;
$L__BB0_43:
	setp.ge.s32 	%p85, %r40, %r52;
	sub.s32 	%r164, %r182, %r179;
	add.s32 	%r49, %r164, %r181;
	@%p85 bra 	$L__BB0_45;
	cvt.u64.u32 	%rd21, %r40;
	add.s64 	%rd22, %rd21, %rd3;
	shl.b64 	%rd23, %rd22, 2;
	add.s64 	%rd24, %rd1, %rd23;
	st.global.u32 	[%rd24], %r49;
$L__BB0_45:
	ld.shared.u32 	%r165, [_ZZ14prescan_kernelPjS_S_iE11warp_totals+28];
	add.s32 	%r182, %r165, %r182;
	bar.sync 	0;
$L__BB0_46:
	setp.ne.s32 	%p86, %r2, 0;
	@%p86 bra 	$L__BB0_48;
	cvta.to.global.u64 	%rd25, %rd10;
	mul.wide.u32 	%rd26, %r1, 4;
	add.s64 	%rd27, %rd25, %rd26;
	st.global.u32 	[%rd27], %r182;
$L__BB0_48:
	ret;

}
	// .globl	_Z16prescan_finalizePj
.visible .entry _Z16prescan_finalizePj(
	.param .u64 .ptr .align 1 _Z16prescan_finalizePj_param_0
)
{
	.reg .pred 	%p<27>;
	.reg .b32 	%r<50>;
	.reg .b64 	%rd<5>;
	// demoted variable
	.shared .align 4 .b8 _ZZ16prescan_finalizePjE11warp_totals[32];
	ld.param.u64 	%rd2, [_Z16prescan_finalizePj_param_0];
	mov.u32 	%r1, %tid.x;
	setp.gt.u32 	%p1, %r1, 255;
	@%p1 bra 	$L__BB1_11;
	cvta.to.global.u64 	%rd3, %rd2;
	mul.wide.u32 	%rd4, %r1, 4;
	add.s64 	%rd1, %rd3, %rd4;
	ld.global.u32 	%r2, [%rd1];
	and.b32  	%r3, %r1, 31;
	shfl.sync.up.b32	%r12|%p2, %r2, 1, 0, -1;
	setp.eq.s32 	%p3, %r3, 0;
	selp.b32 	%r13, 0, %r12, %p3;
	add.s32 	%r14, %r13, %r2;
	shfl.sync.up.b32	%r15|%p4, %r14, 2, 0, -1;
	setp.lt.u32 	%p5, %r3, 2;
	selp.b32 	%r16, 0, %r15, %p5;
	add.s32 	%r17, %r16, %r14;
	shfl.sync.up.b32	%r18|%p6, %r17, 4, 0, -1;
	setp.lt.u32 	%p7, %r3, 4;
	selp.b32 	%r19, 0, %r18, %p7;
	add.s32 	%r20, %r19, %r17;
	shfl.sync.up.b32	%r21|%p8, %r20, 8, 0, -1;
	setp.lt.u32 	%p9, %r3, 8;
	selp.b32 	%r22, 0, %r21, %p9;
	add.s32 	%r23, %r22, %r20;
	shfl.sync.up.b32	%r24|%p10, %r23, 16, 0, -1;
	setp.lt.u32 	%p11, %r3, 16;
	selp.b32 	%r25, 0, %r24, %p11;
	add.s32 	%r49, %r25, %r23;
	setp.ne.s32 	%p12, %r3, 31;
	shr.u32 	%r26, %r1, 3;
	and.b32  	%r27, %r26, 124;
	mov.u32 	%r28, _ZZ16prescan_finalizePjE11warp_totals;
	add.s32 	%r5, %r28, %r27;
	@%p12 bra 	$L__BB1_3;
	st.shared.u32 	[%r5], %r49;
$L__BB1_3:
	bar.sync 	0;
	setp.gt.u32 	%p13, %r1, 31;
	@%p13 bra 	$L__BB1_8;
	setp.gt.u32 	%p14, %r1, 7;
	shl.b32 	%r30, %r1, 2;
	add.s32 	%r6, %r28, %r30;
	mov.b32 	%r48, 0;
	@%p14 bra 	$L__BB1_6;
	ld.shared.u32 	%r48, [%r6];
$L__BB1_6:
	setp.gt.u32 	%p15, %r1, 7;
	setp.lt.u32 	%p16, %r3, 16;
	setp.lt.u32 	%p17, %r3, 8;
	setp.lt.u32 	%p18, %r3, 4;
	setp.lt.u32 	%p19, %r3, 2;
	setp.eq.s32 	%p20, %r3, 0;
	shfl.sync.up.b32	%r32|%p21, %r48, 1, 0, -1;
	selp.b32 	%r33, 0, %r32, %p20;
	add.s32 	%r34, %r33, %r48;
	shfl.sync.up.b32	%r35|%p22, %r34, 2, 0, -1;
	selp.b32 	%r36, 0, %r35, %p19;
	add.s32 	%r37, %r36, %r34;
	shfl.sync.up.b32	%r38|%p23, %r37, 4, 0, -1;
	selp.b32 	%r39, 0, %r38, %p18;
	add.s32 	%r40, %r39, %r37;
	shfl.sync.up.b32	%r41|%p24, %r40, 8, 0, -1;
	selp.b32 	%r42, 0, %r41, %p17;
	add.s32 	%r43, %r42, %r40;
	shfl.sync.up.b32	%r44|%p25, %r43, 16, 0, -1;
	selp.b32 	%r45, 0, %r44, %p16;
	add.s32 	%r9, %r45, %r43;
	@%p15 bra 	$L__BB1_8;
	st.shared.u32 	[%r6], %r9;
$L__BB1_8:
	setp.lt.u32 	%p26, %r1, 32;
	bar.sync 	0;
	@%p26 bra 	$L__BB1_10;
	ld.shared.u32 	%r46, [%r5+-4];
	add.s32 	%r49, %r46, %r49;
$L__BB1_10:
	sub.s32 	%r47, %r49, %r2;
	st.global.u32 	[%rd1], %r47;
$L__BB1_11:
	ret;

}
	// .globl	_Z16histogram_kernelIjEvPKT_Pjiii
.visible .entry _Z16histogram_kernelIjEvPKT_Pjiii(
	.param .u64 .ptr .align 1 _Z16histogram_kernelIjEvPKT_Pjiii_param_0,
	.param .u64 .ptr .align 1 _Z16histogram_kernelIjEvPKT_Pjiii_param_1,
	.param .u32 _Z16histogram_kernelIjEvPKT_Pjiii_param_2,
	.param .u32 _Z16histogram_kernelIjEvPKT_Pjiii_param_3,
	.param .u32 _Z16histogram_kernelIjEvPKT_Pjiii_param_4
)
{
	.reg .pred 	%p<4>;
	.reg .b32 	%r<21>;
	.reg .b64 	%rd<9>;
	// demoted variable
	.shared .align 4 .b8 _ZZ16histogram_kernelIjEvPKT_PjiiiE10local_hist[1024];
	ld.param.u64 	%rd1, [_Z16histogram_kernelIjEvPKT_Pjiii_param_0];
	ld.param.u64 	%rd2, [_Z16histogram_kernelIjEvPKT_Pjiii_param_1];
	ld.param.u32 	%r5, [_Z16histogram_kernelIjEvPKT_Pjiii_param_2];
	ld.param.u32 	%r6, [_Z16histogram_kernelIjEvPKT_Pjiii_param_3];
	ld.param.u32 	%r7, [_Z16histogram_kernelIjEvPKT_Pjiii_param_4];
	mov.u32 	%r1, %tid.x;
	setp.gt.u32 	%p1, %r1, 255;
	shl.b32 	%r8, %r1, 2;
	mov.u32 	%r9, _ZZ16histogram_kernelIjEvPKT_PjiiiE10local_hist;
	add.s32 	%r2, %r9, %r8;
	@%p1 bra 	$L__BB2_2;
	mov.b32 	%r10, 0;
	st.shared.u32 	[%r2], %r10;
$L__BB2_2:
	bar.sync 	0;
	mov.u32 	%r3, %ctaid.x;
	mov.u32 	%r11, %ntid.x;
	mad.lo.s32 	%r4, %r3, %r11, %r1;
	setp.ge.s32 	%p2, %r4, %r5;
	@%p2 bra 	$L__BB2_4;
	cvta.to.global.u64 	%rd3, %rd1;
	mul.wide.s32 	%rd4, %r4, 4;
	add.s64 	%rd5, %rd3, %rd4;
	ld.global.u32 	%r12, [%rd5];
	shr.u32 	%r13, %r12, %r6;
	shl.b32 	%r14, %r13, 2;
	and.b32  	%r15, %r14, 1020;
	add.s32 	%r17, %r9, %r15;
	atom.shared.add.u32 	%r18, [%r17], 1;
$L__BB2_4:
	setp.gt.u32 	%p3, %r1, 255;
	bar.sync 	0;
	@%p3 bra 	$L__BB2_6;
	ld.shared.u32 	%r19, [%r2];
	mad.lo.s32 	%r20, %r7, %r1, %r3;
	cvta.to.global.u64 	%rd6, %rd2;
	mul.wide.u32 	%rd7, %r20, 4;
	add.s64 	%rd8, %rd6, %rd7;
	st.global.u32 	[%rd8], %r19;
$L__BB2_6:
	ret;

}
	// .globl	_Z14scatter_kernelIjEvPKT_PS0_PKjS5_iii
.visible .entry _Z14scatter_kernelIjEvPKT_PS0_PKjS5_iii(
	.param .u64 .ptr .align 1 _Z14scatter_kernelIjEvPKT_PS0_PKjS5_iii_param_0,
	.param .u64 .ptr .align 1 _Z14scatter_kernelIjEvPKT_PS0_PKjS5_iii_param_1,
	.param .u64 .ptr .align 1 _Z14scatter_kernelIjEvPKT_PS0_PKjS5_iii_param_2,
	.param .u64 .ptr .align 1 _Z14scatter_kernelIjEvPKT_PS0_PKjS5_iii_param_3,
	.param .u32 _Z14scatter_kernelIjEvPKT_PS0_PKjS5_iii_param_4,
	.param .u32 _Z14scatter_kernelIjEvPKT_PS0_PKjS5_iii_param_5,
	.param .u32 _Z14scatter_kernelIjEvPKT_PS0_PKjS5_iii_param_6
)
{
	.reg .pred 	%p<41>;
	.reg .b16 	%rs<6>;
	.reg .b32 	%r<137>;
	.reg .b64 	%rd<17>;
	// demoted variable
	.shared .align 4 .b8 _ZZ14scatter_kernelIjEvPKT_PS0_PKjS5_iiiE13s_warp_counts[8192];
	ld.param.u64 	%rd1, [_Z14scatter_kernelIjEvPKT_PS0_PKjS5_iii_param_0];
	ld.param.u64 	%rd2, [_Z14scatter_kernelIjEvPKT_PS0_PKjS5_iii_param_1];
	ld.param.u64 	%rd3, [_Z14scatter_kernelIjEvPKT_PS0_PKjS5_iii_param_2];
	ld.param.u64 	%rd4, [_Z14scatter_kernelIjEvPKT_PS0_PKjS5_iii_param_3];
	ld.param.u32 	%r60, [_Z14scatter_kernelIjEvPKT_PS0_PKjS5_iii_param_4];
	ld.param.u32 	%r61, [_Z14scatter_kernelIjEvPKT_PS0_PKjS5_iii_param_5];
	ld.param.u32 	%r62, [_Z14scatter_kernelIjEvPKT_PS0_PKjS5_iii_param_6];
	mov.u32 	%r1, %tid.x;
	mov.u32 	%r2, %ctaid.x;
	mov.u32 	%r3, %ntid.x;
	mad.lo.s32 	%r4, %r2, %r3, %r1;
	shr.u32 	%r5, %r1, 5;
	add.s32 	%r63, %r1, %r3;
	cvt.u16.u32 	%rs3, %r63;
	sub.s16 	%rs4, 2047, %rs3;
	cvt.u16.u32 	%rs5, %r3;
	div.u16 	%rs1, %rs4, %rs5;
	and.b16  	%rs2, %rs1, 3;
	setp.eq.s16 	%p1, %rs2, 2;
	mov.u32 	%r131, %r1;
	@%p1 bra 	$L__BB3_3;
	cvt.u32.u16 	%r6, %rs2;
	mov.b32 	%r130, 0;
	mov.u32 	%r131, %r1;
$L__BB3_2:
	.pragma "nounroll";
	shl.b32 	%r65, %r131, 2;
	mov.u32 	%r66, _ZZ14scatter_kernelIjEvPKT_PS0_PKjS5_iiiE13s_warp_counts;
	add.s32 	%r67, %r66, %r65;
	mov.b32 	%r68, 0;
	st.shared.u32 	[%r67], %r68;
	add.s32 	%r131, %r131, %r3;
	add.s32 	%r130, %r130, 1;
	xor.b32  	%r69, %r130, %r6;
	setp.ne.s32 	%p2, %r69, 2;
	@%p2 bra 	$L__BB3_2;
$L__BB3_3:
	setp.lt.u16 	%p3, %rs1, 2;
	@%p3 bra 	$L__BB3_6;
	shl.b32 	%r12, %r3, 2;
	shl.b32 	%r70, %r131, 2;
	mov.u32 	%r71, _ZZ14scatter_kernelIjEvPKT_PS0_PKjS5_iiiE13s_warp_counts;
	add.s32 	%r132, %r71, %r70;
	shl.b32 	%r14, %r3, 4;
	shl.b32 	%r15, %r3, 3;
	mul.lo.s32 	%r16, %r3, 12;
$L__BB3_5:
	mov.b32 	%r72, 0;
	st.shared.u32 	[%r132], %r72;
	add.s32 	%r73, %r132, %r12;
	st.shared.u32 	[%r73], %r72;
	add.s32 	%r74, %r132, %r15;
	st.shared.u32 	[%r74], %r72;
	add.s32 	%r75, %r132, %r16;
	st.shared.u32 	[%r75], %r72;
	add.s32 	%r131, %r131, %r12;
	add.s32 	%r132, %r132, %r14;
	setp.lt.u32 	%p4, %r131, 2048;
	@%p4 bra 	$L__BB3_5;
$L__BB3_6:
	bar.sync 	0;
	setp.ge.s32 	%p5, %r4, %r60;
	mov.b32 	%r135, -1;
	mov.b32 	%r134, 0;
	@%p5 bra 	$L__BB3_8;
	cvta.to.global.u64 	%rd5, %rd1;
	mul.wide.s32 	%rd6, %r4, 4;
	add.s64 	%rd7, %rd5, %rd6;
	ld.global.u32 	%r134, [%rd7];
	shr.u32 	%r78, %r134, %r61;
	and.b32  	%r135, %r78, 255;
$L__BB3_8:
	match.any.sync.b32 	%r25, %r135, -1;
	and.b32  	%r79, %r1, 31;
	mov.b32 	%r80, -1;
	shl.b32 	%r81, %r80, %r79;
	not.b32 	%r82, %r81;
	and.b32  	%r83, %r25, %r82;
	popc.b32 	%r136, %r83;
	setp.gt.u32 	%p6, %r135, 255;
	setp.ne.s32 	%p7, %r83, 0;
	or.pred  	%p8, %p6, %p7;
	@%p8 bra 	$L__BB3_10;
	popc.b32 	%r85, %r25;
	shl.b32 	%r86, %r5, 10;
	mov.u32 	%r87, _ZZ14scatter_kernelIjEvPKT_PS0_PKjS5_iiiE13s_warp_counts;
	add.s32 	%r88, %r87, %r86;
	shl.b32 	%r89, %r135, 2;
	add.s32 	%r90, %r88, %r89;
	st.shared.u32 	[%r90], %r85;
$L__BB3_10:
	setp.ge.s32 	%p9, %r4, %r60;
	bar.sync 	0;
	@%p9 bra 	$L__BB3_44;
	setp.lt.u32 	%p10, %r1, 32;
	@%p10 bra 	$L__BB3_43;
	shl.b32 	%r91, %r135, 2;
	mov.u32 	%r92, _ZZ14scatter_kernelIjEvPKT_PS0_PKjS5_iiiE13s_warp_counts;
	add.s32 	%r27, %r92, %r91;
	ld.shared.u32 	%r93, [%r27];
	add.s32 	%r136, %r93, %r136;
	setp.eq.s32 	%p11, %r5, 1;
	@%p11 bra 	$L__BB3_43;
	ld.shared.u32 	%r94, [%r27+1024];
	add.s32 	%r136, %r94, %r136;
	setp.eq.s32 	%p12, %r5, 2;
	@%p12 bra 	$L__BB3_43;
	ld.shared.u32 	%r95, [%r27+2048];
	add.s32 	%r136, %r95, %r136;
	setp.eq.s32 	%p13, %r5, 3;
	@%p13 bra 	$L__BB3_43;
	ld.shared.u32 	%r96, [%r27+3072];
	add.s32 	%r136, %r96, %r136;
	setp.eq.s32 	%p14, %r5, 4;
	@%p14 bra 	$L__BB3_43;
	ld.shared.u32 	%r97, [%r27+4096];
	add.s32 	%r136, %r97, %r136;
	setp.eq.s32 	%p15, %r5, 5;
	@%p15 bra 	$L__BB3_43;
	ld.shared.u32 	%r98, [%r27+5120];
	add.s32 	%r136, %r98, %r136;
	setp.eq.s32 	%p16, %r5, 6;
	@%p16 bra 	$L__BB3_43;
	ld.shared.u32 	%r99, [%r27+6144];
	add.s32 	%r136, %r99, %r136;
	setp.eq.s32 	%p17, %r5, 7;
	@%p17 bra 	$L__BB3_43;
	ld.shared.u32 	%r100, [%r27+7168];
	add.s32 	%r136, %r100, %r136;
	setp.eq.s32 	%p18, %r5, 8;
	@%p18 bra 	$L__BB3_43;
	ld.shared.u32 	%r101, [%r27+8192];
	add.s32 	%r136, %r101, %r136;
	setp.eq.s32 	%p19, %r5, 9;
	@%p19 bra 	$L__BB3_43;
	ld.shared.u32 	%r102, [%r27+9216];
	add.s32 	%r136, %r102, %r136;
	setp.eq.s32 	%p20, %r5, 10;
	@%p20 bra 	$L__BB3_43;
	ld.shared.u32 	%r103, [%r27+10240];
	add.s32 	%r136, %r103, %r136;
	setp.eq.s32 	%p21, %r5, 11;
	@%p21 bra 	$L__BB3_43;
	ld.shared.u32 	%r104, [%r27+11264];
	add.s32 	%r136, %r104, %r136;
	setp.eq.s32 	%p22, %r5, 12;
	@%p22 bra 	$L__BB3_43;
	ld.shared.u32 	%r105, [%r27+12288];
	add.s32 	%r136, %r105, %r136;
	setp.eq.s32 	%p23, %r5, 13;
	@%p23 bra 	$L__BB3_43;
	ld.shared.u32 	%r106, [%r27+13312];
	add.s32 	%r136, %r106, %r136;
	setp.eq.s32 	%p24, %r5, 14;
	@%p24 bra 	$L__BB3_43;
	ld.shared.u32 	%r107, [%r27+14336];
	add.s32 	%r136, %r107, %r136;
	setp.eq.s32 	%p25, %r5, 15;
	@%p25 bra 	$L__BB3_43;
	ld.shared.u32 	%r108, [%r27+15360];
	add.s32 	%r136, %r108, %r136;
	setp.eq.s32 	%p26, %r5, 16;
	@%p26 bra 	$L__BB3_43;
	ld.shared.u32 	%r109, [%r27+16384];
	add.s32 	%r136, %r109, %r136;
	setp.eq.s32 	%p27, %r5, 17;
	@%p27 bra 	$L__BB3_43;
	ld.shared.u32 	%r110, [%r27+17408];
	add.s32 	%r136, %r110, %r136;
	setp.eq.s32 	%p28, %r5, 18;
	@%p28 bra 	$L__BB3_43;
	ld.shared.u32 	%r111, [%r27+18432];
	add.s32 	%r136, %r111, %r136;
	setp.eq.s32 	%p29, %r5, 19;
	@%p29 bra 	$L__BB3_43;
	ld.shared.u32 	%r112, [%r27+19456];
	add.s32 	%r136, %r112, %r136;
	setp.eq.s32 	%p30, %r5, 20;
	@%p30 bra 	$L__BB3_43;
	ld.shared.u32 	%r113, [%r27+20480];
	add.s32 	%r136, %r113, %r136;
	setp.eq.s32 	%p31, %r5, 21;
	@%p31 bra 	$L__BB3_43;
	ld.shared.u32 	%r114, [%r27+21504];
	add.s32 	%r136, %r114, %r136;
	setp.eq.s32 	%p32, %r5, 22;
	@%p32 bra 	$L__BB3_43;
	ld.shared.u32 	%r115, [%r27+22528];
	add.s32 	%r136, %r115, %r136;
	setp.eq.s32 	%p33, %r5, 23;
	@%p33 bra 	$L__BB3_43;
	ld.shared.u32 	%r116, [%r27+23552];
	add.s32 	%r136, %r116, %r136;
	setp.eq.s32 	%p34, %r5, 24;
	@%p34 bra 	$L__BB3_43;
	ld.shared.u32 	%r117, [%r27+24576];
	add.s32 	%r136, %r117, %r136;
	setp.eq.s32 	%p35, %r5, 25;
	@%p35 bra 	$L__BB3_43;
	ld.shared.u32 	%r118, [%r27+25600];
	add.s32 	%r136, %r118, %r136;
	setp.eq.s32 	%p36, %r5, 26;
	@%p36 bra 	$L__BB3_43;
	ld.shared.u32 	%r119, [%r27+26624];
	add.s32 	%r136, %r119, %r136;
	setp.eq.s32 	%p37, %r5, 27;
	@%p37 bra 	$L__BB3_43;
	ld.shared.u32 	%r120, [%r27+27648];
	add.s32 	%r136, %r120, %r136;
	setp.eq.s32 	%p38, %r5, 28;
	@%p38 bra 	$L__BB3_43;
	ld.shared.u32 	%r121, [%r27+28672];
	add.s32 	%r136, %r121, %r136;
	setp.eq.s32 	%p39, %r5, 29;
	@%p39 bra 	$L__BB3_43;
	ld.shared.u32 	%r122, [%r27+29696];
	add.s32 	%r136, %r122, %r136;
	setp.eq.s32 	%p40, %r5, 30;
	@%p40 bra 	$L__BB3_43;
	ld.shared.u32 	%r123, [%r27+30720];
	add.s32 	%r136, %r123, %r136;
$L__BB3_43:
	mad.lo.s32 	%r124, %r135, %r62, %r2;
	cvta.to.global.u64 	%rd8, %rd3;
	mul.wide.u32 	%rd9, %r124, 4;
	add.s64 	%rd10, %rd8, %rd9;
	ld.global.u32 	%r125, [%rd10];
	cvta.to.global.u64 	%rd11, %rd4;
	mul.wide.u32 	%rd12, %r135, 4;
	add.s64 	%rd13, %rd11, %rd12;
	ld.global.u32 	%r126, [%rd13];
	add.s32 	%r127, %r125, %r136;
	add.s32 	%r128, %r127, %r126;
	cvta.to.global.u64 	%rd14, %rd2;
	mul.wide.u32 	%rd15, %r128, 4;
	add.s64 	%rd16, %rd14, %rd15;
	st.global.u32 	[%rd16], %r134;
$L__BB3_44:
	ret;

}
	// .globl	_Z16histogram_kernelIyEvPKT_Pjiii
.visible .entry _Z16histogram_kernelIyEvPKT_Pjiii(
	.param .u64 .ptr .align 1 _Z16histogram_kernelIyEvPKT_Pjiii_param_0,
	.param .u64 .ptr .align 1 _Z16histogram_kernelIyEvPKT_Pjiii_param_1,
	.param .u32 _Z16histogram_kernelIyEvPKT_Pjiii_param_2,
	.param .u32 _Z16histogram_kernelIyEvPKT_Pjiii_param_3,
	.param .u32 _Z16histogram_kernelIyEvPKT_Pjiii_param_4
)
{
	.reg .pred 	%p<4>;
	.reg .b32 	%r<20>;
	.reg .b64 	%rd<11>;
	// demoted variable
	.shared .align 4 .b8 _ZZ16histogram_kernelIyEvPKT_PjiiiE10local_hist[1024];
	ld.param.u64 	%rd1, [_Z16histogram_kernelIyEvPKT_Pjiii_param_0];
	ld.param.u64 	%rd2, [_Z16histogram_kernelIyEvPKT_Pjiii_param_1];
	ld.param.u32 	%r5, [_Z16histogram_kernelIyEvPKT_Pjiii_param_2];
	ld.param.u32 	%r6, [_Z16histogram_kernelIyEvPKT_Pjiii_param_3];
	ld.param.u32 	%r7, [_Z16histogram_kernelIyEvPKT_Pjiii_param_4];
	mov.u32 	%r1, %tid.x;
	setp.gt.u32 	%p1, %r1, 255;
	shl.b32 	%r8, %r1, 2;
	mov.u32 	%r9, _ZZ16histogram_kernelIyEvPKT_PjiiiE10local_hist;
	add.s32 	%r2, %r9, %r8;
	@%p1 bra 	$L__BB4_2;
	mov.b32 	%r10, 0;
	st.shared.u32 	[%r2], %r10;
$L__BB4_2:
	bar.sync 	0;
	mov.u32 	%r3, %ctaid.x;
	mov.u32 	%r11, %ntid.x;
	mad.lo.s32 	%r4, %r3, %r11, %r1;
	setp.ge.s32 	%p2, %r4, %r5;
	@%p2 bra 	$L__BB4_4;
	cvta.to.global.u64 	%rd3, %rd1;
	mul.wide.s32 	%rd4, %r4, 8;
	add.s64 	%rd5, %rd3, %rd4;
	ld.global.u64 	%rd6, [%rd5];
	shr.u64 	%rd7, %rd6, %r6;
	cvt.u32.u64 	%r12, %rd7;
	shl.b32 	%r13, %r12, 2;
	and.b32  	%r14, %r13, 1020;
	add.s32 	%r16, %r9, %r14;
	atom.shared.add.u32 	%r17, [%r16], 1;
$L__BB4_4:
	setp.gt.u32 	%p3, %r1, 255;
	bar.sync 	0;
	@%p3 bra 	$L__BB4_6;
	ld.shared.u32 	%r18, [%r2];
	mad.lo.s32 	%r19, %r7, %r1, %r3;
	cvta.to.global.u64 	%rd8, %rd2;
	mul.wide.u32 	%rd9, %r19, 4;
	add.s64 	%rd10, %rd8, %rd9;
	st.global.u32 	[%rd10], %r18;
$L__BB4_6:
	ret;

}
	// .globl	_Z14scatter_kernelIyEvPKT_PS0_PKjS5_iii
.visible .entry _Z14scatter_kernelIyEvPKT_PS0_PKjS5_iii(
	.param .u64 .ptr .align 1 _Z14scatter_kernelIyEvPKT_PS0_PKjS5_iii_param_0,
	.param .u64 .ptr .align 1 _Z14scatter_kernelIyEvPKT_PS0_PKjS5_iii_param_1,
	.param .u64 .ptr .align 1 _Z14scatter_kernelIyEvPKT_PS0_PKjS5_iii_param_2,
	.param .u64 .ptr .align 1 _Z14scatter_kernelIyEvPKT_PS0_PKjS5_iii_param_3,
	.param .u32 _Z14scatter_kernelIyEvPKT_PS0_PKjS5_iii_param_4,
	.param .u32 _Z14scatter_kernelIyEvPKT_PS0_PKjS5_iii_param_5,
	.param .u32 _Z14scatter_kernelIyEvPKT_PS0_PKjS5_iii_param_6
)
{
	.reg .pred 	%p<41>;
	.reg .b16 	%rs<6>;
	.reg .b32 	%r<133>;
	.reg .b64 	%rd<22>;
	// demoted variable
	.shared .align 4 .b8 _ZZ14scatter_kernelIyEvPKT_PS0_PKjS5_iiiE13s_warp_counts[8192];
	ld.param.u64 	%rd3, [_Z14scatter_kernelIyEvPKT_PS0_PKjS5_iii_param_0];
	ld.param.u64 	%rd4, [_Z14scatter_kernelIyEvPKT_PS0_PKjS5_iii_param_1];
	ld.param.u64 	%rd5, [_Z14scatter_kernelIyEvPKT_PS0_PKjS5_iii_param_2];
	ld.param.u64 	%rd6, [_Z14scatter_kernelIyEvPKT_PS0_PKjS5_iii_param_3];
	ld.param.u32 	%r58, [_Z14scatter_kernelIyEvPKT_PS0_PKjS5_iii_param_4];
	ld.param.u32 	%r59, [_Z14scatter_kernelIyEvPKT_PS0_PKjS5_iii_param_5];
	ld.param.u32 	%r60, [_Z14scatter_kernelIyEvPKT_PS0_PKjS5_iii_param_6];
	mov.u32 	%r1, %tid.x;
	mov.u32 	%r2, %ctaid.x;
	mov.u32 	%r3, %ntid.x;
	mad.lo.s32 	%r4, %r2, %r3, %r1;
	shr.u32 	%r5, %r1, 5;
	add.s32 	%r61, %r1, %r3;
	cvt.u16.u32 	%rs3, %r61;
	sub.s16 	%rs4, 2047, %rs3;
	cvt.u16.u32 	%rs5, %r3;
	div.u16 	%rs1, %rs4, %rs5;
	and.b16  	%rs2, %rs1, 3;
	setp.eq.s16 	%p1, %rs2, 2;
	mov.u32 	%r128, %r1;
	@%p1 bra 	$L__BB5_3;
	cvt.u32.u16 	%r6, %rs2;
	mov.b32 	%r127, 0;
	mov.u32 	%r128, %r1;
$L__BB5_2:
	.pragma "nounroll";
	shl.b32 	%r63, %r128, 2;
	mov.u32 	%r64, _ZZ14scatter_kernelIyEvPKT_PS0_PKjS5_iiiE13s_warp_counts;
	add.s32 	%r65, %r64, %r63;
	mov.b32 	%r66, 0;
	st.shared.u32 	[%r65], %r66;
	add.s32 	%r128, %r128, %r3;
	add.s32 	%r127, %r127, 1;
	xor.b32  	%r67, %r127, %r6;
	setp.ne.s32 	%p2, %r67, 2;
	@%p2 bra 	$L__BB5_2;
$L__BB5_3:
	setp.lt.u16 	%p3, %rs1, 2;
	@%p3 bra 	$L__BB5_6;
	shl.b32 	%r12, %r3, 2;
	shl.b32 	%r68, %r128, 2;
	mov.u32 	%r69, _ZZ14scatter_kernelIyEvPKT_PS0_PKjS5_iiiE13s_warp_counts;
	add.s32 	%r129, %r69, %r68;
	shl.b32 	%r14, %r3, 4;
	shl.b32 	%r15, %r3, 3;
	mul.lo.s32 	%r16, %r3, 12;
$L__BB5_5:
	mov.b32 	%r70, 0;
	st.shared.u32 	[%r129], %r70;
	add.s32 	%r71, %r129, %r12;
	st.shared.u32 	[%r71], %r70;
	add.s32 	%r72, %r129, %r15;
	st.shared.u32 	[%r72], %r70;
	add.s32 	%r73, %r129, %r16;
	st.shared.u32 	[%r73], %r70;
	add.s32 	%r128, %r128, %r12;
	add.s32 	%r129, %r129, %r14;
	setp.lt.u32 	%p4, %r128, 2048;
	@%p4 bra 	$L__BB5_5;
$L__BB5_6:
	bar.sync 	0;
	setp.ge.s32 	%p5, %r4, %r58;
	mov.b32 	%r131, -1;
	mov.b64 	%rd21, 0;
	@%p5 bra 	$L__BB5_8;
	cvta.to.global.u64 	%rd8, %rd3;
	mul.wide.s32 	%rd9, %r4, 8;
	add.s64 	%rd10, %rd8, %rd9;
	ld.global.u64 	%rd21, [%rd10];
	shr.u64 	%rd11, %rd21, %r59;
	cvt.u32.u64 	%r75, %rd11;
	and.b32  	%r131, %r75, 255;
$L__BB5_8:
	match.any.sync.b32 	%r23, %r131, -1;
	and.b32  	%r76, %r1, 31;
	mov.b32 	%r77, -1;
	shl.b32 	%r78, %r77, %r76;
	not.b32 	%r79, %r78;
	and.b32  	%r80, %r23, %r79;
	popc.b32 	%r132, %r80;
	setp.gt.u32 	%p6, %r131, 255;
	setp.ne.s32 	%p7, %r80, 0;
	or.pred  	%p8, %p6, %p7;
	@%p8 bra 	$L__BB5_10;
	popc.b32 	%r82, %r23;
	shl.b32 	%r83, %r5, 10;
	mov.u32 	%r84, _ZZ14scatter_kernelIyEvPKT_PS0_PKjS5_iiiE13s_warp_counts;
	add.s32 	%r85, %r84, %r83;
	shl.b32 	%r86, %r131, 2;
	add.s32 	%r87, %r85, %r86;
	st.shared.u32 	[%r87], %r82;
$L__BB5_10:
	setp.ge.s32 	%p9, %r4, %r58;
	bar.sync 	0;
	@%p9 bra 	$L__BB5_44;
	setp.lt.u32 	%p10, %r1, 32;
	@%p10 bra 	$L__BB5_43;
	shl.b32 	%r88, %r131, 2;
	mov.u32 	%r89, _ZZ14scatter_kernelIyEvPKT_PS0_PKjS5_iiiE13s_warp_counts;
	add.s32 	%r25, %r89, %r88;
	ld.shared.u32 	%r90, [%r25];
	add.s32 	%r132, %r90, %r132;
	setp.eq.s32 	%p11, %r5, 1;
	@%p11 bra 	$L__BB5_43;
	ld.shared.u32 	%r91, [%r25+1024];
	add.s32 	%r132, %r91, %r132;
	setp.eq.s32 	%p12, %r5, 2;
	@%p12 bra 	$L__BB5_43;
	ld.shared.u32 	%r92, [%r25+2048];
	add.s32 	%r132, %r92, %r132;
	setp.eq.s32 	%p13, %r5, 3;
	@%p13 bra 	$L__BB5_43;
	ld.shared.u32 	%r93, [%r25+3072];
	add.s32 	%r132, %r93, %r132;
	setp.eq.s32 	%p14, %r5, 4;
	@%p14 bra 	$L__BB5_43;
	ld.shared.u32 	%r94, [%r25+4096];
	add.s32 	%r132, %r94, %r132;
	setp.eq.s32 	%p15, %r5, 5;
	@%p15 bra 	$L__BB5_43;
	ld.shared.u32 	%r95, [%r25+5120];
	add.s32 	%r132, %r95, %r132;
	setp.eq.s32 	%p16, %r5, 6;
	@%p16 bra 	$L__BB5_43;
	ld.shared.u32 	%r96, [%r25+6144];
	add.s32 	%r132, %r96, %r132;
	setp.eq.s32 	%p17, %r5, 7;
	@%p17 bra 	$L__BB5_43;
	ld.shared.u32 	%r97, [%r25+7168];
	add.s32 	%r132, %r97, %r132;
	setp.eq.s32 	%p18, %r5, 8;
	@%p18 bra 	$L__BB5_43;
	ld.shared.u32 	%r98, [%r25+8192];
	add.s32 	%r132, %r98, %r132;
	setp.eq.s32 	%p19, %r5, 9;
	@%p19 bra 	$L__BB5_43;
	ld.shared.u32 	%r99, [%r25+9216];
	add.s32 	%r132, %r99, %r132;
	setp.eq.s32 	%p20, %r5, 10;
	@%p20 bra 	$L__BB5_43;
	ld.shared.u32 	%r100, [%r25+10240];
	add.s32 	%r132, %r100, %r132;
	setp.eq.s32 	%p21, %r5, 11;
	@%p21 bra 	$L__BB5_43;
	ld.shared.u32 	%r101, [%r25+11264];
	add.s32 	%r132, %r101, %r132;
	setp.eq.s32 	%p22, %r5, 12;
	@%p22 bra 	$L__BB5_43;
	ld.shared.u32 	%r102, [%r25+12288];
	add.s32 	%r132, %r102, %r132;
	setp.eq.s32 	%p23, %r5, 13;
	@%p23 bra 	$L__BB5_43;
	ld.shared.u32 	%r103, [%r25+13312];
	add.s32 	%r132, %r103, %r132;
	setp.eq.s32 	%p24, %r5, 14;
	@%p24 bra 	$L__BB5_43;
	ld.shared.u32 	%r104, [%r25+14336];
	add.s32 	%r132, %r104, %r132;
	setp.eq.s32 	%p25, %r5, 15;
	@%p25 bra 	$L__BB5_43;
	ld.shared.u32 	%r105, [%r25+15360];
	add.s32 	%r132, %r105, %r132;
	setp.eq.s32 	%p26, %r5, 16;
	@%p26 bra 	$L__BB5_43;
	ld.shared.u32 	%r106, [%r25+16384];
	add.s32 	%r132, %r106, %r132;
	setp.eq.s32 	%p27, %r5, 17;
	@%p27 bra 	$L__BB5_43;
	ld.shared.u32 	%r107, [%r25+17408];
	add.s32 	%r132, %r107, %r132;
	setp.eq.s32 	%p28, %r5, 18;
	@%p28 bra 	$L__BB5_43;
	ld.shared.u32 	%r108, [%r25+18432];
	add.s32 	%r132, %r108, %r132;
	setp.eq.s32 	%p29, %r5, 19;
	@%p29 bra 	$L__BB5_43;
	ld.shared.u32 	%r109, [%r25+19456];
	add.s32 	%r132, %r109, %r132;
	setp.eq.s32 	%p30, %r5, 20;
	@%p30 bra 	$L__BB5_43;
	ld.shared.u32 	%r110, [%r25+20480];
	add.s32 	%r132, %r110, %r132;
	setp.eq.s32 	%p31, %r5, 21;
	@%p31 bra 	$L__BB5_43;
	ld.shared.u32 	%r111, [%r25+21504];
	add.s32 	%r132, %r111, %r132;
	setp.eq.s32 	%p32, %r5, 22;
	@%p32 bra 	$L__BB5_43;
	ld.shared.u32 	%r112, [%r25+22528];
	add.s32 	%r132, %r112, %r132;
	setp.eq.s32 	%p33, %r5, 23;
	@%p33 bra 	$L__BB5_43;
	ld.shared.u32 	%r113, [%r25+23552];
	add.s32 	%r132, %r113, %r132;
	setp.eq.s32 	%p34, %r5, 24;
	@%p34 bra 	$L__BB5_43;
	ld.shared.u32 	%r114, [%r25+24576];
	add.s32 	%r132, %r114, %r132;
	setp.eq.s32 	%p35, %r5, 25;
	@%p35 bra 	$L__BB5_43;
	ld.shared.u32 	%r115, [%r25+25600];
	add.s32 	%r132, %r115, %r132;
	setp.eq.s32 	%p36, %r5, 26;
	@%p36 bra 	$L__BB5_43;
	ld.shared.u32 	%r116, [%r25+26624];
	add.s32 	%r132, %r116, %r132;
	setp.eq.s32 	%p37, %r5, 27;
	@%p37 bra 	$L__BB5_43;
	ld.shared.u32 	%r117, [%r25+27648];
	add.s32 	%r132, %r117, %r132;
	setp.eq.s32 	%p38, %r5, 28;
	@%p38 bra 	$L__BB5_43;
	ld.shared.u32 	%r118, [%r25+28672];
	add.s32 	%r132, %r118, %r132;
	setp.eq.s32 	%p39, %r5, 29;
	@%p39 bra 	$L__BB5_43;
	ld.shared.u32 	%r119, [%r25+29696];
	add.s32 	%r132, %r119, %r132;
	setp.eq.s32 	%p40, %r5, 30;
	@%p40 bra 	$L__BB5_43;
	ld.shared.u32 	%r120, [%r25+30720];
	add.s32 	%r132, %r120, %r132;
$L__BB5_43:
	mad.lo.s32 	%r121, %r131, %r60, %r2;
	cvta.to.global.u64 	%rd12, %rd5;
	mul.wide.u32 	%rd13, %r121, 4;
	add.s64 	%rd14, %rd12, %rd13;
	ld.global.u32 	%r122, [%rd14];
	cvta.to.global.u64 	%rd15, %rd6;
	mul.wide.u32 	%rd16, %r131, 4;
	add.s64 	%rd17, %rd15, %rd16;
	ld.global.u32 	%r123, [%rd17];
	add.s32 	%r124, %r122, %r132;
	add.s32 	%r125, %r124, %r123;
	cvta.to.global.u64 	%rd18, %rd4;
	mul.wide.u32 	%rd19, %r125, 8;
	add.s64 	%rd20, %rd18, %rd19;
	st.global.u64 	[%rd20], %rd21;
$L__BB5_44:
	ret;

}
	// .globl	_ZN3cub18CUB_300001_SM_10006detail11EmptyKernelIvEEvv
.visible .entry _ZN3cub18CUB_300001_SM_10006detail11EmptyKernelIvEEvv()
{


	ret;

}
	// .globl	_ZN3cub18CUB_300001_SM_10006detail10radix_sort31DeviceRadixSortSingleTileKernelINS1_5radix10policy_hubIiNS0_8NullTypeEyE10Policy1000ELNS0_9SortOrderE0EiS6_yNS1_21identity_decomposer_tEEEvPKT1_PSB_PKT2_PSF_T3_iiT4_
.visible .entry _ZN3cub18CUB_300001_SM_10006detail10radix_sort31DeviceRadixSortSingleTileKernelINS1_5radix10policy_hubIiNS0_8NullTypeEyE10Policy1000ELNS0_9SortOrderE0EiS6_yNS1_21identity_decomposer_tEEEvPKT1_PSB_PKT2_PSF_T3_iiT4_(
	.param .u64 .ptr .align 1 _ZN3cub18CUB_300001_SM_10006detail10radix_sort31DeviceRadixSortSingleTileKernelINS1_5radix10policy_hubIiNS0_8NullTypeEyE10Policy1000ELNS0_9SortOrderE0EiS6_yNS1_21identity_decomposer_tEEEvPKT1_PSB_PKT2_PSF_T3_iiT4__param_0,
	.param .u64 .ptr .align 1 _ZN3cub18CUB_300001_SM_10006detail10radix_sort31DeviceRadixSortSingleTileKernelINS1_5radix10policy_hubIiNS0_8NullTypeEyE10Policy1000ELNS0_9SortOrderE0EiS6_yNS1_21identity_decomposer_tEEEvPKT1_PSB_PKT2_PSF_T3_iiT4__param_1,
	.param .u64 .ptr .align 1 _ZN3cub18CUB_300001_SM_10006detail10radix_sort31DeviceRadixSortSingleTileKernelINS1_5radix10policy_hubIiNS0_8NullTypeEyE10Policy1000ELNS0_9SortOrderE0EiS6_yNS1_21identity_decomposer_tEEEvPKT1_PSB_PKT2_PSF_T3_iiT4__param_2,
	.param .u64 .ptr .align 1 _ZN3cub18CUB_300001_SM_10006detail10radix_sort31DeviceRadixSortSingleTileKernelINS1_5radix10policy_hubIiNS0_8NullTypeEyE10Policy1000ELNS0_9SortOrderE0EiS6_yNS1_21identity_decomposer_tEEEvPKT1_PSB_PKT2_PSF_T3_iiT4__param_3,
	.param .u64 _ZN3cub18CUB_300001_SM_10006detail10radix_sort31DeviceRadixSortSingleTileKernelINS1_5radix10policy_hubIiNS0_8NullTypeEyE10Policy1000ELNS0_9SortOrderE0EiS6_yNS1_21identity_decomposer_tEEEvPKT1_PSB_PKT2_PSF_T3_iiT4__param_4,
	.param .u32 _ZN3cub18CUB_300001_SM_10006detail10radix_sort31DeviceRadixSortSingleTileKernelINS1_5radix10policy_hubIiNS0_8NullTypeEyE10Policy1000ELNS0_9SortOrderE0EiS6_yNS1_21identity_decomposer_tEEEvPKT1_PSB_PKT2_PSF_T3_iiT4__param_5,
	.param .u32 _ZN3cub18CUB_300001_SM_10006detail10radix_sort31DeviceRadixSortSingleTileKernelINS1_5radix10policy_hubIiNS0_8NullTypeEyE10Policy1000ELNS0_9SortOrderE0EiS6_yNS1_21identity_decomposer_tEEEvPKT1_PSB_PKT2_PSF_T3_iiT4__param_6,
	.param .align 1 .b8 _ZN3cub18CUB_300001_SM_10006detail10radix_sort31DeviceRadixSortSingleTileKernelINS1_5radix10policy_hubIiNS0_8NullTypeEyE10Policy1000ELNS0_9SortOrderE0EiS6_yNS1_21identity_decomposer_tEEEvPKT1_PSB_PKT2_PSF_T3_iiT4__param_7[1]
)
.maxntid 256
.minnctapersm 1
{
	.reg .pred 	%p<52>;
	.reg .b16 	%rs<39>;
	.reg .b32 	%r<744>;
	.reg .b64 	%rd<29>;
	// demoted variable
	.shared .align 16 .b8 _ZZN3cub18CUB_300001_SM_10006detail10radix_sort31DeviceRadixSortSingleTileKernelINS1_5radix10policy_hubIiNS0_8NullTypeEyE10Policy1000ELNS0_9SortOrderE0EiS6_yNS1_21identity_decomposer_tEEEvPKT1_PSB_PKT2_PSF_T3_iiT4_E12temp_storage[33856];
	ld.param.u64 	%rd5, [_ZN3cub18CUB_300001_SM_10006detail10radix_sort31DeviceRadixSortSingleTileKernelINS1_5radix10policy_hubIiNS0_8NullTypeEyE10Policy1000ELNS0_9SortOrderE0EiS6_yNS1_21identity_decomposer_tEEEvPKT1_PSB_PKT2_PSF_T3_iiT4__param_0];
	ld.param.u64 	%rd3, [_ZN3cub18CUB_300001_SM_10006detail10radix_sort31DeviceRadixSortSingleTileKernelINS1_5radix10policy_hubIiNS0_8NullTypeEyE10Policy1000ELNS0_9SortOrderE0EiS6_yNS1_21identity_decomposer_tEEEvPKT1_PSB_PKT2_PSF_T3_iiT4__param_1];
	ld.param.u64 	%rd4, [_ZN3cub18CUB_300001_SM_10006detail10radix_sort31DeviceRadixSortSingleTileKernelINS1_5radix10policy_hubIiNS0_8NullTypeEyE10Policy1000ELNS0_9SortOrderE0EiS6_yNS1_21identity_decomposer_tEEEvPKT1_PSB_PKT2_PSF_T3_iiT4__param_4];
	ld.param.u32 	%r189, [_ZN3cub18CUB_300001_SM_10006detail10radix_sort31DeviceRadixSortSingleTileKernelINS1_5radix10policy_hubIiNS0_8NullTypeEyE10Policy1000ELNS0_9SortOrderE0EiS6_yNS1_21identity_decomposer_tEEEvPKT1_PSB_PKT2_PSF_T3_iiT4__param_5];
	ld.param.u32 	%r190, [_ZN3cub18CUB_300001_SM_10006detail10radix_sort31DeviceRadixSortSingleTileKernelINS1_5radix10policy_hubIiNS0_8NullTypeEyE10Policy1000ELNS0_9SortOrderE0EiS6_yNS1_21identity_decomposer_tEEEvPKT1_PSB_PKT2_PSF_T3_iiT4__param_6];
	cvta.to.global.u64 	%rd6, %rd5;
	cvt.u32.u64 	%r1, %rd4;
	mov.u32 	%r2, %tid.x;
	mul.lo.s32 	%r3, %r2, 19;
	setp.ge.s32 	%p1, %r3, %r1;
	mul.wide.u32 	%rd7, %r3, 4;
	add.s64 	%rd1, %rd6, %rd7;
	mov.b32 	%r741, -1;
	@%p1 bra 	$L__BB7_2;
	ld.global.u32 	%r192, [%rd1];
	xor.b32  	%r741, %r192, -2147483648;
$L__BB7_2:
	add.s32 	%r194, %r3, 1;
	setp.ge.s32 	%p2, %r194, %r1;
	mov.b32 	%r740, -1;
	@%p2 bra 	$L__BB7_4;
	ld.global.u32 	%r195, [%rd1+4];
	xor.b32  	%r740, %r195, -2147483648;
$L__BB7_4:
	add.s32 	%r197, %r3, 2;
	setp.ge.s32 	%p3, %r197, %r1;
	mov.b32 	%r739, -1;
	@%p3 bra 	$L__BB7_6;
	ld.global.u32 	%r198, [%rd1+8];
	xor.b32  	%r739, %r198, -2147483648;
$L__BB7_6:
	add.s32 	%r200, %r3, 3;
	setp.ge.s32 	%p4, %r200, %r1;
	mov.b32 	%r738, -1;
	@%p4 bra 	$L__BB7_8;
	ld.global.u32 	%r201, [%rd1+12];
	xor.b32  	%r738, %r201, -2147483648;
$L__BB7_8:
	add.s32 	%r203, %r3, 4;
	setp.ge.s32 	%p5, %r203, %r1;
	mov.b32 	%r737, -1;
	@%p5 bra 	$L__BB7_10;
	ld.global.u32 	%r204, [%rd1+16];
	xor.b32  	%r737, %r204, -2147483648;
$L__BB7_10:
	add.s32 	%r206, %r3, 5;
	setp.ge.s32 	%p6, %r206, %r1;
	mov.b32 	%r736, -1;
	@%p6 bra 	$L__BB7_12;
	ld.global.u32 	%r207, [%rd1+20];
	xor.b32  	%r736, %r207, -2147483648;
$L__BB7_12:
	add.s32 	%r209, %r3, 6;
	setp.ge.s32 	%p7, %r209, %r1;
	mov.b32 	%r735, -1;
	@%p7 bra 	$L__BB7_14;
	ld.global.u32 	%r210, [%rd1+24];
	xor.b32  	%r735, %r210, -2147483648;
$L__BB7_14:
	add.s32 	%r212, %r3, 7;
	setp.ge.s32 	%p8, %r212, %r1;
	mov.b32 	%r734, -1;
	@%p8 bra 	$L__BB7_16;
	ld.global.u32 	%r213, [%rd1+28];
	xor.b32  	%r734, %r213, -2147483648;
$L__BB7_16:
	add.s32 	%r215, %r3, 8;
	setp.ge.s32 	%p9, %r215, %r1;
	mov.b32 	%r733, -1;
	@%p9 bra 	$L__BB7_18;
	ld.global.u32 	%r216, [%rd1+32];
	xor.b32  	%r733, %r216, -2147483648;
$L__BB7_18:
	add.s32 	%r218, %r3, 9;
	setp.ge.s32 	%p10, %r218, %r1;
	mov.b32 	%r732, -1;
	@%p10 bra 	$L__BB7_20;
	ld.global.u32 	%r219, [%rd1+36];
	xor.b32  	%r732, %r219, -2147483648;
$L__BB7_20:
	add.s32 	%r221, %r3, 10;
	setp.ge.s32 	%p11, %r221, %r1;
	mov.b32 	%r731, -1;
	@%p11 bra 	$L__BB7_22;
	ld.global.u32 	%r222, [%rd1+40];
	xor.b32  	%r731, %r222, -2147483648;
$L__BB7_22:
	add.s32 	%r224, %r3, 11;
	setp.ge.s32 	%p12, %r224, %r1;
	mov.b32 	%r730, -1;
	@%p12 bra 	$L__BB7_24;
	ld.global.u32 	%r225, [%rd1+44];
	xor.b32  	%r730, %r225, -2147483648;
$L__BB7_24:
	add.s32 	%r227, %r3, 12;
	setp.ge.s32 	%p13, %r227, %r1;
	mov.b32 	%r729, -1;
	@%p13 bra 	$L__BB7_26;
	ld.global.u32 	%r228, [%rd1+48];
	xor.b32  	%r729, %r228, -2147483648;
$L__BB7_26:
	add.s32 	%r230, %r3, 13;
	setp.ge.s32 	%p14, %r230, %r1;
	mov.b32 	%r728, -1;
	@%p14 bra 	$L__BB7_28;
	ld.global.u32 	%r231, [%rd1+52];
	xor.b32  	%r728, %r231, -2147483648;
$L__BB7_28:
	add.s32 	%r233, %r3, 14;
	setp.ge.s32 	%p15, %r233, %r1;
	mov.b32 	%r727, -1;
	@%p15 bra 	$L__BB7_30;
	ld.global.u32 	%r234, [%rd1+56];
	xor.b32  	%r727, %r234, -2147483648;
$L__BB7_30:
	add.s32 	%r236, %r3, 15;
	setp.ge.s32 	%p16, %r236, %r1;
	mov.b32 	%r726, -1;
	@%p16 bra 	$L__BB7_32;
	ld.global.u32 	%r237, [%rd1+60];
	xor.b32  	%r726, %r237, -2147483648;
$L__BB7_32:
	add.s32 	%r239, %r3, 16;
	setp.ge.s32 	%p17, %r239, %r1;
	mov.b32 	%r725, -1;
	@%p17 bra 	$L__BB7_34;
	ld.global.u32 	%r240, [%rd1+64];
	xor.b32  	%r725, %r240, -2147483648;
$L__BB7_34:
	add.s32 	%r242, %r3, 17;
	setp.ge.s32 	%p18, %r242, %r1;
	mov.b32 	%r724, -1;
	@%p18 bra 	$L__BB7_36;
	ld.global.u32 	%r243, [%rd1+68];
	xor.b32  	%r724, %r243, -2147483648;
$L__BB7_36:
	add.s32 	%r245, %r3, 18;
	setp.ge.s32 	%p19, %r245, %r1;
	mov.b32 	%r723, -1;
	@%p19 bra 	$L__BB7_38;
	ld.global.u32 	%r246, [%rd1+72];
	xor.b32  	%r723, %r246, -2147483648;
$L__BB7_38:
	bar.sync 	0;
	shr.u32 	%r42, %r2, 5;
	shl.b32 	%r248, %r2, 2;
	mov.u32 	%r249, _ZZN3cub18CUB_300001_SM_10006detail10radix_sort31DeviceRadixSortSingleTileKernelINS1_5radix10policy_hubIiNS0_8NullTypeEyE10Policy1000ELNS0_9SortOrderE0EiS6_yNS1_21identity_decomposer_tEEEvPKT1_PSB_PKT2_PSF_T3_iiT4_E12temp_storage;
	add.s32 	%r43, %r249, %r248;
	shl.b32 	%r250, %r2, 7;
	add.s32 	%r44, %r43, %r250;
	shl.b32 	%r251, %r42, 2;
	add.s32 	%r252, %r249, %r251;
	add.s32 	%r45, %r252, 33792;
	mad.lo.s32 	%r46, %r2, -56, %r44;
	add.s32 	%r722, %r189, 6;
	sub.s32 	%r721, %r190, %r189;
$L__BB7_39:
	add.s32 	%r312, %r722, -6;
	min.s32 	%r255, %r721, 6;
	mov.b32 	%r341, 0;
	st.shared.u32 	[%r43], %r341;
	st.shared.u32 	[%r43+1024], %r341;
	st.shared.u32 	[%r43+2048], %r341;
	st.shared.u32 	[%r43+3072], %r341;
	st.shared.u32 	[%r43+4096], %r341;
	st.shared.u32 	[%r43+5120], %r341;
	st.shared.u32 	[%r43+6144], %r341;
	st.shared.u32 	[%r43+7168], %r341;
	st.shared.u32 	[%r43+8192], %r341;
	st.shared.u32 	[%r43+9216], %r341;
	st.shared.u32 	[%r43+10240], %r341;
	st.shared.u32 	[%r43+11264], %r341;
	st.shared.u32 	[%r43+12288], %r341;
	st.shared.u32 	[%r43+13312], %r341;
	st.shared.u32 	[%r43+14336], %r341;
	st.shared.u32 	[%r43+15360], %r341;
	st.shared.u32 	[%r43+16384], %r341;
	st.shared.u32 	[%r43+17408], %r341;
	st.shared.u32 	[%r43+18432], %r341;
	st.shared.u32 	[%r43+19456], %r341;
	st.shared.u32 	[%r43+20480], %r341;
	st.shared.u32 	[%r43+21504], %r341;
	st.shared.u32 	[%r43+22528], %r341;
	st.shared.u32 	[%r43+23552], %r341;
	st.shared.u32 	[%r43+24576], %r341;
	st.shared.u32 	[%r43+25600], %r341;
	st.shared.u32 	[%r43+26624], %r341;
	st.shared.u32 	[%r43+27648], %r341;
	st.shared.u32 	[%r43+28672], %r341;
	st.shared.u32 	[%r43+29696], %r341;
	st.shared.u32 	[%r43+30720], %r341;
	st.shared.u32 	[%r43+31744], %r341;
	st.shared.u32 	[%r43+32768], %r341;
	// begin inline asm
	bmsk.clamp.b32 %r253, %r341, %r255;
	// end inline asm
	// begin inline asm
	shr.b32 %r256, %r741, %r312;
	// end inline asm
	and.b32  	%r344, %r253, %r256;
	shl.b32 	%r345, %r344, 10;
	and.b32  	%r346, %r345, 31744;
	add.s32 	%r347, %r43, %r346;
	shr.u32 	%r348, %r344, 4;
	and.b32  	%r349, %r348, 268435454;
	add.s32 	%r71, %r347, %r349;
	ld.shared.u16 	%rs1, [%r71];
	add.s16 	%rs20, %rs1, 1;
	st.shared.u16 	[%r71], %rs20;
	// begin inline asm
	shr.b32 %r259, %r740, %r312;
	// end inline asm
	and.b32  	%r350, %r253, %r259;
	shl.b32 	%r351, %r350, 10;
	and.b32  	%r352, %r351, 31744;
	add.s32 	%r353, %r43, %r352;
	shr.u32 	%r354, %r350, 4;
	and.b32  	%r355, %r354, 268435454;
	add.s32 	%r72, %r353, %r355;
	ld.shared.u16 	%rs2, [%r72];
	add.s16 	%rs21, %rs2, 1;
	st.shared.u16 	[%r72], %rs21;
	// begin inline asm
	shr.b32 %r262, %r739, %r312;
	// end inline asm
	and.b32  	%r356, %r253, %r262;
	shl.b32 	%r357, %r356, 10;
	and.b32  	%r358, %r357, 31744;
	add.s32 	%r359, %r43, %r358;
	shr.u32 	%r360, %r356, 4;
	and.b32  	%r361, %r360, 268435454;
	add.s32 	%r73, %r359, %r361;
	ld.shared.u16 	%rs3, [%r73];
	add.s16 	%rs22, %rs3, 1;
	st.shared.u16 	[%r73], %rs22;
	// begin inline asm
	shr.b32 %r265, %r738, %r312;
	// end inline asm
	and.b32  	%r362, %r253, %r265;
	shl.b32 	%r363, %r362, 10;
	and.b32  	%r364, %r363, 31744;
	add.s32 	%r365, %r43, %r364;
	shr.u32 	%r366, %r362, 4;
	and.b32  	%r367, %r366, 268435454;
	add.s32 	%r74, %r365, %r367;
	ld.shared.u16 	%rs4, [%r74];
	add.s16 	%rs23, %rs4, 1;
	st.shared.u16 	[%r74], %rs23;
	// begin inline asm
	shr.b32 %r268, %r737, %r312;
	// end inline asm
	and.b32  	%r368, %r253, %r268;
	shl.b32 	%r369, %r368, 10;
	and.b32  	%r370, %r369, 31744;
	add.s32 	%r371, %r43, %r370;
	shr.u32 	%r372, %r368, 4;
	and.b32  	%r373, %r372, 268435454;
	add.s32 	%r75, %r371, %r373;
	ld.shared.u16 	%rs5, [%r75];
	add.s16 	%rs24, %rs5, 1;
	st.shared.u16 	[%r75], %rs24;
	// begin inline asm
	shr.b32 %r271, %r736, %r312;
	// end inline asm
	and.b32  	%r374, %r253, %r271;
	shl.b32 	%r375, %r374, 10;
	and.b32  	%r376, %r375, 31744;
	add.s32 	%r377, %r43, %r376;
	shr.u32 	%r378, %r374, 4;
	and.b32  	%r379, %r378, 268435454;
	add.s32 	%r76, %r377, %r379;
	ld.shared.u16 	%rs6, [%r76];
	add.s16 	%rs25, %rs6, 1;
	st.shared.u16 	[%r76], %rs25;
	// begin inline asm
	shr.b32 %r274, %r735, %r312;
	// end inline asm
	and.b32  	%r380, %r253, %r274;
	shl.b32 	%r381, %r380, 10;
	and.b32  	%r382, %r381, 31744;
	add.s32 	%r383, %r43, %r382;
	shr.u32 	%r384, %r380, 4;
	and.b32  	%r385, %r384, 268435454;
	add.s32 	%r77, %r383, %r385;
	ld.shared.u16 	%rs7, [%r77];
	add.s16 	%rs26, %rs7, 1;
	st.shared.u16 	[%r77], %rs26;
	// begin inline asm
	shr.b32 %r277, %r734, %r312;
	// end inline asm
	and.b32  	%r386, %r253, %r277;
	shl.b32 	%r387, %r386, 10;
	and.b32  	%r388, %r387, 31744;
	add.s32 	%r389, %r43, %r388;
	shr.u32 	%r390, %r386, 4;
	and.b32  	%r391, %r390, 268435454;
	add.s32 	%r78, %r389, %r391;
	ld.shared.u16 	%rs8, [%r78];
	add.s16 	%rs27, %rs8, 1;
	st.shared.u16 	[%r78], %rs27;
	// begin inline asm
	shr.b32 %r280, %r733, %r312;
	// end inline asm
	and.b32  	%r392, %r253, %r280;
	shl.b32 	%r393, %r392, 10;
	and.b32  	%r394, %r393, 31744;
	add.s32 	%r395, %r43, %r394;
	shr.u32 	%r396, %r392, 4;
	and.b32  	%r397, %r396, 268435454;
	add.s32 	%r79, %r395, %r397;
	ld.shared.u16 	%rs9, [%r79];
	add.s16 	%rs28, %rs9, 1;
	st.shared.u16 	[%r79], %rs28;
	// begin inline asm
	shr.b32 %r283, %r732, %r312;
	// end inline asm
	and.b32  	%r398, %r253, %r283;
	shl.b32 	%r399, %r398, 10;
	and.b32  	%r400, %r399, 31744;
	add.s32 	%r401, %r43, %r400;
	shr.u32 	%r402, %r398, 4;
	and.b32  	%r403, %r402, 268435454;
	add.s32 	%r80, %r401, %r403;
	ld.shared.u16 	%rs10, [%r80];
	add.s16 	%rs29, %rs10, 1;
	st.shared.u16 	[%r80], %rs29;
	// begin inline asm
	shr.b32 %r286, %r731, %r312;
	// end inline asm
	and.b32  	%r404, %r253, %r286;
	shl.b32 	%r405, %r404, 10;
	and.b32  	%r406, %r405, 31744;
	add.s32 	%r407, %r43, %r406;
	shr.u32 	%r408, %r404, 4;
	and.b32  	%r409, %r408, 268435454;
	add.s32 	%r81, %r407, %r409;
	ld.shared.u16 	%rs11, [%r81];
	add.s16 	%rs30, %rs11, 1;
	st.shared.u16 	[%r81], %rs30;
	// begin inline asm
	shr.b32 %r289, %r730, %r312;
	// end inline asm
	and.b32  	%r410, %r253, %r289;
	shl.b32 	%r411, %r410, 10;
	and.b32  	%r412, %r411, 31744;
	add.s32 	%r413, %r43, %r412;
	shr.u32 	%r414, %r410, 4;
	and.b32  	%r415, %r414, 268435454;
	add.s32 	%r82, %r413, %r415;
	ld.shared.u16 	%rs12, [%r82];
	add.s16 	%rs31, %rs12, 1;
	st.shared.u16 	[%r82], %rs31;
	// begin inline asm
	shr.b32 %r292, %r729, %r312;
	// end inline asm
	and.b32  	%r416, %r253, %r292;
	shl.b32 	%r417, %r416, 10;
	and.b32  	%r418, %r417, 31744;
	add.s32 	%r419, %r43, %r418;
	shr.u32 	%r420, %r416, 4;
	and.b32  	%r421, %r420, 268435454;
	add.s32 	%r83, %r419, %r421;
	ld.shared.u16 	%rs13, [%r83];
	add.s16 	%rs32, %rs13, 1;
	st.shared.u16 	[%r83], %rs32;
	// begin inline asm
	shr.b32 %r295, %r728, %r312;
	// end inline asm
	and.b32  	%r422, %r253, %r295;
	shl.b32 	%r423, %r422, 10;
	and.b32  	%r424, %r423, 31744;
	add.s32 	%r425, %r43, %r424;
	shr.u32 	%r426, %r422, 4;
	and.b32  	%r427, %r426, 268435454;
	add.s32 	%r84, %r425, %r427;
	ld.shared.u16 	%rs14, [%r84];
	add.s16 	%rs33, %rs14, 1;
	st.shared.u16 	[%r84], %rs33;
	// begin inline asm
	shr.b32 %r298, %r727, %r312;
	// end inline asm
	and.b32  	%r428, %r253, %r298;
	shl.b32 	%r429, %r428, 10;
	and.b32  	%r430, %r429, 31744;
	add.s32 	%r431, %r43, %r430;
	shr.u32 	%r432, %r428, 4;
	and.b32  	%r433, %r432, 268435454;
	add.s32 	%r85, %r431, %r433;
	ld.shared.u16 	%rs15, [%r85];
	add.s16 	%rs34, %rs15, 1;
	st.shared.u16 	[%r85], %rs34;
	// begin inline asm
	shr.b32 %r301, %r726, %r312;
	// end inline asm
	and.b32  	%r434, %r253, %r301;
	shl.b32 	%r435, %r434, 10;
	and.b32  	%r436, %r435, 31744;
	add.s32 	%r437, %r43, %r436;
	shr.u32 	%r438, %r434, 4;
	and.b32  	%r439, %r438, 268435454;
	add.s32 	%r86, %r437, %r439;
	ld.shared.u16 	%rs16, [%r86];
	add.s16 	%rs35, %rs16, 1;
	st.shared.u16 	[%r86], %rs35;
	// begin inline asm
	shr.b32 %r304, %r725, %r312;
	// end inline asm
	and.b32  	%r440, %r253, %r304;
	shl.b32 	%r441, %r440, 10;
	and.b32  	%r442, %r441, 31744;
	add.s32 	%r443, %r43, %r442;
	shr.u32 	%r444, %r440, 4;
	and.b32  	%r445, %r444, 268435454;
	add.s32 	%r87, %r443, %r445;
	ld.shared.u16 	%rs17, [%r87];
	add.s16 	%rs36, %rs17, 1;
	st.shared.u16 	[%r87], %rs36;
	// begin inline asm
	shr.b32 %r307, %r724, %r312;
	// end inline asm
	and.b32  	%r446, %r253, %r307;
	shl.b32 	%r447, %r446, 10;
	and.b32  	%r448, %r447, 31744;
	add.s32 	%r449, %r43, %r448;
	shr.u32 	%r450, %r446, 4;
	and.b32  	%r451, %r450, 268435454;
	add.s32 	%r88, %r449, %r451;
	ld.shared.u16 	%rs18, [%r88];
	add.s16 	%rs37, %rs18, 1;
	st.shared.u16 	[%r88], %rs37;
	// begin inline asm
	shr.b32 %r310, %r723, %r312;
	// end inline asm
	and.b32  	%r452, %r253, %r310;
	shl.b32 	%r453, %r452, 10;
	and.b32  	%r454, %r453, 31744;
	add.s32 	%r455, %r43, %r454;
	shr.u32 	%r456, %r452, 4;
	and.b32  	%r457, %r456, 268435454;
	add.s32 	%r89, %r455, %r457;
	ld.shared.u16 	%rs19, [%r89];
	add.s16 	%rs38, %rs19, 1;
	st.shared.u16 	[%r89], %rs38;
	bar.sync 	0;
	ld.shared.u32 	%r90, [%r44];
	ld.shared.u32 	%r458, [%r44+4];
	ld.shared.u32 	%r459, [%r44+8];
	ld.shared.u32 	%r460, [%r44+12];
	ld.shared.u32 	%r461, [%r44+16];
	ld.shared.u32 	%r462, [%r44+20];
	ld.shared.u32 	%r463, [%r44+24];
	ld.shared.u32 	%r464, [%r44+28];
	ld.shared.u32 	%r465, [%r44+32];
	ld.shared.u32 	%r466, [%r44+36];
	ld.shared.u32 	%r467, [%r44+40];
	ld.shared.u32 	%r468, [%r44+44];
	ld.shared.u32 	%r469, [%r44+48];
	ld.shared.u32 	%r470, [%r44+52];
	ld.shared.u32 	%r471, [%r44+56];
	ld.shared.u32 	%r472, [%r44+60];
	ld.shared.u32 	%r473, [%r44+64];
	ld.shared.u32 	%r474, [%r44+68];
	ld.shared.u32 	%r475, [%r44+72];
	ld.shared.u32 	%r476, [%r44+76];
	ld.shared.u32 	%r477, [%r44+80];
	ld.shared.u32 	%r478, [%r44+84];
	ld.shared.u32 	%r479, [%r44+88];
	ld.shared.u32 	%r480, [%r44+92];
	ld.shared.u32 	%r481, [%r44+96];
	ld.shared.u32 	%r482, [%r44+100];
	ld.shared.u32 	%r483, [%r44+104];
	ld.shared.u32 	%r484, [%r44+108];
	ld.shared.u32 	%r485, [%r44+112];
	ld.shared.u32 	%r486, [%r44+116];
	ld.shared.u32 	%r487, [%r44+120];
	ld.shared.u32 	%r488, [%r44+124];
	ld.shared.u32 	%r489, [%r44+128];
	add.s32 	%r91, %r458, %r90;
	add.s32 	%r92, %r459, %r91;
	add.s32 	%r93, %r460, %r92;
	add.s32 	%r94, %r461, %r93;
	add.s32 	%r95, %r462, %r94;
	add.s32 	%r96, %r463, %r95;
	add.s32 	%r97, %r464, %r96;
	add.s32 	%r98, %r465, %r97;
	add.s32 	%r99, %r466, %r98;
	add.s32 	%r100, %r467, %r99;
	add.s32 	%r101, %r468, %r100;
	add.s32 	%r102, %r469, %r101;
	add.s32 	%r103, %r470, %r102;
	add.s32 	%r104, %r471, %r103;
	add.s32 	%r105, %r472, %r104;
	add.s32 	%r106, %r473, %r105;
	add.s32 	%r107, %r474, %r106;
	add.s32 	%r108, %r475, %r107;
	add.s32 	%r109, %r476, %r108;
	add.s32 	%r110, %r477, %r109;
	add.s32 	%r111, %r478, %r110;
	add.s32 	%r112, %r479, %r111;
	add.s32 	%r113, %r480, %r112;
	add.s32 	%r114, %r481, %r113;
	add.s32 	%r115, %r482, %r114;
	add.s32 	%r116, %r483, %r115;
	add.s32 	%r117, %r484, %r116;
	add.s32 	%r118, %r485, %r117;
	add.s32 	%r119, %r486, %r118;
	add.s32 	%r120, %r487, %r119;
	add.s32 	%r121, %r488, %r120;
	add.s32 	%r318, %r489, %r121;
	// begin inline asm
	mov.u32 %r313, %laneid;
	// end inline asm
	mov.b32 	%r316, 1;
	mov.b32 	%r343, -1;
	// begin inline asm
	{  .reg .u32 r0;  .reg .pred p;  shfl.sync.up.b32 r0|p, %r318, %r316, %r341, %r343;  @p add.u32 r0, r0, %r318;  mov.u32 %r314, r0;}
	// end inline asm
	mov.b32 	%r322, 2;
	// begin inline asm
	{  .reg .u32 r0;  .reg .pred p;  shfl.sync.up.b32 r0|p, %r314, %r322, %r341, %r343;  @p add.u32 r0, r0, %r314;  mov.u32 %r320, r0;}
	// end inline asm
	mov.b32 	%r328, 4;
	// begin inline asm
	{  .reg .u32 r0;  .reg .pred p;  shfl.sync.up.b32 r0|p, %r320, %r328, %r341, %r343;  @p add.u32 r0, r0, %r320;  mov.u32 %r326, r0;}
	// end inline asm
	mov.b32 	%r334, 8;
	// begin inline asm
	{  .reg .u32 r0;  .reg .pred p;  shfl.sync.up.b32 r0|p, %r326, %r334, %r341, %r343;  @p add.u32 r0, r0, %r326;  mov.u32 %r332, r0;}
	// end inline asm
	mov.b32 	%r340, 16;
	// begin inline asm
	{  .reg .u32 r0;  .reg .pred p;  shfl.sync.up.b32 r0|p, %r332, %r340, %r341, %r343;  @p add.u32 r0, r0, %r332;  mov.u32 %r338, r0;}
	// end inline asm
	setp.ne.s32 	%p20, %r313, 31;
	@%p20 bra 	$L__BB7_41;
	st.shared.u32 	[%r45], %r338;
$L__BB7_41:
	sub.s32 	%r490, %r338, %r318;
	setp.gt.u32 	%p21, %r2, 31;
	setp.eq.s32 	%p22, %r42, 7;
	setp.eq.s32 	%p23, %r42, 6;
	setp.eq.s32 	%p24, %r42, 5;
	setp.eq.s32 	%p25, %r42, 4;
	setp.eq.s32 	%p26, %r42, 3;
	setp.eq.s32 	%p27, %r42, 2;
	setp.eq.s32 	%p28, %r42, 1;
	bar.sync 	0;
	ld.shared.v4.u32 	{%r491, %r492, %r493, %r494}, [_ZZN3cub18CUB_300001_SM_10006detail10radix_sort31DeviceRadixSortSingleTileKernelINS1_5radix10policy_hubIiNS0_8NullTypeEyE10Policy1000ELNS0_9SortOrderE0EiS6_yNS1_21identity_decomposer_tEEEvPKT1_PSB_PKT2_PSF_T3_iiT4_E12temp_storage+33792];
	selp.b32 	%r495, %r491, %r742, %p28;
	add.s32 	%r496, %r492, %r491;
	selp.b32 	%r497, %r496, %r495, %p27;
	add.s32 	%r498, %r496, %r493;
	selp.b32 	%r499, %r498, %r497, %p26;
	add.s32 	%r500, %r498, %r494;
	selp.b32 	%r501, %r500, %r499, %p25;
	ld.shared.v4.u32 	{%r502, %r503, %r504, %r505}, [_ZZN3cub18CUB_300001_SM_10006detail10radix_sort31DeviceRadixSortSingleTileKernelINS1_5radix10policy_hubIiNS0_8NullTypeEyE10Policy1000ELNS0_9SortOrderE0EiS6_yNS1_21identity_decomposer_tEEEvPKT1_PSB_PKT2_PSF_T3_iiT4_E12temp_storage+33808];
	add.s32 	%r506, %r500, %r502;
	selp.b32 	%r507, %r506, %r501, %p24;
	add.s32 	%r508, %r506, %r503;
	selp.b32 	%r509, %r508, %r507, %p23;
	add.s32 	%r510, %r508, %r504;
	selp.b32 	%r742, %r510, %r509, %p22;
	add.s32 	%r126, %r510, %r505;
	setp.ne.s32 	%p29, %r313, 0;
	selp.b32 	%r511, %r490, 0, %p29;
	add.s32 	%r512, %r742, %r511;
	or.pred  	%p30, %p21, %p29;
	selp.b32 	%r743, %r512, %r490, %p21;
	@%p30 bra 	$L__BB7_43;
	shl.b32 	%r743, %r126, 16;
	st.shared.u32 	[_ZZN3cub18CUB_300001_SM_10006detail10radix_sort31DeviceRadixSortSingleTileKernelINS1_5radix10policy_hubIiNS0_8NullTypeEyE10Policy1000ELNS0_9SortOrderE0EiS6_yNS1_21identity_decomposer_tEEEvPKT1_PSB_PKT2_PSF_T3_iiT4_E12temp_storage+33832], %r743;
$L__BB7_43:
	setp.eq.s32 	%p31, %r2, 0;
	bar.sync 	0;
	ld.shared.u32 	%r513, [_ZZN3cub18CUB_300001_SM_10006detail10radix_sort31DeviceRadixSortSingleTileKernelINS1_5radix10policy_hubIiNS0_8NullTypeEyE10Policy1000ELNS0_9SortOrderE0EiS6_yNS1_21identity_decomposer_tEEEvPKT1_PSB_PKT2_PSF_T3_iiT4_E12temp_storage+33832];
	selp.b32 	%r514, 0, %r513, %p31;
	add.s32 	%r515, %r743, %r514;
	add.s32 	%r516, %r90, %r515;
	add.s32 	%r517, %r91, %r515;
	add.s32 	%r518, %r92, %r515;
	add.s32 	%r519, %r93, %r515;
	add.s32 	%r520, %r94, %r515;
	add.s32 	%r521, %r95, %r515;
	add.s32 	%r522, %r96, %r515;
	add.s32 	%r523, %r97, %r515;
	add.s32 	%r524, %r98, %r515;
	add.s32 	%r525, %r99, %r515;
	add.s32 	%r526, %r100, %r515;
	add.s32 	%r527, %r101, %r515;
	add.s32 	%r528, %r102, %r515;
	add.s32 	%r529, %r103, %r515;
	add.s32 	%r530, %r104, %r515;
	add.s32 	%r531, %r105, %r515;
	add.s32 	%r532, %r106, %r515;
	add.s32 	%r533, %r107, %r515;
	add.s32 	%r534, %r108, %r515;
	add.s32 	%r535, %r109, %r515;
	add.s32 	%r536, %r110, %r515;
	add.s32 	%r537, %r111, %r515;
	add.s32 	%r538, %r112, %r515;
	add.s32 	%r539, %r113, %r515;
	add.s32 	%r540, %r114, %r515;
	add.s32 	%r541, %r115, %r515;
	add.s32 	%r542, %r116, %r515;
	add.s32 	%r543, %r117, %r515;
	add.s32 	%r544, %r118, %r515;
	add.s32 	%r545, %r119, %r515;
	add.s32 	%r546, %r120, %r515;
	add.s32 	%r547, %r121, %r515;
	st.shared.u32 	[%r44], %r515;
	st.shared.u32 	[%r44+4], %r516;
	st.shared.u32 	[%r44+8], %r517;
	st.shared.u32 	[%r44+12], %r518;
	st.shared.u32 	[%r44+16], %r519;
	st.shared.u32 	[%r44+20], %r520;
	st.shared.u32 	[%r44+24], %r521;
	st.shared.u32 	[%r44+28], %r522;
	st.shared.u32 	[%r44+32], %r523;
	st.shared.u32 	[%r44+36], %r524;
	st.shared.u32 	[%r44+40], %r525;
	st.shared.u32 	[%r44+44], %r526;
	st.shared.u32 	[%r44+48], %r527;
	st.shared.u32 	[%r44+52], %r528;
	st.shared.u32 	[%r44+56], %r529;
	st.shared.u32 	[%r44+60], %r530;
	st.shared.u32 	[%r44+64], %r531;
	st.shared.u32 	[%r44+68], %r532;
	st.shared.u32 	[%r44+72], %r533;
	st.shared.u32 	[%r44+76], %r534;
	st.shared.u32 	[%r44+80], %r535;
	st.shared.u32 	[%r44+84], %r536;
	st.shared.u32 	[%r44+88], %r537;
	st.shared.u32 	[%r44+92], %r538;
	st.shared.u32 	[%r44+96], %r539;
	st.shared.u32 	[%r44+100], %r540;
	st.shared.u32 	[%r44+104], %r541;
	st.shared.u32 	[%r44+108], %r542;
	st.shared.u32 	[%r44+112], %r543;
	st.shared.u32 	[%r44+116], %r544;
	st.shared.u32 	[%r44+120], %r545;
	st.shared.u32 	[%r44+124], %r546;
	st.shared.u32 	[%r44+128], %r547;
	bar.sync 	0;
	cvt.u32.u16 	%r548, %rs1;
	ld.shared.u16 	%r549, [%r71];
	add.s32 	%r130, %r549, %r548;
	cvt.u32.u16 	%r550, %rs2;
	ld.shared.u16 	%r551, [%r72];
	add.s32 	%r131, %r551, %r550;
	cvt.u32.u16 	%r552, %rs3;
	ld.shared.u16 	%r553, [%r73];
	add.s32 	%r132, %r553, %r552;
	cvt.u32.u16 	%r554, %rs4;
	ld.shared.u16 	%r555, [%r74];
	add.s32 	%r133, %r555, %r554;
	cvt.u32.u16 	%r556, %rs5;
	ld.shared.u16 	%r557, [%r75];
	add.s32 	%r134, %r557, %r556;
	cvt.u32.u16 	%r558, %rs6;
	ld.shared.u16 	%r559, [%r76];
	add.s32 	%r135, %r559, %r558;
	cvt.u32.u16 	%r560, %rs7;
	ld.shared.u16 	%r561, [%r77];
	add.s32 	%r136, %r561, %r560;
	cvt.u32.u16 	%r562, %rs8;
	ld.shared.u16 	%r563, [%r78];
	add.s32 	%r137, %r563, %r562;
	cvt.u32.u16 	%r564, %rs9;
	ld.shared.u16 	%r565, [%r79];
	add.s32 	%r138, %r565, %r564;
	cvt.u32.u16 	%r566, %rs10;
	ld.shared.u16 	%r567, [%r80];
	add.s32 	%r139, %r567, %r566;
	cvt.u32.u16 	%r568, %rs11;
	ld.shared.u16 	%r569, [%r81];
	add.s32 	%r140, %r569, %r568;
	cvt.u32.u16 	%r570, %rs12;
	ld.shared.u16 	%r571, [%r82];
	add.s32 	%r141, %r571, %r570;
	cvt.u32.u16 	%r572, %rs13;
	ld.shared.u16 	%r573, [%r83];
	add.s32 	%r142, %r573, %r572;
	cvt.u32.u16 	%r574, %rs14;
	ld.shared.u16 	%r575, [%r84];
	add.s32 	%r143, %r575, %r574;
	cvt.u32.u16 	%r576, %rs15;
	ld.shared.u16 	%r577, [%r85];
	add.s32 	%r144, %r577, %r576;
	cvt.u32.u16 	%r578, %rs16;
	ld.shared.u16 	%r579, [%r86];
	add.s32 	%r145, %r579, %r578;
	cvt.u32.u16 	%r580, %rs17;
	ld.shared.u16 	%r581, [%r87];
	add.s32 	%r146, %r581, %r580;
	cvt.u32.u16 	%r582, %rs18;
	ld.shared.u16 	%r583, [%r88];
	add.s32 	%r147, %r583, %r582;
	cvt.u32.u16 	%r584, %rs19;
	ld.shared.u16 	%r585, [%r89];
	add.s32 	%r148, %r585, %r584;
	bar.sync 	0;
	setp.lt.s32 	%p32, %r722, %r190;
	@%p32 bra 	$L__BB7_83;
	cvt.u64.u32 	%rd8, %r2;
	shl.b32 	%r586, %r130, 2;
	mov.u32 	%r587, _ZZN3cub18CUB_300001_SM_10006detail10radix_sort31DeviceRadixSortSingleTileKernelINS1_5radix10policy_hubIiNS0_8NullTypeEyE10Policy1000ELNS0_9SortOrderE0EiS6_yNS1_21identity_decomposer_tEEEvPKT1_PSB_PKT2_PSF_T3_iiT4_E12temp_storage;
	add.s32 	%r588, %r587, %r586;
	st.shared.u32 	[%r588], %r741;
	shl.b32 	%r589, %r131, 2;
	add.s32 	%r590, %r587, %r589;
	st.shared.u32 	[%r590], %r740;
	shl.b32 	%r591, %r132, 2;
	add.s32 	%r592, %r587, %r591;
	st.shared.u32 	[%r592], %r739;
	shl.b32 	%r593, %r133, 2;
	add.s32 	%r594, %r587, %r593;
	st.shared.u32 	[%r594], %r738;
	shl.b32 	%r595, %r134, 2;
	add.s32 	%r596, %r587, %r595;
	st.shared.u32 	[%r596], %r737;
	shl.b32 	%r597, %r135, 2;
	add.s32 	%r598, %r587, %r597;
	st.shared.u32 	[%r598], %r736;
	shl.b32 	%r599, %r136, 2;
	add.s32 	%r600, %r587, %r599;
	st.shared.u32 	[%r600], %r735;
	shl.b32 	%r601, %r137, 2;
	add.s32 	%r602, %r587, %r601;
	st.shared.u32 	[%r602], %r734;
	shl.b32 	%r603, %r138, 2;
	add.s32 	%r604, %r587, %r603;
	st.shared.u32 	[%r604], %r733;
	shl.b32 	%r605, %r139, 2;
	add.s32 	%r606, %r587, %r605;
	st.shared.u32 	[%r606], %r732;
	shl.b32 	%r607, %r140, 2;
	add.s32 	%r608, %r587, %r607;
	st.shared.u32 	[%r608], %r731;
	shl.b32 	%r609, %r141, 2;
	add.s32 	%r610, %r587, %r609;
	st.shared.u32 	[%r610], %r730;
	shl.b32 	%r611, %r142, 2;
	add.s32 	%r612, %r587, %r611;
	st.shared.u32 	[%r612], %r729;
	shl.b32 	%r613, %r143, 2;
	add.s32 	%r614, %r587, %r613;
	st.shared.u32 	[%r614], %r728;
	shl.b32 	%r615, %r144, 2;
	add.s32 	%r616, %r587, %r615;
	st.shared.u32 	[%r616], %r727;
	shl.b32 	%r617, %r145, 2;
	add.s32 	%r618, %r587, %r617;
	st.shared.u32 	[%r618], %r726;
	shl.b32 	%r619, %r146, 2;
	add.s32 	%r620, %r587, %r619;
	st.shared.u32 	[%r620], %r725;
	shl.b32 	%r621, %r147, 2;
	add.s32 	%r622, %r587, %r621;
	st.shared.u32 	[%r622], %r724;
	shl.b32 	%r623, %r148, 2;
	add.s32 	%r624, %r587, %r623;
	st.shared.u32 	[%r624], %r723;
	bar.sync 	0;
	mad.lo.s32 	%r149, %r2, -72, %r46;
	ld.shared.u32 	%r150, [%r149+1024];
	ld.shared.u32 	%r151, [%r149+2048];
	ld.shared.u32 	%r152, [%r149+3072];
	ld.shared.u32 	%r153, [%r149+4096];
	ld.shared.u32 	%r154, [%r149+5120];
	ld.shared.u32 	%r155, [%r149+6144];
	ld.shared.u32 	%r156, [%r149+7168];
	ld.shared.u32 	%r157, [%r149+8192];
	ld.shared.u32 	%r158, [%r149+9216];
	ld.shared.u32 	%r159, [%r149+10240];
	ld.shared.u32 	%r160, [%r149+11264];
	ld.shared.u32 	%r161, [%r149+12288];
	ld.shared.u32 	%r162, [%r149+13312];
	ld.shared.u32 	%r163, [%r149+14336];
	ld.shared.u32 	%r164, [%r149+15360];
	ld.shared.u32 	%r165, [%r149+16384];
	ld.shared.u32 	%r166, [%r149+17408];
	ld.shared.u32 	%r167, [%r149+18432];
	setp.gt.u64 	%p33, %rd4, %rd8;
	cvta.to.global.u64 	%rd9, %rd3;
	mul.wide.u32 	%rd10, %r2, 4;
	add.s64 	%rd2, %rd9, %rd10;
	@%p33 bra 	$L__BB7_45;
	bra.uni 	$L__BB7_46;
$L__BB7_45:
	ld.shared.u32 	%r625, [%r149];
	xor.b32  	%r626, %r625, -2147483648;
	st.global.u32 	[%rd2], %r626;
$L__BB7_46:
	add.s32 	%r627, %r2, 256;
	cvt.u64.u32 	%rd11, %r627;
	setp.le.u64 	%p34, %rd4, %rd11;
	@%p34 bra 	$L__BB7_48;
	xor.b32  	%r628, %r150, -2147483648;
	st.global.u32 	[%rd2+1024], %r628;
$L__BB7_48:
	add.s32 	%r629, %r2, 512;
	cvt.u64.u32 	%rd12, %r629;
	setp.le.u64 	%p35, %rd4, %rd12;
	@%p35 bra 	$L__BB7_50;
	xor.b32  	%r630, %r151, -2147483648;
	st.global.u32 	[%rd2+2048], %r630;
$L__BB7_50:
	add.s32 	%r631, %r2, 768;
	cvt.u64.u32 	%rd13, %r631;
	setp.le.u64 	%p36, %rd4, %rd13;
	@%p36 bra 	$L__BB7_52;
	xor.b32  	%r632, %r152, -2147483648;
	st.global.u32 	[%rd2+3072], %r632;
$L__BB7_52:
	or.b32  	%r633, %r2, 1024;
	cvt.u64.u32 	%rd14, %r633;
	setp.le.u64 	%p37, %rd4, %rd14;
	@%p37 bra 	$L__BB7_54;
	xor.b32  	%r634, %r153, -2147483648;
	st.global.u32 	[%rd2+4096], %r634;
$L__BB7_54:
	add.s32 	%r635, %r2, 1280;
	cvt.u64.u32 	%rd15, %r635;
	setp.le.u64 	%p38, %rd4, %rd15;
	@%p38 bra 	$L__BB7_56;
	xor.b32  	%r636, %r154, -2147483648;
	st.global.u32 	[%rd2+5120], %r636;
$L__BB7_56:
	add.s32 	%r637, %r2, 1536;
	cvt.u64.u32 	%rd16, %r637;
	setp.le.u64 	%p39, %rd4, %rd16;
	@%p39 bra 	$L__BB7_58;
	xor.b32  	%r638, %r155, -2147483648;
	st.global.u32 	[%rd2+6144], %r638;
$L__BB7_58:
	add.s32 	%r639, %r2, 1792;
	cvt.u64.u32 	%rd17, %r639;
	setp.le.u64 	%p40, %rd4, %rd17;
	@%p40 bra 	$L__BB7_60;
	xor.b32  	%r640, %r156, -2147483648;
	st.global.u32 	[%rd2+7168], %r640;
$L__BB7_60:
	or.b32  	%r641, %r2, 2048;
	cvt.u64.u32 	%rd18, %r641;
	setp.le.u64 	%p41, %rd4, %rd18;
	@%p41 bra 	$L__BB7_62;
	xor.b32  	%r642, %r157, -2147483648;
	st.global.u32 	[%rd2+8192], %r642;
$L__BB7_62:
	add.s32 	%r643, %r2, 2304;
	cvt.u64.u32 	%rd19, %r643;
	setp.le.u64 	%p42, %rd4, %rd19;
	@%p42 bra 	$L__BB7_64;
	xor.b32  	%r644, %r158, -2147483648;
	st.global.u32 	[%rd2+9216], %r644;
$L__BB7_64:
	add.s32 	%r645, %r2, 2560;
	cvt.u64.u32 	%rd20, %r645;
	setp.le.u64 	%p43, %rd4, %rd20;
	@%p43 bra 	$L__BB7_66;
	xor.b32  	%r646, %r159, -2147483648;
	st.global.u32 	[%rd2+10240], %r646;
$L__BB7_66:
	add.s32 	%r647, %r2, 2816;
	cvt.u64.u32 	%rd21, %r647;
	setp.le.u64 	%p44, %rd4, %rd21;
	@%p44 bra 	$L__BB7_68;
	xor.b32  	%r648, %r160, -2147483648;
	st.global.u32 	[%rd2+11264], %r648;
$L__BB7_68:
	or.b32  	%r649, %r2, 3072;
	cvt.u64.u32 	%rd22, %r649;
	setp.le.u64 	%p45, %rd4, %rd22;
	@%p45 bra 	$L__BB7_70;
	xor.b32  	%r650, %r161, -2147483648;
	st.global.u32 	[%rd2+12288], %r650;
$L__BB7_70:
	add.s32 	%r651, %r2, 3328;
	cvt.u64.u32 	%rd23, %r651;
	setp.le.u64 	%p46, %rd4, %rd23;
	@%p46 bra 	$L__BB7_72;
	xor.b32  	%r652, %r162, -2147483648;
	st.global.u32 	[%rd2+13312], %r652;
$L__BB7_72:
	add.s32 	%r653, %r2, 3584;
	cvt.u64.u32 	%rd24, %r653;
	setp.le.u64 	%p47, %rd4, %rd24;
	@%p47 bra 	$L__BB7_74;
	xor.b32  	%r654, %r163, -2147483648;
	st.global.u32 	[%rd2+14336], %r654;
$L__BB7_74:
	add.s32 	%r655, %r2, 3840;
	cvt.u64.u32 	%rd25, %r655;
	setp.le.u64 	%p48, %rd4, %rd25;
	@%p48 bra 	$L__BB7_76;
	xor.b32  	%r656, %r164, -2147483648;
	st.global.u32 	[%rd2+15360], %r656;
$L__BB7_76:
	or.b32  	%r657, %r2, 4096;
	cvt.u64.u32 	%rd26, %r657;
	setp.le.u64 	%p49, %rd4, %rd26;
	@%p49 bra 	$L__BB7_78;
	xor.b32  	%r658, %r165, -2147483648;
	st.global.u32 	[%rd2+16384], %r658;
$L__BB7_78:
	add.s32 	%r659, %r2, 4352;
	cvt.u64.u32 	%rd27, %r659;
	setp.le.u64 	%p50, %rd4, %rd27;
	@%p50 bra 	$L__BB7_80;
	xor.b32  	%r660, %r166, -2147483648;
	st.global.u32 	[%rd2+17408], %r660;
$L__BB7_80:
	add.s32 	%r661, %r2, 4608;
	cvt.u64.u32 	%rd28, %r661;
	setp.le.u64 	%p51, %rd4, %rd28;
	@%p51 bra 	$L__BB7_82;
	xor.b32  	%r662, %r167, -2147483648;
	st.global.u32 	[%rd2+18432], %r662;
$L__BB7_82:
	ret;
$L__BB7_83:
	shl.b32 	%r663, %r130, 2;
	mov.u32 	%r664, _ZZN3cub18CUB_300001_SM_10006detail10radix_sort31DeviceRadixSortSingleTileKernelINS1_5radix10policy_hubIiNS0_8NullTypeEyE10Policy1000ELNS0_9SortOrderE0EiS6_yNS1_21identity_decomposer_tEEEvPKT1_PSB_PKT2_PSF_T3_iiT4_E12temp_storage;
	add.s32 	%r665, %r664, %r663;
	st.shared.u32 	[%r665], %r741;
	shl.b32 	%r666, %r131, 2;
	add.s32 	%r667, %r664, %r666;
	st.shared.u32 	[%r667], %r740;
	shl.b32 	%r668, %r132, 2;
	add.s32 	%r669, %r664, %r668;
	st.shared.u32 	[%r669], %r739;
	shl.b32 	%r670, %r133, 2;
	add.s32 	%r671, %r664, %r670;
	st.shared.u32 	[%r671], %r738;
	shl.b32 	%r672, %r134, 2;
	add.s32 	%r673, %r664, %r672;
	st.shared.u32 	[%r673], %r737;
	shl.b32 	%r674, %r135, 2;
	add.s32 	%r675, %r664, %r674;
	st.shared.u32 	[%r675], %r736;
	shl.b32 	%r676, %r136, 2;
	add.s32 	%r677, %r664, %r676;
	st.shared.u32 	[%r677], %r735;
	shl.b32 	%r678, %r137, 2;
	add.s32 	%r679, %r664, %r678;
	st.shared.u32 	[%r679], %r734;
	shl.b32 	%r680, %r138, 2;
	add.s32 	%r681, %r664, %r680;
	st.shared.u32 	[%r681], %r733;
	shl.b32 	%r682, %r139, 2;
	add.s32 	%r683, %r664, %r682;
	st.shared.u32 	[%r683], %r732;
	shl.b32 	%r684, %r140, 2;
	add.s32 	%r685, %r664, %r684;
	st.shared.u32 	[%r685], %r731;
	shl.b32 	%r686, %r141, 2;
	add.s32 	%r687, %r664, %r686;
	st.shared.u32 	[%r687], %r730;
	shl.b32 	%r688, %r142, 2;
	add.s32 	%r689, %r664, %r688;
	st.shared.u32 	[%r689], %r729;
	shl.b32 	%r690, %r143, 2;
	add.s32 	%r691, %r664, %r690;
	st.shared.u32 	[%r691], %r728;
	shl.b32 	%r692, %r144, 2;
	add.s32 	%r693, %r664, %r692;
	st.shared.u32 	[%r693], %r727;
	shl.b32 	%r694, %r145, 2;
	add.s32 	%r695, %r664, %r694;
	st.shared.u32 	[%r695], %r726;
	shl.b32 	%r696, %r146, 2;
	add.s32 	%r697, %r664, %r696;
	st.shared.u32 	[%r697], %r725;
	shl.b32 	%r698, %r147, 2;
	add.s32 	%r699, %r664, %r698;
	st.shared.u32 	[%r699], %r724;
	shl.b32 	%r700, %r148, 2;
	add.s32 	%r701, %r664, %r700;
	st.shared.u32 	[%r701], %r723;
	bar.sync 	0;
	ld.shared.u32 	%r741, [%r46];
	ld.shared.u32 	%r740, [%r46+4];
	ld.shared.u32 	%r739, [%r46+8];
	ld.shared.u32 	%r738, [%r46+12];
	ld.shared.u32 	%r737, [%r46+16];
	ld.shared.u32 	%r736, [%r46+20];
	ld.shared.u32 	%r735, [%r46+24];
	ld.shared.u32 	%r734, [%r46+28];
	ld.shared.u32 	%r733, [%r46+32];
	ld.shared.u32 	%r732, [%r46+36];
	ld.shared.u32 	%r731, [%r46+40];
	ld.shared.u32 	%r730, [%r46+44];
	ld.shared.u32 	%r729, [%r46+48];
	ld.shared.u32 	%r728, [%r46+52];
	ld.shared.u32 	%r727, [%r46+56];
	ld.shared.u32 	%r726, [%r46+60];
	ld.shared.u32 	%r725, [%r46+64];
	ld.shared.u32 	%r724, [%r46+68];
	ld.shared.u32 	%r723, [%r46+72];
	bar.sync 	0;
	add.s32 	%r722, %r722, 6;
	add.s32 	%r721, %r721, -6;
	bra.uni 	$L__BB7_39;

}
	// .globl	_ZN3cub18CUB_300001_SM_10006detail10radix_sort30DeviceRadixSortHistogramKernelINS1_5radix10policy_hubIiNS0_8NullTypeEyE10Policy1000ELNS0_9SortOrderE0EiyNS1_21identity_decomposer_tEEEvPT2_PKT1_SB_iiT3_
.visible .entry _ZN3cub18CUB_300001_SM_10006detail10radix_sort30DeviceRadixSortHistogramKernelINS1_5radix10policy_hubIiNS0_8NullTypeEyE10Policy1000ELNS0_9SortOrderE0EiyNS1_21identity_decomposer_tEEEvPT2_PKT1_SB_iiT3_(
	.param .u64 .ptr .align 1 _ZN3cub18CUB_300001_SM_10006detail10radix_sort30DeviceRadixSortHistogramKernelINS1_5radix10policy_hubIiNS0_8NullTypeEyE10Policy1000ELNS0_9SortOrderE0EiyNS1_21identity_decomposer_tEEEvPT2_PKT1_SB_iiT3__param_0,
	.param .u64 .ptr .align 1 _ZN3cub18CUB_300001_SM_10006detail10radix_sort30DeviceRadixSortHistogramKernelINS1_5radix10policy_hubIiNS0_8NullTypeEyE10Policy1000ELNS0_9SortOrderE0EiyNS1_21identity_decomposer_tEEEvPT2_PKT1_SB_iiT3__param_1,
	.param .u64 _ZN3cub18CUB_300001_SM_10006detail10radix_sort30DeviceRadixSortHistogramKernelINS1_5radix10policy_hubIiNS0_8NullTypeEyE10Policy1000ELNS0_9SortOrderE0EiyNS1_21identity_decomposer_tEEEvPT2_PKT1_SB_iiT3__param_2,
	.param .u32 _ZN3cub18CUB_300001_SM_10006detail10radix_sort30DeviceRadixSortHistogramKernelINS1_5radix10policy_hubIiNS0_8NullTypeEyE10Policy1000ELNS0_9SortOrderE0EiyNS1_21identity_decomposer_tEEEvPT2_PKT1_SB_iiT3__param_3,
	.param .u32 _ZN3cub18CUB_300001_SM_10006detail10radix_sort30DeviceRadixSortHistogramKernelINS1_5radix10policy_hubIiNS0_8NullTypeEyE10Policy1000ELNS0_9SortOrderE0EiyNS1_21identity_decomposer_tEEEvPT2_PKT1_SB_iiT3__param_4,
	.param .align 1 .b8 _ZN3cub18CUB_300001_SM_10006detail10radix_sort30DeviceRadixSortHistogramKernelINS1_5radix10policy_hubIiNS0_8NullTypeEyE10Policy1000ELNS0_9SortOrderE0EiyNS1_21identity_decomposer_tEEEvPT2_PKT1_SB_iiT3__param_5[1]
)
.maxntid 128
{
	.reg .pred 	%p<91>;
	.reg .b32 	%r<486>;
	.reg .b64 	%rd<137>;
	// demoted variable
	.shared .align 4 .b8 _ZZN3cub18CUB_300001_SM_10006detail10radix_sort30DeviceRadixSortHistogramKernelINS1_5radix10policy_hubIiNS0_8NullTypeEyE10Policy1000ELNS0_9SortOrderE0EiyNS1_21identity_decomposer_tEEEvPT2_PKT1_SB_iiT3_E12temp_storage[4096];
	ld.param.u64 	%rd18, [_ZN3cub18CUB_300001_SM_10006detail10radix_sort30DeviceRadixSortHistogramKernelINS1_5radix10policy_hubIiNS0_8NullTypeEyE10Policy1000ELNS0_9SortOrderE0EiyNS1_21identity_decomposer_tEEEvPT2_PKT1_SB_iiT3__param_0];
	ld.param.u64 	%rd19, [_ZN3cub18CUB_300001_SM_10006detail10radix_sort30DeviceRadixSortHistogramKernelINS1_5radix10policy_hubIiNS0_8NullTypeEyE10Policy1000ELNS0_9SortOrderE0EiyNS1_21identity_decomposer_tEEEvPT2_PKT1_SB_iiT3__param_1];
	ld.param.u64 	%rd17, [_ZN3cub18CUB_300001_SM_10006detail10radix_sort30DeviceRadixSortHistogramKernelINS1_5radix10policy_hubIiNS0_8NullTypeEyE10Policy1000ELNS0_9SortOrderE0EiyNS1_21identity_decomposer_tEEEvPT2_PKT1_SB_iiT3__param_2];
	ld.param.u32 	%r174, [_ZN3cub18CUB_300001_SM_10006detail10radix_sort30DeviceRadixSortHistogramKernelINS1_5radix10policy_hubIiNS0_8NullTypeEyE10Policy1000ELNS0_9SortOrderE0EiyNS1_21identity_decomposer_tEEEvPT2_PKT1_SB_iiT3__param_3];
	ld.param.u32 	%r175, [_ZN3cub18CUB_300001_SM_10006detail10radix_sort30DeviceRadixSortHistogramKernelINS1_5radix10policy_hubIiNS0_8NullTypeEyE10Policy1000ELNS0_9SortOrderE0EiyNS1_21identity_decomposer_tEEEvPT2_PKT1_SB_iiT3__param_4];
	cvta.to.global.u64 	%rd1, %rd19;
	cvta.to.global.u64 	%rd2, %rd18;
	setp.eq.s64 	%p2, %rd17, 0;
	@%p2 bra 	$L__BB8_153;
	sub.s32 	%r176, %r175, %r174;
	add.s32 	%r177, %r176, 7;
	shr.s32 	%r178, %r177, 31;
	shr.u32 	%r179, %r178, 29;
	add.s32 	%r180, %r177, %r179;
	shr.s32 	%r181, %r180, 3;
	mov.u32 	%r182, %tid.x;
	setp.gt.u32 	%p3, %r182, 255;
	setp.lt.s32 	%p4, %r177, 8;
	mov.u32 	%r183, %ctaid.x;
	shl.b32 	%r184, %r183, 11;
	cvt.u64.u32 	%rd3, %r184;
	mov.u32 	%r185, %nctaid.x;
	shl.b32 	%r186, %r185, 11;
	cvt.u64.u32 	%rd4, %r186;
	add.s32 	%r1, %r181, -1;
	and.b32  	%r2, %r181, 15;
	and.b32  	%r3, %r181, 7;
	add.s32 	%r4, %r3, -1;
	and.b32  	%r5, %r181, 3;
	or.pred  	%p1, %p3, %p4;
	shl.b32 	%r187, %r182, 2;
	mov.u32 	%r188, _ZZN3cub18CUB_300001_SM_10006detail10radix_sort30DeviceRadixSortHistogramKernelINS1_5radix10policy_hubIiNS0_8NullTypeEyE10Policy1000ELNS0_9SortOrderE0EiyNS1_21identity_decomposer_tEEEvPT2_PKT1_SB_iiT3_E12temp_storage;
	add.s32 	%r6, %r188, %r187;
	and.b32  	%r7, %r181, 268435440;
	cvt.u64.u32 	%rd5, %r182;
	add.s32 	%r8, %r182, 128;
	add.s32 	%r9, %r182, 256;
	add.s32 	%r10, %r182, 384;
	add.s32 	%r11, %r182, 512;
	add.s32 	%r12, %r182, 640;
	add.s32 	%r13, %r182, 768;
	or.b32  	%r14, %r182, 1024;
	add.s32 	%r15, %r182, 1920;
	and.b32  	%r16, %r181, 268435448;
	and.b32  	%r17, %r181, 1;
	neg.s32 	%r18, %r7;
	add.s32 	%r19, %r6, 8192;
	add.s64 	%rd21, %rd17, -1;
	shr.u64 	%rd22, %rd21, 30;
	add.s64 	%rd23, %rd22, 1;
	min.u64 	%rd6, %rd23, %rd17;
	mov.b64 	%rd135, 0;
$L__BB8_2:
	@%p1 bra 	$L__BB8_30;
	setp.lt.u32 	%p5, %r1, 15;
	mov.b32 	%r439, 0;
	@%p5 bra 	$L__BB8_6;
	mov.u32 	%r436, %r19;
	mov.u32 	%r437, %r18;
$L__BB8_5:
	.pragma "nounroll";
	mov.b32 	%r190, 0;
	st.shared.u32 	[%r436+-8192], %r190;
	st.shared.u32 	[%r436+-7168], %r190;
	st.shared.u32 	[%r436+-6144], %r190;
	st.shared.u32 	[%r436+-5120], %r190;
	st.shared.u32 	[%r436+-4096], %r190;
	st.shared.u32 	[%r436+-3072], %r190;
	st.shared.u32 	[%r436+-2048], %r190;
	st.shared.u32 	[%r436+-1024], %r190;
	st.shared.u32 	[%r436], %r190;
	st.shared.u32 	[%r436+1024], %r190;
	st.shared.u32 	[%r436+2048], %r190;
	st.shared.u32 	[%r436+3072], %r190;
	st.shared.u32 	[%r436+4096], %r190;
	st.shared.u32 	[%r436+5120], %r190;
	st.shared.u32 	[%r436+6144], %r190;
	st.shared.u32 	[%r436+7168], %r190;
	add.s32 	%r437, %r437, 16;
	add.s32 	%r436, %r436, 16384;
	setp.ne.s32 	%p6, %r437, 0;
	mov.u32 	%r439, %r7;
	@%p6 bra 	$L__BB8_5;
$L__BB8_6:
	add.s32 	%r25, %r2, -1;
	setp.eq.s32 	%p7, %r2, 0;
	@%p7 bra 	$L__BB8_16;
	setp.lt.u32 	%p8, %r25, 7;
	@%p8 bra 	$L__BB8_9;
	shl.b32 	%r191, %r439, 10;
	add.s32 	%r192, %r6, %r191;
	mov.b32 	%r193, 0;
	st.shared.u32 	[%r192], %r193;
	st.shared.u32 	[%r192+1024], %r193;
	st.shared.u32 	[%r192+2048], %r193;
	st.shared.u32 	[%r192+3072], %r193;
	st.shared.u32 	[%r192+4096], %r193;
	st.shared.u32 	[%r192+5120], %r193;
	st.shared.u32 	[%r192+6144], %r193;
	st.shared.u32 	[%r192+7168], %r193;
	add.s32 	%r439, %r439, 8;
$L__BB8_9:
	setp.eq.s32 	%p9, %r3, 0;
	@%p9 bra 	$L__BB8_16;
	setp.lt.u32 	%p10, %r4, 3;
	@%p10 bra 	$L__BB8_12;
	shl.b32 	%r194, %r439, 10;
	add.s32 	%r195, %r6, %r194;
	mov.b32 	%r196, 0;
	st.shared.u32 	[%r195], %r196;
	st.shared.u32 	[%r195+1024], %r196;
	st.shared.u32 	[%r195+2048], %r196;
	st.shared.u32 	[%r195+3072], %r196;
	add.s32 	%r439, %r439, 4;
$L__BB8_12:
	setp.eq.s32 	%p11, %r5, 0;
	@%p11 bra 	$L__BB8_16;
	setp.eq.s32 	%p12, %r5, 1;
	shl.b32 	%r197, %r439, 10;
	add.s32 	%r30, %r6, %r197;
	mov.b32 	%r198, 0;
	st.shared.u32 	[%r30], %r198;
	@%p12 bra 	$L__BB8_16;
	setp.eq.s32 	%p13, %r5, 2;
	mov.b32 	%r199, 0;
	st.shared.u32 	[%r30+1024], %r199;
	@%p13 bra 	$L__BB8_16;
	mov.b32 	%r200, 0;
	st.shared.u32 	[%r30+2048], %r200;
$L__BB8_16:
	cvt.u32.u64 	%r201, %rd5;
	setp.gt.u32 	%p14, %r201, 127;
	@%p14 bra 	$L__BB8_30;
	setp.lt.u32 	%p15, %r1, 15;
	mov.b32 	%r443, 0;
	@%p15 bra 	$L__BB8_20;
	mov.b32 	%r441, 0;
$L__BB8_19:
	.pragma "nounroll";
	shl.b32 	%r204, %r441, 10;
	add.s32 	%r205, %r6, %r204;
	mov.b32 	%r206, 0;
	st.shared.u32 	[%r205+512], %r206;
	st.shared.u32 	[%r205+1536], %r206;
	st.shared.u32 	[%r205+2560], %r206;
	st.shared.u32 	[%r205+3584], %r206;
	st.shared.u32 	[%r205+4608], %r206;
	st.shared.u32 	[%r205+5632], %r206;
	st.shared.u32 	[%r205+6656], %r206;
	st.shared.u32 	[%r205+7680], %r206;
	st.shared.u32 	[%r205+8704], %r206;
	st.shared.u32 	[%r205+9728], %r206;
	st.shared.u32 	[%r205+10752], %r206;
	st.shared.u32 	[%r205+11776], %r206;
	st.shared.u32 	[%r205+12800], %r206;
	st.shared.u32 	[%r205+13824], %r206;
	st.shared.u32 	[%r205+14848], %r206;
	st.shared.u32 	[%r205+15872], %r206;
	add.s32 	%r441, %r441, 16;
	setp.ne.s32 	%p16, %r441, %r7;
	mov.u32 	%r443, %r7;
	@%p16 bra 	$L__BB8_19;
$L__BB8_20:
	setp.eq.s32 	%p17, %r2, 0;
	@%p17 bra 	$L__BB8_30;
	setp.lt.u32 	%p18, %r25, 7;
	@%p18 bra 	$L__BB8_23;
	shl.b32 	%r207, %r443, 10;
	add.s32 	%r208, %r6, %r207;
	mov.b32 	%r209, 0;
	st.shared.u32 	[%r208+512], %r209;
	st.shared.u32 	[%r208+1536], %r209;
	st.shared.u32 	[%r208+2560], %r209;
	st.shared.u32 	[%r208+3584], %r209;
	st.shared.u32 	[%r208+4608], %r209;
	st.shared.u32 	[%r208+5632], %r209;
	st.shared.u32 	[%r208+6656], %r209;
	st.shared.u32 	[%r208+7680], %r209;
	add.s32 	%r443, %r443, 8;
$L__BB8_23:
	setp.eq.s32 	%p19, %r3, 0;
	@%p19 bra 	$L__BB8_30;
	setp.lt.u32 	%p20, %r4, 3;
	@%p20 bra 	$L__BB8_26;
	shl.b32 	%r210, %r443, 10;
	add.s32 	%r211, %r6, %r210;
	mov.b32 	%r212, 0;
	st.shared.u32 	[%r211+512], %r212;
	st.shared.u32 	[%r211+1536], %r212;
	st.shared.u32 	[%r211+2560], %r212;
	st.shared.u32 	[%r211+3584], %r212;
	add.s32 	%r443, %r443, 4;
$L__BB8_26:
	setp.eq.s32 	%p21, %r5, 0;
	@%p21 bra 	$L__BB8_30;
	setp.eq.s32 	%p22, %r5, 1;
	shl.b32 	%r213, %r443, 10;
	add.s32 	%r38, %r6, %r213;
	mov.b32 	%r214, 0;
	st.shared.u32 	[%r38+512], %r214;
	@%p22 bra 	$L__BB8_30;
	setp.eq.s32 	%p23, %r5, 2;
	mov.b32 	%r215, 0;
	st.shared.u32 	[%r38+1536], %r215;
	@%p23 bra 	$L__BB8_30;
	mov.b32 	%r216, 0;
	st.shared.u32 	[%r38+2560], %r216;
$L__BB8_30:
	bar.sync 	0;
	bar.sync 	0;
	shl.b64 	%rd8, %rd135, 30;
	sub.s64 	%rd24, %rd17, %rd8;
	min.u64 	%rd9, %rd24, 1073741824;
	setp.le.u64 	%p24, %rd9, %rd3;
	@%p24 bra 	$L__BB8_70;
	mov.u64 	%rd136, %rd3;
$L__BB8_32:
	add.s64 	%rd11, %rd136, %rd8;
	sub.s64 	%rd12, %rd17, %rd11;
	setp.lt.u64 	%p25, %rd12, 2048;
	@%p25 bra 	$L__BB8_34;
	add.s64 	%rd27, %rd11, %rd5;
	shl.b64 	%rd28, %rd27, 2;
	add.s64 	%rd29, %rd1, %rd28;
	ld.global.u32 	%r475, [%rd29];
	ld.global.u32 	%r474, [%rd29+512];
	ld.global.u32 	%r473, [%rd29+1024];
	ld.global.u32 	%r472, [%rd29+1536];
	ld.global.u32 	%r471, [%rd29+2048];
	ld.global.u32 	%r470, [%rd29+2560];
	ld.global.u32 	%r469, [%rd29+3072];
	ld.global.u32 	%r468, [%rd29+3584];
	ld.global.u32 	%r467, [%rd29+4096];
	ld.global.u32 	%r466, [%rd29+4608];
	ld.global.u32 	%r465, [%rd29+5120];
	ld.global.u32 	%r464, [%rd29+5632];
	ld.global.u32 	%r463, [%rd29+6144];
	ld.global.u32 	%r462, [%rd29+6656];
	ld.global.u32 	%r461, [%rd29+7168];
	ld.global.u32 	%r460, [%rd29+7680];
	bra.uni 	$L__BB8_66;
$L__BB8_34:
	cvt.u32.u64 	%r218, %rd5;
	cvt.u32.u64 	%r55, %rd12;
	setp.ge.s32 	%p26, %r218, %r55;
	add.s64 	%rd25, %rd11, %rd5;
	shl.b64 	%rd26, %rd25, 2;
	add.s64 	%rd13, %rd1, %rd26;
	mov.b32 	%r475, 2147483647;
	@%p26 bra 	$L__BB8_36;
	ld.global.u32 	%r475, [%rd13];
$L__BB8_36:
	setp.ge.s32 	%p27, %r8, %r55;
	mov.b32 	%r474, 2147483647;
	@%p27 bra 	$L__BB8_38;
	ld.global.u32 	%r474, [%rd13+512];
$L__BB8_38:
	setp.ge.s32 	%p28, %r9, %r55;
	mov.b32 	%r473, 2147483647;
	@%p28 bra 	$L__BB8_40;
	ld.global.u32 	%r473, [%rd13+1024];
$L__BB8_40:
	setp.ge.s32 	%p29, %r10, %r55;
	mov.b32 	%r472, 2147483647;
	@%p29 bra 	$L__BB8_42;
	ld.global.u32 	%r472, [%rd13+1536];
$L__BB8_42:
	setp.ge.s32 	%p30, %r11, %r55;
	mov.b32 	%r471, 2147483647;
	@%p30 bra 	$L__BB8_44;
	ld.global.u32 	%r471, [%rd13+2048];
$L__BB8_44:
	setp.ge.s32 	%p31, %r12, %r55;
	mov.b32 	%r470, 2147483647;
	@%p31 bra 	$L__BB8_46;
	ld.global.u32 	%r470, [%rd13+2560];
$L__BB8_46:
	setp.ge.s32 	%p32, %r13, %r55;
	mov.b32 	%r469, 2147483647;
	@%p32 bra 	$L__BB8_48;
	ld.global.u32 	%r469, [%rd13+3072];
$L__BB8_48:
	mov.u32 	%r226, %tid.x;
	add.s32 	%r227, %r226, 896;
	setp.ge.s32 	%p33, %r227, %r55;
	mov.b32 	%r468, 2147483647;
	@%p33 bra 	$L__BB8_50;
	ld.global.u32 	%r468, [%rd13+3584];
$L__BB8_50:
	setp.ge.s32 	%p34, %r14, %r55;
	mov.b32 	%r467, 2147483647;
	@%p34 bra 	$L__BB8_52;
	ld.global.u32 	%r467, [%rd13+4096];
$L__BB8_52:
	add.s32 	%r231, %r226, 1152;
	setp.ge.s32 	%p35, %r231, %r55;
	mov.b32 	%r466, 2147483647;
	@%p35 bra 	$L__BB8_54;
	ld.global.u32 	%r466, [%rd13+4608];
$L__BB8_54:
	add.s32 	%r234, %r226, 1280;
	setp.ge.s32 	%p36, %r234, %r55;
	mov.b32 	%r465, 2147483647;
	@%p36 bra 	$L__BB8_56;
	ld.global.u32 	%r465, [%rd13+5120];
$L__BB8_56:
	add.s32 	%r237, %r226, 1408;
	setp.ge.s32 	%p37, %r237, %r55;
	mov.b32 	%r464, 2147483647;
	@%p37 bra 	$L__BB8_58;
	ld.global.u32 	%r464, [%rd13+5632];
$L__BB8_58:
	add.s32 	%r240, %r226, 1536;
	setp.ge.s32 	%p38, %r240, %r55;
	mov.b32 	%r463, 2147483647;
	@%p38 bra 	$L__BB8_60;
	ld.global.u32 	%r463, [%rd13+6144];
$L__BB8_60:
	add.s32 	%r243, %r226, 1664;
	setp.ge.s32 	%p39, %r243, %r55;
	mov.b32 	%r462, 2147483647;
	@%p39 bra 	$L__BB8_62;
	ld.global.u32 	%r462, [%rd13+6656];
$L__BB8_62:
	add.s32 	%r246, %r226, 1792;
	setp.ge.s32 	%p40, %r246, %r55;
	mov.b32 	%r461, 2147483647;
	@%p40 bra 	$L__BB8_64;
	ld.global.u32 	%r461, [%rd13+7168];
$L__BB8_64:
	setp.ge.s32 	%p41, %r15, %r55;
	mov.b32 	%r460, 2147483647;
	@%p41 bra 	$L__BB8_66;
	ld.global.u32 	%r460, [%rd13+7680];
$L__BB8_66:
	setp.le.s32 	%p42, %r175, %r174;
	@%p42 bra 	$L__BB8_69;
	xor.b32  	%r103, %r460, -2147483648;
	xor.b32  	%r104, %r461, -2147483648;
	xor.b32  	%r105, %r462, -2147483648;
	xor.b32  	%r106, %r463, -2147483648;
	xor.b32  	%r107, %r464, -2147483648;
	xor.b32  	%r108, %r465, -2147483648;
	xor.b32  	%r109, %r466, -2147483648;
	xor.b32  	%r110, %r467, -2147483648;
	xor.b32  	%r111, %r468, -2147483648;
	xor.b32  	%r112, %r469, -2147483648;
	xor.b32  	%r113, %r470, -2147483648;
	xor.b32  	%r114, %r471, -2147483648;
	xor.b32  	%r115, %r472, -2147483648;
	xor.b32  	%r116, %r473, -2147483648;
	xor.b32  	%r117, %r474, -2147483648;
	xor.b32  	%r118, %r475, -2147483648;
	mov.b32 	%r476, 0;
	mov.u32 	%r477, %r174;
$L__BB8_68:
	sub.s32 	%r249, %r175, %r477;
	shl.b32 	%r250, %r476, 10;
	mov.u32 	%r251, _ZZN3cub18CUB_300001_SM_10006detail10radix_sort30DeviceRadixSortHistogramKernelINS1_5radix10policy_hubIiNS0_8NullTypeEyE10Policy1000ELNS0_9SortOrderE0EiyNS1_21identity_decomposer_tEEEvPT2_PKT1_SB_iiT3_E12temp_storage;
	add.s32 	%r252, %r251, %r250;
	min.s32 	%r253, %r249, 8;
	mov.b32 	%r254, -1;
	shl.b32 	%r255, %r254, %r253;
	not.b32 	%r256, %r255;
	shr.u32 	%r257, %r118, %r477;
	and.b32  	%r258, %r257, %r256;
	shl.b32 	%r259, %r258, 2;
	add.s32 	%r260, %r252, %r259;
	atom.shared.add.u32 	%r261, [%r260], 1;
	shr.u32 	%r262, %r117, %r477;
	and.b32  	%r263, %r262, %r256;
	shl.b32 	%r264, %r263, 2;
	add.s32 	%r265, %r252, %r264;
	atom.shared.add.u32 	%r266, [%r265], 1;
	shr.u32 	%r267, %r116, %r477;
	and.b32  	%r268, %r267, %r256;
	shl.b32 	%r269, %r268, 2;
	add.s32 	%r270, %r252, %r269;
	atom.shared.add.u32 	%r271, [%r270], 1;
	shr.u32 	%r272, %r115, %r477;
	and.b32  	%r273, %r272, %r256;
	shl.b32 	%r274, %r273, 2;
	add.s32 	%r275, %r252, %r274;
	atom.shared.add.u32 	%r276, [%r275], 1;
	shr.u32 	%r277, %r114, %r477;
	and.b32  	%r278, %r277, %r256;
	shl.b32 	%r279, %r278, 2;
	add.s32 	%r280, %r252, %r279;
	atom.shared.add.u32 	%r281, [%r280], 1;
	shr.u32 	%r282, %r113, %r477;
	and.b32  	%r283, %r282, %r256;
	shl.b32 	%r284, %r283, 2;
	add.s32 	%r285, %r252, %r284;
	atom.shared.add.u32 	%r286, [%r285], 1;
	shr.u32 	%r287, %r112, %r477;
	and.b32  	%r288, %r287, %r256;
	shl.b32 	%r289, %r288, 2;
	add.s32 	%r290, %r252, %r289;
	atom.shared.add.u32 	%r291, [%r290], 1;
	shr.u32 	%r292, %r111, %r477;
	and.b32  	%r293, %r292, %r256;
	shl.b32 	%r294, %r293, 2;
	add.s32 	%r295, %r252, %r294;
	atom.shared.add.u32 	%r296, [%r295], 1;
	shr.u32 	%r297, %r110, %r477;
	and.b32  	%r298, %r297, %r256;
	shl.b32 	%r299, %r298, 2;
	add.s32 	%r300, %r252, %r299;
	atom.shared.add.u32 	%r301, [%r300], 1;
	shr.u32 	%r302, %r109, %r477;
	and.b32  	%r303, %r302, %r256;
	shl.b32 	%r304, %r303, 2;
	add.s32 	%r305, %r252, %r304;
	atom.shared.add.u32 	%r306, [%r305], 1;
	shr.u32 	%r307, %r108, %r477;
	and.b32  	%r308, %r307, %r256;
	shl.b32 	%r309, %r308, 2;
	add.s32 	%r310, %r252, %r309;
	atom.shared.add.u32 	%r311, [%r310], 1;
	shr.u32 	%r312, %r107, %r477;
	and.b32  	%r313, %r312, %r256;
	shl.b32 	%r314, %r313, 2;
	add.s32 	%r315, %r252, %r314;
	atom.shared.add.u32 	%r316, [%r315], 1;
	shr.u32 	%r317, %r106, %r477;
	and.b32  	%r318, %r317, %r256;
	shl.b32 	%r319, %r318, 2;
	add.s32 	%r320, %r252, %r319;
	atom.shared.add.u32 	%r321, [%r320], 1;
	shr.u32 	%r322, %r105, %r477;
	and.b32  	%r323, %r322, %r256;
	shl.b32 	%r324, %r323, 2;
	add.s32 	%r325, %r252, %r324;
	atom.shared.add.u32 	%r326, [%r325], 1;
	shr.u32 	%r327, %r104, %r477;
	and.b32  	%r328, %r327, %r256;
	shl.b32 	%r329, %r328, 2;
	add.s32 	%r330, %r252, %r329;
	atom.shared.add.u32 	%r331, [%r330], 1;
	shr.u32 	%r332, %r103, %r477;
	and.b32  	%r333, %r332, %r256;
	shl.b32 	%r334, %r333, 2;
	add.s32 	%r335, %r252, %r334;
	atom.shared.add.u32 	%r336, [%r335], 1;
	add.s32 	%r477, %r477, 8;
	add.s32 	%r476, %r476, 1;
	setp.lt.s32 	%p43, %r477, %r175;
	@%p43 bra 	$L__BB8_68;
$L__BB8_69:
	add.s64 	%rd136, %rd136, %rd4;
	setp.lt.u64 	%p44, %rd136, %rd9;
	@%p44 bra 	$L__BB8_32;
$L__BB8_70:
	bar.sync 	0;
	@%p1 bra 	$L__BB8_152;
	setp.lt.u32 	%p45, %r1, 7;
	mov.b32 	%r480, 0;
	@%p45 bra 	$L__BB8_90;
	mov.b32 	%r478, 0;
$L__BB8_73:
	.pragma "nounroll";
	shl.b32 	%r339, %r478, 10;
	add.s32 	%r124, %r6, %r339;
	ld.shared.u32 	%r125, [%r124];
	setp.eq.s32 	%p46, %r125, 0;
	@%p46 bra 	$L__BB8_75;
	cvt.u32.u64 	%r340, %rd5;
	shl.b32 	%r341, %r478, 8;
	add.s32 	%r342, %r341, %r340;
	mul.wide.u32 	%rd30, %r342, 8;
	add.s64 	%rd31, %rd2, %rd30;
	cvt.u64.u32 	%rd32, %r125;
	atom.global.add.u64 	%rd33, [%rd31], %rd32;
$L__BB8_75:
	ld.shared.u32 	%r126, [%r124+1024];
	setp.eq.s32 	%p47, %r126, 0;
	@%p47 bra 	$L__BB8_77;
	cvt.u32.u64 	%r343, %rd5;
	shl.b32 	%r344, %r478, 8;
	add.s32 	%r345, %r344, %r343;
	add.s32 	%r346, %r345, 256;
	mul.wide.u32 	%rd34, %r346, 8;
	add.s64 	%rd35, %rd2, %rd34;
	cvt.u64.u32 	%rd36, %r126;
	atom.global.add.u64 	%rd37, [%rd35], %rd36;
$L__BB8_77:
	ld.shared.u32 	%r127, [%r124+2048];
	setp.eq.s32 	%p48, %r127, 0;
	@%p48 bra 	$L__BB8_79;
	cvt.u32.u64 	%r347, %rd5;
	shl.b32 	%r348, %r478, 8;
	add.s32 	%r349, %r348, %r347;
	add.s32 	%r350, %r349, 512;
	mul.wide.u32 	%rd38, %r350, 8;
	add.s64 	%rd39, %rd2, %rd38;
	cvt.u64.u32 	%rd40, %r127;
	atom.global.add.u64 	%rd41, [%rd39], %rd40;
$L__BB8_79:
	ld.shared.u32 	%r128, [%r124+3072];
	setp.eq.s32 	%p49, %r128, 0;
	@%p49 bra 	$L__BB8_81;
	cvt.u32.u64 	%r351, %rd5;
	shl.b32 	%r352, %r478, 8;
	add.s32 	%r353, %r352, %r351;
	add.s32 	%r354, %r353, 768;
	mul.wide.u32 	%rd42, %r354, 8;
	add.s64 	%rd43, %rd2, %rd42;
	cvt.u64.u32 	%rd44, %r128;
	atom.global.add.u64 	%rd45, [%rd43], %rd44;
$L__BB8_81:
	ld.shared.u32 	%r129, [%r124+4096];
	setp.eq.s32 	%p50, %r129, 0;
	@%p50 bra 	$L__BB8_83;
	cvt.u32.u64 	%r355, %rd5;
	shl.b32 	%r356, %r478, 8;
	add.s32 	%r357, %r356, %r355;
	add.s32 	%r358, %r357, 1024;
	mul.wide.u32 	%rd46, %r358, 8;
	add.s64 	%rd47, %rd2, %rd46;
	cvt.u64.u32 	%rd48, %r129;
	atom.global.add.u64 	%rd49, [%rd47], %rd48;
$L__BB8_83:
	ld.shared.u32 	%r130, [%r124+5120];
	setp.eq.s32 	%p51, %r130, 0;
	@%p51 bra 	$L__BB8_85;
	cvt.u32.u64 	%r359, %rd5;
	shl.b32 	%r360, %r478, 8;
	add.s32 	%r361, %r360, %r359;
	add.s32 	%r362, %r361, 1280;
	mul.wide.u32 	%rd50, %r362, 8;
	add.s64 	%rd51, %rd2, %rd50;
	cvt.u64.u32 	%rd52, %r130;
	atom.global.add.u64 	%rd53, [%rd51], %rd52;
$L__BB8_85:
	ld.shared.u32 	%r131, [%r124+6144];
	setp.eq.s32 	%p52, %r131, 0;
	@%p52 bra 	$L__BB8_87;
	cvt.u32.u64 	%r363, %rd5;
	shl.b32 	%r364, %r478, 8;
	add.s32 	%r365, %r364, %r363;
	add.s32 	%r366, %r365, 1536;
	mul.wide.u32 	%rd54, %r366, 8;
	add.s64 	%rd55, %rd2, %rd54;
	cvt.u64.u32 	%rd56, %r131;
	atom.global.add.u64 	%rd57, [%rd55], %rd56;
$L__BB8_87:
	ld.shared.u32 	%r132, [%r124+7168];
	setp.eq.s32 	%p53, %r132, 0;
	@%p53 bra 	$L__BB8_89;
	cvt.u32.u64 	%r367, %rd5;
	shl.b32 	%r368, %r478, 8;
	add.s32 	%r369, %r368, %r367;
	add.s32 	%r370, %r369, 1792;
	mul.wide.u32 	%rd58, %r370, 8;
	add.s64 	%rd59, %rd2, %rd58;
	cvt.u64.u32 	%rd60, %r132;
	atom.global.add.u64 	%rd61, [%rd59], %rd60;
$L__BB8_89:
	add.s32 	%r478, %r478, 8;
	setp.ne.s32 	%p54, %r478, %r16;
	mov.u32 	%r480, %r16;
	@%p54 bra 	$L__BB8_73;
$L__BB8_90:
	add.s32 	%r135, %r5, -1;
	setp.eq.s32 	%p55, %r3, 0;
	@%p55 bra 	$L__BB8_111;
	setp.lt.u32 	%p56, %r4, 3;
	@%p56 bra 	$L__BB8_101;
	shl.b32 	%r371, %r480, 10;
	add.s32 	%r136, %r6, %r371;
	ld.shared.u32 	%r137, [%r136];
	setp.eq.s32 	%p57, %r137, 0;
	@%p57 bra 	$L__BB8_94;
	cvt.u32.u64 	%r372, %rd5;
	shl.b32 	%r373, %r480, 8;
	add.s32 	%r374, %r373, %r372;
	mul.wide.u32 	%rd62, %r374, 8;
	add.s64 	%rd63, %rd2, %rd62;
	cvt.u64.u32 	%rd64, %r137;
	atom.global.add.u64 	%rd65, [%rd63], %rd64;
$L__BB8_94:
	ld.shared.u32 	%r138, [%r136+1024];
	setp.eq.s32 	%p58, %r138, 0;
	@%p58 bra 	$L__BB8_96;
	cvt.u32.u64 	%r375, %rd5;
	shl.b32 	%r376, %r480, 8;
	add.s32 	%r377, %r376, %r375;
	add.s32 	%r378, %r377, 256;
	mul.wide.u32 	%rd66, %r378, 8;
	add.s64 	%rd67, %rd2, %rd66;
	cvt.u64.u32 	%rd68, %r138;
	atom.global.add.u64 	%rd69, [%rd67], %rd68;
$L__BB8_96:
	ld.shared.u32 	%r139, [%r136+2048];
	setp.eq.s32 	%p59, %r139, 0;
	@%p59 bra 	$L__BB8_98;
	cvt.u32.u64 	%r379, %rd5;
	shl.b32 	%r380, %r480, 8;
	add.s32 	%r381, %r380, %r379;
	add.s32 	%r382, %r381, 512;
	mul.wide.u32 	%rd70, %r382, 8;
	add.s64 	%rd71, %rd2, %rd70;
	cvt.u64.u32 	%rd72, %r139;
	atom.global.add.u64 	%rd73, [%rd71], %rd72;
$L__BB8_98:
	ld.shared.u32 	%r140, [%r136+3072];
	setp.eq.s32 	%p60, %r140, 0;
	@%p60 bra 	$L__BB8_100;
	cvt.u32.u64 	%r383, %rd5;
	shl.b32 	%r384, %r480, 8;
	add.s32 	%r385, %r384, %r383;
	add.s32 	%r386, %r385, 768;
	mul.wide.u32 	%rd74, %r386, 8;
	add.s64 	%rd75, %rd2, %rd74;
	cvt.u64.u32 	%rd76, %r140;
	atom.global.add.u64 	%rd77, [%rd75], %rd76;
$L__BB8_100:
	add.s32 	%r480, %r480, 4;
$L__BB8_101:
	setp.eq.s32 	%p61, %r5, 0;
	@%p61 bra 	$L__BB8_111;
	setp.eq.s32 	%p62, %r135, 0;
	@%p62 bra 	$L__BB8_108;
	shl.b32 	%r387, %r480, 10;
	add.s32 	%r143, %r6, %r387;
	ld.shared.u32 	%r144, [%r143];
	setp.eq.s32 	%p63, %r144, 0;
	@%p63 bra 	$L__BB8_105;
	cvt.u32.u64 	%r388, %rd5;
	shl.b32 	%r389, %r480, 8;
	add.s32 	%r390, %r389, %r388;
	mul.wide.u32 	%rd78, %r390, 8;
	add.s64 	%rd79, %rd2, %rd78;
	cvt.u64.u32 	%rd80, %r144;
	atom.global.add.u64 	%rd81, [%rd79], %rd80;
$L__BB8_105:
	ld.shared.u32 	%r145, [%r143+1024];
	setp.eq.s32 	%p64, %r145, 0;
	@%p64 bra 	$L__BB8_107;
	cvt.u32.u64 	%r391, %rd5;
	shl.b32 	%r392, %r480, 8;
	add.s32 	%r393, %r392, %r391;
	add.s32 	%r394, %r393, 256;
	mul.wide.u32 	%rd82, %r394, 8;
	add.s64 	%rd83, %rd2, %rd82;
	cvt.u64.u32 	%rd84, %r145;
	atom.global.add.u64 	%rd85, [%rd83], %rd84;
$L__BB8_107:
	add.s32 	%r480, %r480, 2;
$L__BB8_108:
	setp.eq.s32 	%p65, %r17, 0;
	@%p65 bra 	$L__BB8_111;
	shl.b32 	%r395, %r480, 10;
	add.s32 	%r396, %r6, %r395;
	ld.shared.u32 	%r148, [%r396];
	setp.eq.s32 	%p66, %r148, 0;
	@%p66 bra 	$L__BB8_111;
	cvt.u32.u64 	%r397, %rd5;
	shl.b32 	%r398, %r480, 8;
	add.s32 	%r399, %r398, %r397;
	mul.wide.u32 	%rd86, %r399, 8;
	add.s64 	%rd87, %rd2, %rd86;
	cvt.u64.u32 	%rd88, %r148;
	atom.global.add.u64 	%rd89, [%rd87], %rd88;
$L__BB8_111:
	cvt.u32.u64 	%r400, %rd5;
	setp.gt.u32 	%p67, %r400, 127;
	@%p67 bra 	$L__BB8_152;
	setp.lt.u32 	%p68, %r1, 7;
	mov.b32 	%r484, 0;
	@%p68 bra 	$L__BB8_131;
	mov.b32 	%r482, 0;
$L__BB8_114:
	.pragma "nounroll";
	shl.b32 	%r404, %r482, 10;
	add.s32 	%r150, %r6, %r404;
	ld.shared.u32 	%r151, [%r150+512];
	setp.eq.s32 	%p69, %r151, 0;
	shl.b32 	%r405, %r482, 8;
	add.s32 	%r406, %r405, %r400;
	mul.wide.u32 	%rd90, %r406, 8;
	add.s64 	%rd15, %rd2, %rd90;
	@%p69 bra 	$L__BB8_116;
	cvt.u64.u32 	%rd91, %r151;
	atom.global.add.u64 	%rd92, [%rd15+1024], %rd91;
$L__BB8_116:
	ld.shared.u32 	%r152, [%r150+1536];
	setp.eq.s32 	%p70, %r152, 0;
	@%p70 bra 	$L__BB8_118;
	cvt.u64.u32 	%rd93, %r152;
	atom.global.add.u64 	%rd94, [%rd15+3072], %rd93;
$L__BB8_118:
	ld.shared.u32 	%r153, [%r150+2560];
	setp.eq.s32 	%p71, %r153, 0;
	@%p71 bra 	$L__BB8_120;
	cvt.u64.u32 	%rd95, %r153;
	atom.global.add.u64 	%rd96, [%rd15+5120], %rd95;
$L__BB8_120:
	ld.shared.u32 	%r154, [%r150+3584];
	setp.eq.s32 	%p72, %r154, 0;
	@%p72 bra 	$L__BB8_122;
	cvt.u64.u32 	%rd97, %r154;
	atom.global.add.u64 	%rd98, [%rd15+7168], %rd97;
$L__BB8_122:
	ld.shared.u32 	%r155, [%r150+4608];
	setp.eq.s32 	%p73, %r155, 0;
	@%p73 bra 	$L__BB8_124;
	cvt.u64.u32 	%rd99, %r155;
	atom.global.add.u64 	%rd100, [%rd15+9216], %rd99;
$L__BB8_124:
	ld.shared.u32 	%r156, [%r150+5632];
	setp.eq.s32 	%p74, %r156, 0;
	@%p74 bra 	$L__BB8_126;
	cvt.u64.u32 	%rd101, %r156;
	atom.global.add.u64 	%rd102, [%rd15+11264], %rd101;
$L__BB8_126:
	ld.shared.u32 	%r157, [%r150+6656];
	setp.eq.s32 	%p75, %r157, 0;
	@%p75 bra 	$L__BB8_128;
	cvt.u64.u32 	%rd103, %r157;
	atom.global.add.u64 	%rd104, [%rd15+13312], %rd103;
$L__BB8_128:
	ld.shared.u32 	%r158, [%r150+7680];
	setp.eq.s32 	%p76, %r158, 0;
	@%p76 bra 	$L__BB8_130;
	cvt.u64.u32 	%rd105, %r158;
	atom.global.add.u64 	%rd106, [%rd15+15360], %rd105;
$L__BB8_130:
	add.s32 	%r482, %r482, 8;
	setp.ne.s32 	%p77, %r482, %r16;
	mov.u32 	%r484, %r16;
	@%p77 bra 	$L__BB8_114;
$L__BB8_131:
	setp.eq.s32 	%p78, %r3, 0;
	@%p78 bra 	$L__BB8_152;
	setp.lt.u32 	%p79, %r4, 3;
	@%p79 bra 	$L__BB8_142;
	shl.b32 	%r407, %r484, 10;
	add.s32 	%r161, %r6, %r407;
	ld.shared.u32 	%r162, [%r161+512];
	setp.eq.s32 	%p80, %r162, 0;
	@%p80 bra 	$L__BB8_135;
	shl.b32 	%r409, %r484, 8;
	add.s32 	%r410, %r409, %r400;
	mul.wide.u32 	%rd107, %r410, 8;
	add.s64 	%rd108, %rd2, %rd107;
	cvt.u64.u32 	%rd109, %r162;
	atom.global.add.u64 	%rd110, [%rd108+1024], %rd109;
$L__BB8_135:
	ld.shared.u32 	%r163, [%r161+1536];
	setp.eq.s32 	%p81, %r163, 0;
	@%p81 bra 	$L__BB8_137;
	shl.b32 	%r412, %r484, 8;
	add.s32 	%r413, %r412, %r400;
	add.s32 	%r414, %r413, 256;
	mul.wide.u32 	%rd111, %r414, 8;
	add.s64 	%rd112, %rd2, %rd111;
	cvt.u64.u32 	%rd113, %r163;
	atom.global.add.u64 	%rd114, [%rd112+1024], %rd113;
$L__BB8_137:
	ld.shared.u32 	%r164, [%r161+2560];
	setp.eq.s32 	%p82, %r164, 0;
	@%p82 bra 	$L__BB8_139;
	shl.b32 	%r416, %r484, 8;
	add.s32 	%r417, %r416, %r400;
	add.s32 	%r418, %r417, 512;
	mul.wide.u32 	%rd115, %r418, 8;
	add.s64 	%rd116, %rd2, %rd115;
	cvt.u64.u32 	%rd117, %r164;
	atom.global.add.u64 	%rd118, [%rd116+1024], %rd117;
$L__BB8_139:
	ld.shared.u32 	%r165, [%r161+3584];
	setp.eq.s32 	%p83, %r165, 0;
	@%p83 bra 	$L__BB8_141;
	shl.b32 	%r420, %r484, 8;
	add.s32 	%r421, %r420, %r400;
	add.s32 	%r422, %r421, 768;
	mul.wide.u32 	%rd119, %r422, 8;
	add.s64 	%rd120, %rd2, %rd119;
	cvt.u64.u32 	%rd121, %r165;
	atom.global.add.u64 	%rd122, [%rd120+1024], %rd121;
$L__BB8_141:
	add.s32 	%r484, %r484, 4;
$L__BB8_142:
	setp.eq.s32 	%p84, %r5, 0;
	@%p84 bra 	$L__BB8_152;
	setp.eq.s32 	%p85, %r135, 0;
	@%p85 bra 	$L__BB8_149;
	shl.b32 	%r423, %r484, 10;
	add.s32 	%r168, %r6, %r423;
	ld.shared.u32 	%r169, [%r168+512];
	setp.eq.s32 	%p86, %r169, 0;
	@%p86 bra 	$L__BB8_146;
	shl.b32 	%r425, %r484, 8;
	add.s32 	%r426, %r425, %r400;
	mul.wide.u32 	%rd123, %r426, 8;
	add.s64 	%rd124, %rd2, %rd123;
	cvt.u64.u32 	%rd125, %r169;
	atom.global.add.u64 	%rd126, [%rd124+1024], %rd125;
$L__BB8_146:
	ld.shared.u32 	%r170, [%r168+1536];
	setp.eq.s32 	%p87, %r170, 0;
	@%p87 bra 	$L__BB8_148;
	shl.b32 	%r428, %r484, 8;
	add.s32 	%r429, %r428, %r400;
	add.s32 	%r430, %r429, 256;
	mul.wide.u32 	%rd127, %r430, 8;
	add.s64 	%rd128, %rd2, %rd127;
	cvt.u64.u32 	%rd129, %r170;
	atom.global.add.u64 	%rd130, [%rd128+1024], %rd129;
$L__BB8_148:
	add.s32 	%r484, %r484, 2;
$L__BB8_149:
	setp.eq.s32 	%p88, %r17, 0;
	@%p88 bra 	$L__BB8_152;
	shl.b32 	%r431, %r484, 10;
	add.s32 	%r432, %r6, %r431;
	ld.shared.u32 	%r173, [%r432+512];
	setp.eq.s32 	%p89, %r173, 0;
	@%p89 bra 	$L__BB8_152;
	shl.b32 	%r434, %r484, 8;
	add.s32 	%r435, %r434, %r400;
	mul.wide.u32 	%rd131, %r435, 8;
	add.s64 	%rd132, %rd2, %rd131;
	cvt.u64.u32 	%rd133, %r173;
	atom.global.add.u64 	%rd134, [%rd132+1024], %rd133;
$L__BB8_152:
	bar.sync 	0;
	add.s64 	%rd135, %rd135, 1;
	setp.ne.s64 	%p90, %rd135, %rd6;
	@%p90 bra 	$L__BB8_2;
$L__BB8_153:
	ret;

}
	// .globl	_ZN3cub18CUB_300001_SM_10006detail10radix_sort33DeviceRadixSortExclusiveSumKernelINS1_5radix10policy_hubIiNS0_8NullTypeEyE10Policy1000EyEEvPT0_
.visible .entry _ZN3cub18CUB_300001_SM_10006detail10radix_sort33DeviceRadixSortExclusiveSumKernelINS1_5radix10policy_hubIiNS0_8NullTypeEyE10Policy1000EyEEvPT0_(
	.param .u64 .ptr .align 1 _ZN3cub18CUB_300001_SM_10006detail10radix_sort33DeviceRadixSortExclusiveSumKernelINS1_5radix10policy_hubIiNS0_8NullTypeEyE10Policy1000EyEEvPT0__param_0
)
{
	.reg .pred 	%p<4>;
	.reg .b32 	%r<28>;
	.reg .b64 	%rd<54>;
	// demoted variable
	.shared .align 16 .b8 _ZZN3cub18CUB_300001_SM_10006detail10radix_sort33DeviceRadixSortExclusiveSumKernelINS1_5radix10policy_hubIiNS0_8NullTypeEyE10Policy1000EyEEvPT0_E12temp_storage[2336];
	ld.param.u64 	%rd5, [_ZN3cub18CUB_300001_SM_10006detail10radix_sort33DeviceRadixSortExclusiveSumKernelINS1_5radix10policy_hubIiNS0_8NullTypeEyE10Policy1000EyEEvPT0__param_0];
	cvta.to.global.u64 	%rd6, %rd5;
	mov.u32 	%r3, %ctaid.x;
	shl.b32 	%r4, %r3, 8;
	mov.u32 	%r1, %tid.x;
	setp.gt.u32 	%p1, %r1, 255;
	add.s32 	%r5, %r4, %r1;
	mul.wide.s32 	%rd7, %r5, 8;
	add.s64 	%rd1, %rd6, %rd7;
	@%p1 bra 	$L__BB9_2;
	ld.global.u64 	%rd53, [%rd1];
$L__BB9_2:
	shr.u32 	%r6, %r1, 3;
	add.s32 	%r7, %r6, %r1;
	shl.b32 	%r8, %r7, 3;
	mov.u32 	%r9, _ZZN3cub18CUB_300001_SM_10006detail10radix_sort33DeviceRadixSortExclusiveSumKernelINS1_5radix10policy_hubIiNS0_8NullTypeEyE10Policy1000EyEEvPT0_E12temp_storage;
	add.s32 	%r10, %r9, %r8;
	add.s32 	%r2, %r10, 16;
	st.shared.u64 	[%r10+16], %rd53;
	bar.sync 	0;
	setp.gt.u32 	%p2, %r1, 31;
	@%p2 bra 	$L__BB9_4;
	mad.lo.s32 	%r27, %r1, 72, %r9;
	ld.shared.u64 	%rd23, [%r27+16];
	ld.shared.u64 	%rd24, [%r27+24];
	ld.shared.u64 	%rd25, [%r27+32];
	ld.shared.u64 	%rd26, [%r27+40];
	ld.shared.u64 	%rd27, [%r27+48];
	ld.shared.u64 	%rd28, [%r27+56];
	ld.shared.u64 	%rd29, [%r27+64];
	ld.shared.u64 	%rd30, [%r27+72];
	add.s64 	%rd31, %rd24, %rd23;
	add.s64 	%rd32, %rd31, %rd25;
	add.s64 	%rd33, %rd32, %rd26;
	add.s64 	%rd34, %rd33, %rd27;
	add.s64 	%rd35, %rd34, %rd28;
	add.s64 	%rd36, %rd35, %rd29;
	add.s64 	%rd10, %rd36, %rd30;
	mov.b32 	%r11, 1;
	mov.b32 	%r24, 0;
	mov.b32 	%r25, -1;
	// begin inline asm
	{  .reg .u64 r0;  .reg .u32 lo;  .reg .u32 hi;  .reg .pred p;  mov.b64 {lo, hi}, %rd10;  shfl.sync.up.b32 lo|p, lo, %r11, %r24, %r25;  shfl.sync.up.b32 hi|p, hi, %r11, %r24, %r25;  mov.b64 r0, {lo, hi};  @p add.u64 r0, r0, %rd10;  mov.u64 %rd8, r0;}
	// end inline asm
	mov.b32 	%r14, 2;
	// begin inline asm
	{  .reg .u64 r0;  .reg .u32 lo;  .reg .u32 hi;  .reg .pred p;  mov.b64 {lo, hi}, %rd8;  shfl.sync.up.b32 lo|p, lo, %r14, %r24, %r25;  shfl.sync.up.b32 hi|p, hi, %r14, %r24, %r25;  mov.b64 r0, {lo, hi};  @p add.u64 r0, r0, %rd8;  mov.u64 %rd11, r0;}
	// end inline asm
	mov.b32 	%r17, 4;
	// begin inline asm
	{  .reg .u64 r0;  .reg .u32 lo;  .reg .u32 hi;  .reg .pred p;  mov.b64 {lo, hi}, %rd11;  shfl.sync.up.b32 lo|p, lo, %r17, %r24, %r25;  shfl.sync.up.b32 hi|p, hi, %r17, %r24, %r25;  mov.b64 r0, {lo, hi};  @p add.u64 r0, r0, %rd11;  mov.u64 %rd14, r0;}
	// end inline asm
	mov.b32 	%r20, 8;
	// begin inline asm
	{  .reg .u64 r0;  .reg .u32 lo;  .reg .u32 hi;  .reg .pred p;  mov.b64 {lo, hi}, %rd14;  shfl.sync.up.b32 lo|p, lo, %r20, %r24, %r25;  shfl.sync.up.b32 hi|p, hi, %r20, %r24, %r25;  mov.b64 r0, {lo, hi};  @p add.u64 r0, r0, %rd14;  mov.u64 %rd17, r0;}
	// end inline asm
	mov.b32 	%r23, 16;
	// begin inline asm
	{  .reg .u64 r0;  .reg .u32 lo;  .reg .u32 hi;  .reg .pred p;  mov.b64 {lo, hi}, %rd17;  shfl.sync.up.b32 lo|p, lo, %r23, %r24, %r25;  shfl.sync.up.b32 hi|p, hi, %r23, %r24, %r25;  mov.b64 r0, {lo, hi};  @p add.u64 r0, r0, %rd17;  mov.u64 %rd20, r0;}
	// end inline asm
	sub.s64 	%rd37, %rd20, %rd10;
	ld.shared.u64 	%rd38, [%r27+16];
	ld.shared.u64 	%rd39, [%r27+24];
	ld.shared.u64 	%rd40, [%r27+32];
	ld.shared.u64 	%rd41, [%r27+40];
	ld.shared.u64 	%rd42, [%r27+48];
	ld.shared.u64 	%rd43, [%r27+56];
	ld.shared.u64 	%rd44, [%r27+64];
	add.s64 	%rd45, %rd38, %rd37;
	add.s64 	%rd46, %rd39, %rd45;
	add.s64 	%rd47, %rd40, %rd46;
	add.s64 	%rd48, %rd41, %rd47;
	add.s64 	%rd49, %rd42, %rd48;
	add.s64 	%rd50, %rd43, %rd49;
	add.s64 	%rd51, %rd44, %rd50;
	st.shared.u64 	[%r27+16], %rd37;
	st.shared.u64 	[%r27+24], %rd45;
	st.shared.u64 	[%r27+32], %rd46;
	st.shared.u64 	[%r27+40], %rd47;
	st.shared.u64 	[%r27+48], %rd48;
	st.shared.u64 	[%r27+56], %rd49;
	st.shared.u64 	[%r27+64], %rd50;
	st.shared.u64 	[%r27+72], %rd51;
$L__BB9_4:
	setp.gt.u32 	%p3, %r1, 255;
	bar.sync 	0;
	@%p3 bra 	$L__BB9_6;
	ld.shared.u64 	%rd52, [%r2];
	st.global.u64 	[%rd1], %rd52;
$L__BB9_6:
	ret;

}
	// .globl	_ZN3cub18CUB_300001_SM_10006detail10radix_sort29DeviceRadixSortOnesweepKernelINS1_5radix10policy_hubIiNS0_8NullTypeEyE10Policy1000ELNS0_9SortOrderE0EiS6_yiiNS1_21identity_decomposer_tEEEvPT5_SC_PT3_PKSD_PT1_PKSH_PT2_PKSL_T4_iiT6_
.visible .entry _ZN3cub18CUB_300001_SM_10006detail10radix_sort29DeviceRadixSortOnesweepKernelINS1_5radix10policy_hubIiNS0_8NullTypeEyE10Policy1000ELNS0_9SortOrderE0EiS6_yiiNS1_21identity_decomposer_tEEEvPT5_SC_PT3_PKSD_PT1_PKSH_PT2_PKSL_T4_iiT6_(
	.param .u64 .ptr .align 1 _ZN3cub18CUB_300001_SM_10006detail10radix_sort29DeviceRadixSortOnesweepKernelINS1_5radix10policy_hubIiNS0_8NullTypeEyE10Policy1000ELNS0_9SortOrderE0EiS6_yiiNS1_21identity_decomposer_tEEEvPT5_SC_PT3_PKSD_PT1_PKSH_PT2_PKSL_T4_iiT6__param_0,
	.param .u64 .ptr .align 1 _ZN3cub18CUB_300001_SM_10006detail10radix_sort29DeviceRadixSortOnesweepKernelINS1_5radix10policy_hubIiNS0_8NullTypeEyE10Policy1000ELNS0_9SortOrderE0EiS6_yiiNS1_21identity_decomposer_tEEEvPT5_SC_PT3_PKSD_PT1_PKSH_PT2_PKSL_T4_iiT6__param_1,
	.param .u64 .ptr .align 1 _ZN3cub18CUB_300001_SM_10006detail10radix_sort29DeviceRadixSortOnesweepKernelINS1_5radix10policy_hubIiNS0_8NullTypeEyE10Policy1000ELNS0_9SortOrderE0EiS6_yiiNS1_21identity_decomposer_tEEEvPT5_SC_PT3_PKSD_PT1_PKSH_PT2_PKSL_T4_iiT6__param_2,
	.param .u64 .ptr .align 1 _ZN3cub18CUB_300001_SM_10006detail10radix_sort29DeviceRadixSortOnesweepKernelINS1_5radix10policy_hubIiNS0_8NullTypeEyE10Policy1000ELNS0_9SortOrderE0EiS6_yiiNS1_21identity_decomposer_tEEEvPT5_SC_PT3_PKSD_PT1_PKSH_PT2_PKSL_T4_iiT6__param_3,
	.param .u64 .ptr .align 1 _ZN3cub18CUB_300001_SM_10006detail10radix_sort29DeviceRadixSortOnesweepKernelINS1_5radix10policy_hubIiNS0_8NullTypeEyE10Policy1000ELNS0_9SortOrderE0EiS6_yiiNS1_21identity_decomposer_tEEEvPT5_SC_PT3_PKSD_PT1_PKSH_PT2_PKSL_T4_iiT6__param_4,
	.param .u64 .ptr .align 1 _ZN3cub18CUB_300001_SM_10006detail10radix_sort29DeviceRadixSortOnesweepKernelINS1_5radix10policy_hubIiNS0_8NullTypeEyE10Policy1000ELNS0_9SortOrderE0EiS6_yiiNS1_21identity_decomposer_tEEEvPT5_SC_PT3_PKSD_PT1_PKSH_PT2_PKSL_T4_iiT6__param_5,
	.param .u64 .ptr .align 1 _ZN3cub18CUB_300001_SM_10006detail10radix_sort29DeviceRadixSortOnesweepKernelINS1_5radix10policy_hubIiNS0_8NullTypeEyE10Policy1000ELNS0_9SortOrderE0EiS6_yiiNS1_21identity_decomposer_tEEEvPT5_SC_PT3_PKSD_PT1_PKSH_PT2_PKSL_T4_iiT6__param_6,
	.param .u64 .ptr .align 1 _ZN3cub18CUB_300001_SM_10006detail10radix_sort29DeviceRadixSortOnesweepKernelINS1_5radix10policy_hubIiNS0_8NullTypeEyE10Policy1000ELNS0_9SortOrderE0EiS6_yiiNS1_21identity_decomposer_tEEEvPT5_SC_PT3_PKSD_PT1_PKSH_PT2_PKSL_T4_iiT6__param_7,
	.param .u32 _ZN3cub18CUB_300001_SM_10006detail10radix_sort29DeviceRadixSortOnesweepKernelINS1_5radix10policy_hubIiNS0_8NullTypeEyE10Policy1000ELNS0_9SortOrderE0EiS6_yiiNS1_21identity_decomposer_tEEEvPT5_SC_PT3_PKSD_PT1_PKSH_PT2_PKSL_T4_iiT6__param_8,
	.param .u32 _ZN3cub18CUB_300001_SM_10006detail10radix_sort29DeviceRadixSortOnesweepKernelINS1_5radix10policy_hubIiNS0_8NullTypeEyE10Policy1000ELNS0_9SortOrderE0EiS6_yiiNS1_21identity_decomposer_tEEEvPT5_SC_PT3_PKSD_PT1_PKSH_PT2_PKSL_T4_iiT6__param_9,
	.param .u32 _ZN3cub18CUB_300001_SM_10006detail10radix_sort29DeviceRadixSortOnesweepKernelINS1_5radix10policy_hubIiNS0_8NullTypeEyE10Policy1000ELNS0_9SortOrderE0EiS6_yiiNS1_21identity_decomposer_tEEEvPT5_SC_PT3_PKSD_PT1_PKSH_PT2_PKSL_T4_iiT6__param_10,
	.param .align 1 .b8 _ZN3cub18CUB_300001_SM_10006detail10radix_sort29DeviceRadixSortOnesweepKernelINS1_5radix10policy_hubIiNS0_8NullTypeEyE10Policy1000ELNS0_9SortOrderE0EiS6_yiiNS1_21identity_decomposer_tEEEvPT5_SC_PT3_PKSD_PT1_PKSH_PT2_PKSL_T4_iiT6__param_11[1]
)
.maxntid 384
{
	.reg .pred 	%p<142>;
	.reg .b32 	%r<1806>;
	.reg .b64 	%rd<239>;
	// demoted variable
	.shared .align 16 .b8 _ZZN3cub18CUB_300001_SM_10006detail10radix_sort29DeviceRadixSortOnesweepKernelINS1_5radix10policy_hubIiNS0_8NullTypeEyE10Policy1000ELNS0_9SortOrderE0EiS6_yiiNS1_21identity_decomposer_tEEEvPT5_SC_PT3_PKSD_PT1_PKSH_PT2_PKSL_T4_iiT6_E1s[31232];
	ld.param.u64 	%rd21, [_ZN3cub18CUB_300001_SM_10006detail10radix_sort29DeviceRadixSortOnesweepKernelINS1_5radix10policy_hubIiNS0_8NullTypeEyE10Policy1000ELNS0_9SortOrderE0EiS6_yiiNS1_21identity_decomposer_tEEEvPT5_SC_PT3_PKSD_PT1_PKSH_PT2_PKSL_T4_iiT6__param_1];
	ld.param.u64 	%rd24, [_ZN3cub18CUB_300001_SM_10006detail10radix_sort29DeviceRadixSortOnesweepKernelINS1_5radix10policy_hubIiNS0_8NullTypeEyE10Policy1000ELNS0_9SortOrderE0EiS6_yiiNS1_21identity_decomposer_tEEEvPT5_SC_PT3_PKSD_PT1_PKSH_PT2_PKSL_T4_iiT6__param_4];
	ld.param.u64 	%rd25, [_ZN3cub18CUB_300001_SM_10006detail10radix_sort29DeviceRadixSortOnesweepKernelINS1_5radix10policy_hubIiNS0_8NullTypeEyE10Policy1000ELNS0_9SortOrderE0EiS6_yiiNS1_21identity_decomposer_tEEEvPT5_SC_PT3_PKSD_PT1_PKSH_PT2_PKSL_T4_iiT6__param_5];
	ld.param.u32 	%r293, [_ZN3cub18CUB_300001_SM_10006detail10radix_sort29DeviceRadixSortOnesweepKernelINS1_5radix10policy_hubIiNS0_8NullTypeEyE10Policy1000ELNS0_9SortOrderE0EiS6_yiiNS1_21identity_decomposer_tEEEvPT5_SC_PT3_PKSD_PT1_PKSH_PT2_PKSL_T4_iiT6__param_9];
	ld.param.u32 	%r294, [_ZN3cub18CUB_300001_SM_10006detail10radix_sort29DeviceRadixSortOnesweepKernelINS1_5radix10policy_hubIiNS0_8NullTypeEyE10Policy1000ELNS0_9SortOrderE0EiS6_yiiNS1_21identity_decomposer_tEEEvPT5_SC_PT3_PKSD_PT1_PKSH_PT2_PKSL_T4_iiT6__param_10];
	cvta.to.global.u64 	%rd1, %rd24;
	cvta.to.global.u64 	%rd2, %rd25;
	mov.u32 	%r1, %tid.x;
	// begin inline asm
	mov.u32 %r295, %laneid;
	// end inline asm
	setp.ne.s32 	%p1, %r1, 0;
	@%p1 bra 	$L__BB10_2;
	cvta.to.global.u64 	%rd26, %rd21;
	atom.global.add.u32 	%r296, [%rd26], 1;
	st.shared.u32 	[_ZZN3cub18CUB_300001_SM_10006detail10radix_sort29DeviceRadixSortOnesweepKernelINS1_5radix10policy_hubIiNS0_8NullTypeEyE10Policy1000ELNS0_9SortOrderE0EiS6_yiiNS1_21identity_decomposer_tEEEvPT5_SC_PT3_PKSD_PT1_PKSH_PT2_PKSL_T4_iiT6_E1s+29184], %r296;
$L__BB10_2:
	ld.param.u32 	%r1706, [_ZN3cub18CUB_300001_SM_10006detail10radix_sort29DeviceRadixSortOnesweepKernelINS1_5radix10policy_hubIiNS0_8NullTypeEyE10Policy1000ELNS0_9SortOrderE0EiS6_yiiNS1_21identity_decomposer_tEEEvPT5_SC_PT3_PKSD_PT1_PKSH_PT2_PKSL_T4_iiT6__param_8];
	bar.sync 	0;
	ld.shared.u32 	%r3, [_ZZN3cub18CUB_300001_SM_10006detail10radix_sort29DeviceRadixSortOnesweepKernelINS1_5radix10policy_hubIiNS0_8NullTypeEyE10Policy1000ELNS0_9SortOrderE0EiS6_yiiNS1_21identity_decomposer_tEEEvPT5_SC_PT3_PKSD_PT1_PKSH_PT2_PKSL_T4_iiT6_E1s+29184];
	mul.lo.s32 	%r297, %r3, 7296;
	add.s32 	%r4, %r297, 7296;
	setp.gt.s32 	%p2, %r4, %r1706;
	cvt.s64.s32 	%rd3, %r297;
	@%p2 bra 	$L__BB10_4;
	and.b32  	%r298, %r1, 31;
	and.b32  	%r299, %r1, 992;
	mul.lo.s32 	%r300, %r299, 19;
	or.b32  	%r301, %r300, %r298;
	cvt.u64.u32 	%rd27, %r301;
	add.s64 	%rd28, %rd27, %rd3;
	shl.b64 	%rd29, %rd28, 2;
	add.s64 	%rd30, %rd2, %rd29;
	ld.global.u32 	%r1732, [%rd30];
	ld.global.u32 	%r1733, [%rd30+128];
	ld.global.u32 	%r1734, [%rd30+256];
	ld.global.u32 	%r1735, [%rd30+384];
	ld.global.u32 	%r1736, [%rd30+512];
	ld.global.u32 	%r1737, [%rd30+640];
	ld.global.u32 	%r1738, [%rd30+768];
	ld.global.u32 	%r1739, [%rd30+896];
	ld.global.u32 	%r1740, [%rd30+1024];
	ld.global.u32 	%r1741, [%rd30+1152];
	ld.global.u32 	%r1742, [%rd30+1280];
	ld.global.u32 	%r1743, [%rd30+1408];
	ld.global.u32 	%r1744, [%rd30+1536];
	ld.global.u32 	%r1745, [%rd30+1664];
	ld.global.u32 	%r1746, [%rd30+1792];
	ld.global.u32 	%r1747, [%rd30+1920];
	ld.global.u32 	%r1748, [%rd30+2048];
	ld.global.u32 	%r1749, [%rd30+2176];
	ld.global.u32 	%r1750, [%rd30+2304];
	bra.uni 	$L__BB10_42;
$L__BB10_4:
	ld.param.u32 	%r1707, [_ZN3cub18CUB_300001_SM_10006detail10radix_sort29DeviceRadixSortOnesweepKernelINS1_5radix10policy_hubIiNS0_8NullTypeEyE10Policy1000ELNS0_9SortOrderE0EiS6_yiiNS1_21identity_decomposer_tEEEvPT5_SC_PT3_PKSD_PT1_PKSH_PT2_PKSL_T4_iiT6__param_8];
	cvt.u32.u64 	%r303, %rd3;
	sub.s32 	%r24, %r1707, %r303;
	and.b32  	%r304, %r1, 31;
	and.b32  	%r305, %r1, 992;
	mul.lo.s32 	%r306, %r305, 19;
	or.b32  	%r25, %r306, %r304;
	setp.ge.s32 	%p3, %r25, %r24;
	cvt.u64.u32 	%rd31, %r25;
	add.s64 	%rd32, %rd31, %rd3;
	shl.b64 	%rd33, %rd32, 2;
	add.s64 	%rd4, %rd2, %rd33;
	mov.b32 	%r1732, 2147483647;
	@%p3 bra 	$L__BB10_6;
	ld.global.u32 	%r1732, [%rd4];
$L__BB10_6:
	add.s32 	%r308, %r25, 32;
	setp.ge.s32 	%p4, %r308, %r24;
	mov.b32 	%r1733, 2147483647;
	@%p4 bra 	$L__BB10_8;
	ld.global.u32 	%r1733, [%rd4+128];
$L__BB10_8:
	add.s32 	%r310, %r25, 64;
	setp.ge.s32 	%p5, %r310, %r24;
	mov.b32 	%r1734, 2147483647;
	@%p5 bra 	$L__BB10_10;
	ld.global.u32 	%r1734, [%rd4+256];
$L__BB10_10:
	add.s32 	%r312, %r25, 96;
	setp.ge.s32 	%p6, %r312, %r24;
	mov.b32 	%r1735, 2147483647;
	@%p6 bra 	$L__BB10_12;
	ld.global.u32 	%r1735, [%rd4+384];
$L__BB10_12:
	add.s32 	%r314, %r25, 128;
	setp.ge.s32 	%p7, %r314, %r24;
	mov.b32 	%r1736, 2147483647;
	@%p7 bra 	$L__BB10_14;
	ld.global.u32 	%r1736, [%rd4+512];
$L__BB10_14:
	add.s32 	%r316, %r25, 160;
	setp.ge.s32 	%p8, %r316, %r24;
	mov.b32 	%r1737, 2147483647;
	@%p8 bra 	$L__BB10_16;
	ld.global.u32 	%r1737, [%rd4+640];
$L__BB10_16:
	add.s32 	%r318, %r25, 192;
	setp.ge.s32 	%p9, %r318, %r24;
	mov.b32 	%r1738, 2147483647;
	@%p9 bra 	$L__BB10_18;
	ld.global.u32 	%r1738, [%rd4+768];
$L__BB10_18:
	add.s32 	%r320, %r25, 224;
	setp.ge.s32 	%p10, %r320, %r24;
	mov.b32 	%r1739, 2147483647;
	@%p10 bra 	$L__BB10_20;
	ld.global.u32 	%r1739, [%rd4+896];
$L__BB10_20:
	add.s32 	%r322, %r25, 256;
	setp.ge.s32 	%p11, %r322, %r24;
	mov.b32 	%r1740, 2147483647;
	@%p11 bra 	$L__BB10_22;
	ld.global.u32 	%r1740, [%rd4+1024];
$L__BB10_22:
	add.s32 	%r324, %r25, 288;
	setp.ge.s32 	%p12, %r324, %r24;
	mov.b32 	%r1741, 2147483647;
	@%p12 bra 	$L__BB10_24;
	ld.global.u32 	%r1741, [%rd4+1152];
$L__BB10_24:
	add.s32 	%r326, %r25, 320;
	setp.ge.s32 	%p13, %r326, %r24;
	mov.b32 	%r1742, 2147483647;
	@%p13 bra 	$L__BB10_26;
	ld.global.u32 	%r1742, [%rd4+1280];
$L__BB10_26:
	add.s32 	%r328, %r25, 352;
	setp.ge.s32 	%p14, %r328, %r24;
	mov.b32 	%r1743, 2147483647;
	@%p14 bra 	$L__BB10_28;
	ld.global.u32 	%r1743, [%rd4+1408];
$L__BB10_28:
	add.s32 	%r330, %r25, 384;
	setp.ge.s32 	%p15, %r330, %r24;
	mov.b32 	%r1744, 2147483647;
	@%p15 bra 	$L__BB10_30;
	ld.global.u32 	%r1744, [%rd4+1536];
$L__BB10_30:
	add.s32 	%r332, %r25, 416;
	setp.ge.s32 	%p16, %r332, %r24;
	mov.b32 	%r1745, 2147483647;
	@%p16 bra 	$L__BB10_32;
	ld.global.u32 	%r1745, [%rd4+1664];
$L__BB10_32:
	add.s32 	%r334, %r25, 448;
	setp.ge.s32 	%p17, %r334, %r24;
	mov.b32 	%r1746, 2147483647;
	@%p17 bra 	$L__BB10_34;
	ld.global.u32 	%r1746, [%rd4+1792];
$L__BB10_34:
	add.s32 	%r336, %r25, 480;
	setp.ge.s32 	%p18, %r336, %r24;
	mov.b32 	%r1747, 2147483647;
	@%p18 bra 	$L__BB10_36;
	ld.global.u32 	%r1747, [%rd4+1920];
$L__BB10_36:
	add.s32 	%r338, %r25, 512;
	setp.ge.s32 	%p19, %r338, %r24;
	mov.b32 	%r1748, 2147483647;
	@%p19 bra 	$L__BB10_38;
	ld.global.u32 	%r1748, [%rd4+2048];
$L__BB10_38:
	add.s32 	%r340, %r25, 544;
	setp.ge.s32 	%p20, %r340, %r24;
	mov.b32 	%r1749, 2147483647;
	@%p20 bra 	$L__BB10_40;
	ld.global.u32 	%r1749, [%rd4+2176];
$L__BB10_40:
	add.s32 	%r342, %r25, 576;
	setp.ge.s32 	%p21, %r342, %r24;
	mov.b32 	%r1750, 2147483647;
	@%p21 bra 	$L__BB10_42;
	ld.global.u32 	%r1750, [%rd4+2304];
$L__BB10_42:
	mov.b32 	%r343, -1;
	shl.b32 	%r344, %r343, %r294;
	not.b32 	%r82, %r344;
	shr.u32 	%r83, %r1, 5;
	shl.b32 	%r345, %r83, 10;
	mov.u32 	%r346, _ZZN3cub18CUB_300001_SM_10006detail10radix_sort29DeviceRadixSortOnesweepKernelINS1_5radix10policy_hubIiNS0_8NullTypeEyE10Policy1000ELNS0_9SortOrderE0EiS6_yiiNS1_21identity_decomposer_tEEEvPT5_SC_PT3_PKSD_PT1_PKSH_PT2_PKSL_T4_iiT6_E1s;
	add.s32 	%r84, %r346, %r345;
	setp.gt.s32 	%p22, %r295, 255;
	@%p22 bra 	$L__BB10_55;
	max.s32 	%r347, %r295, 224;
	sub.s32 	%r348, %r347, %r295;
	add.s32 	%r349, %r348, 31;
	shr.u32 	%r350, %r349, 5;
	add.s32 	%r85, %r350, 1;
	and.b32  	%r86, %r85, 15;
	setp.lt.u32 	%p23, %r349, 480;
	mov.u32 	%r1754, %r295;
	@%p23 bra 	$L__BB10_46;
	and.b32  	%r351, %r85, 268435440;
	neg.s32 	%r1752, %r351;
	shl.b32 	%r353, %r295, 2;
	add.s32 	%r354, %r345, %r353;
	add.s32 	%r356, %r354, %r346;
	add.s32 	%r1751, %r356, 1024;
	mov.u32 	%r1754, %r295;
$L__BB10_45:
	.pragma "nounroll";
	mov.b32 	%r357, 0;
	st.shared.u32 	[%r1751+-1024], %r357;
	st.shared.u32 	[%r1751+-896], %r357;
	st.shared.u32 	[%r1751+-768], %r357;
	st.shared.u32 	[%r1751+-640], %r357;
	st.shared.u32 	[%r1751+-512], %r357;
	st.shared.u32 	[%r1751+-384], %r357;
	st.shared.u32 	[%r1751+-256], %r357;
	st.shared.u32 	[%r1751+-128], %r357;
	st.shared.u32 	[%r1751], %r357;
	st.shared.u32 	[%r1751+128], %r357;
	st.shared.u32 	[%r1751+256], %r357;
	st.shared.u32 	[%r1751+384], %r357;
	st.shared.u32 	[%r1751+512], %r357;
	st.shared.u32 	[%r1751+640], %r357;
	st.shared.u32 	[%r1751+768], %r357;
	st.shared.u32 	[%r1751+896], %r357;
	add.s32 	%r1754, %r1754, 512;
	add.s32 	%r1752, %r1752, 16;
	add.s32 	%r1751, %r1751, 2048;
	setp.ne.s32 	%p24, %r1752, 0;
	@%p24 bra 	$L__BB10_45;
$L__BB10_46:
	setp.eq.s32 	%p25, %r86, 0;
	@%p25 bra 	$L__BB10_55;
	and.b32  	%r96, %r85, 7;
	setp.lt.u32 	%p26, %r86, 8;
	@%p26 bra 	$L__BB10_49;
	shl.b32 	%r358, %r1754, 2;
	add.s32 	%r359, %r84, %r358;
	mov.b32 	%r360, 0;
	st.shared.u32 	[%r359], %r360;
	st.shared.u32 	[%r359+128], %r360;
	st.shared.u32 	[%r359+256], %r360;
	st.shared.u32 	[%r359+384], %r360;
	st.shared.u32 	[%r359+512], %r360;
	st.shared.u32 	[%r359+640], %r360;
	st.shared.u32 	[%r359+768], %r360;
	st.shared.u32 	[%r359+896], %r360;
	add.s32 	%r1754, %r1754, 256;
$L__BB10_49:
	setp.eq.s32 	%p27, %r96, 0;
	@%p27 bra 	$L__BB10_55;
	and.b32  	%r99, %r85, 3;
	setp.lt.u32 	%p28, %r96, 4;
	@%p28 bra 	$L__BB10_52;
	shl.b32 	%r361, %r1754, 2;
	add.s32 	%r362, %r84, %r361;
	mov.b32 	%r363, 0;
	st.shared.u32 	[%r362], %r363;
	st.shared.u32 	[%r362+128], %r363;
	st.shared.u32 	[%r362+256], %r363;
	st.shared.u32 	[%r362+384], %r363;
	add.s32 	%r1754, %r1754, 128;
$L__BB10_52:
	setp.eq.s32 	%p29, %r99, 0;
	@%p29 bra 	$L__BB10_55;
	shl.b32 	%r365, %r1754, 2;
	add.s32 	%r366, %r345, %r365;
	add.s32 	%r1758, %r346, %r366;
	neg.s32 	%r1757, %r99;
$L__BB10_54:
	.pragma "nounroll";
	mov.b32 	%r368, 0;
	st.shared.u32 	[%r1758], %r368;
	add.s32 	%r1758, %r1758, 128;
	add.s32 	%r1757, %r1757, 1;
	setp.ne.s32 	%p30, %r1757, 0;
	@%p30 bra 	$L__BB10_54;
$L__BB10_55:
	bar.warp.sync 	-1;
	xor.b32  	%r370, %r1732, -2147483648;
	shr.u32 	%r371, %r370, %r293;
	and.b32  	%r108, %r371, %r82;
	shl.b32 	%r372, %r108, 2;
	add.s32 	%r373, %r84, %r372;
	atom.shared.add.u32 	%r374, [%r373], 1;
	xor.b32  	%r375, %r1733, -2147483648;
	shr.u32 	%r376, %r375, %r293;
	and.b32  	%r377, %r376, %r82;
	shl.b32 	%r378, %r377, 2;
	add.s32 	%r379, %r84, %r378;
	atom.shared.add.u32 	%r380, [%r379], 1;
	xor.b32  	%r381, %r1734, -2147483648;
	shr.u32 	%r382, %r381, %r293;
	and.b32  	%r383, %r382, %r82;
	shl.b32 	%r384, %r383, 2;
	add.s32 	%r385, %r84, %r384;
	atom.shared.add.u32 	%r386, [%r385], 1;
	xor.b32  	%r387, %r1735, -2147483648;
	shr.u32 	%r388, %r387, %r293;
	and.b32  	%r389, %r388, %r82;
	shl.b32 	%r390, %r389, 2;
	add.s32 	%r391, %r84, %r390;
	atom.shared.add.u32 	%r392, [%r391], 1;
	xor.b32  	%r393, %r1736, -2147483648;
	shr.u32 	%r394, %r393, %r293;
	and.b32  	%r395, %r394, %r82;
	shl.b32 	%r396, %r395, 2;
	add.s32 	%r397, %r84, %r396;
	atom.shared.add.u32 	%r398, [%r397], 1;
	xor.b32  	%r399, %r1737, -2147483648;
	shr.u32 	%r400, %r399, %r293;
	and.b32  	%r401, %r400, %r82;
	shl.b32 	%r402, %r401, 2;
	add.s32 	%r403, %r84, %r402;
	atom.shared.add.u32 	%r404, [%r403], 1;
	xor.b32  	%r405, %r1738, -2147483648;
	shr.u32 	%r406, %r405, %r293;
	and.b32  	%r407, %r406, %r82;
	shl.b32 	%r408, %r407, 2;
	add.s32 	%r409, %r84, %r408;
	atom.shared.add.u32 	%r410, [%r409], 1;
	xor.b32  	%r1771, %r1739, -2147483648;
	shr.u32 	%r411, %r1771, %r293;
	and.b32  	%r412, %r411, %r82;
	shl.b32 	%r413, %r412, 2;
	add.s32 	%r414, %r84, %r413;
	atom.shared.add.u32 	%r415, [%r414], 1;
	xor.b32  	%r1772, %r1740, -2147483648;
	shr.u32 	%r416, %r1772, %r293;
	and.b32  	%r417, %r416, %r82;
	shl.b32 	%r418, %r417, 2;
	add.s32 	%r419, %r84, %r418;
	atom.shared.add.u32 	%r420, [%r419], 1;
	xor.b32  	%r421, %r1741, -2147483648;
	shr.u32 	%r422, %r421, %r293;
	and.b32  	%r423, %r422, %r82;
	shl.b32 	%r424, %r423, 2;
	add.s32 	%r425, %r84, %r424;
	atom.shared.add.u32 	%r426, [%r425], 1;
	xor.b32  	%r427, %r1742, -2147483648;
	shr.u32 	%r428, %r427, %r293;
	and.b32  	%r429, %r428, %r82;
	shl.b32 	%r430, %r429, 2;
	add.s32 	%r431, %r84, %r430;
	atom.shared.add.u32 	%r432, [%r431], 1;
	xor.b32  	%r433, %r1743, -2147483648;
	shr.u32 	%r434, %r433, %r293;
	and.b32  	%r435, %r434, %r82;
	shl.b32 	%r436, %r435, 2;
	add.s32 	%r437, %r84, %r436;
	atom.shared.add.u32 	%r438, [%r437], 1;
	xor.b32  	%r439, %r1744, -2147483648;
	shr.u32 	%r440, %r439, %r293;
	and.b32  	%r441, %r440, %r82;
	shl.b32 	%r442, %r441, 2;
	add.s32 	%r443, %r84, %r442;
	atom.shared.add.u32 	%r444, [%r443], 1;
	xor.b32  	%r445, %r1745, -2147483648;
	shr.u32 	%r446, %r445, %r293;
	and.b32  	%r447, %r446, %r82;
	shl.b32 	%r448, %r447, 2;
	add.s32 	%r449, %r84, %r448;
	atom.shared.add.u32 	%r450, [%r449], 1;
	xor.b32  	%r451, %r1746, -2147483648;
	shr.u32 	%r452, %r451, %r293;
	and.b32  	%r453, %r452, %r82;
	shl.b32 	%r454, %r453, 2;
	add.s32 	%r455, %r84, %r454;
	atom.shared.add.u32 	%r456, [%r455], 1;
	xor.b32  	%r457, %r1747, -2147483648;
	shr.u32 	%r458, %r457, %r293;
	and.b32  	%r459, %r458, %r82;
	shl.b32 	%r460, %r459, 2;
	add.s32 	%r461, %r84, %r460;
	atom.shared.add.u32 	%r462, [%r461], 1;
	xor.b32  	%r463, %r1748, -2147483648;
	shr.u32 	%r464, %r463, %r293;
	and.b32  	%r465, %r464, %r82;
	shl.b32 	%r466, %r465, 2;
	add.s32 	%r467, %r84, %r466;
	atom.shared.add.u32 	%r468, [%r467], 1;
	xor.b32  	%r469, %r1749, -2147483648;
	shr.u32 	%r470, %r469, %r293;
	and.b32  	%r471, %r470, %r82;
	shl.b32 	%r472, %r471, 2;
	add.s32 	%r473, %r84, %r472;
	atom.shared.add.u32 	%r474, [%r473], 1;
	xor.b32  	%r475, %r1750, -2147483648;
	shr.u32 	%r476, %r475, %r293;
	and.b32  	%r477, %r476, %r82;
	shl.b32 	%r478, %r477, 2;
	add.s32 	%r479, %r84, %r478;
	atom.shared.add.u32 	%r480, [%r479], 1;
	bar.sync 	0;
	setp.gt.u32 	%p31, %r1, 255;
	shl.b32 	%r481, %r1, 2;
	add.s32 	%r111, %r346, %r481;
	mov.b32 	%r1759, 0;
	@%p31 bra 	$L__BB10_57;
	ld.shared.u32 	%r483, [%r111];
	mov.b32 	%r484, 0;
	st.shared.u32 	[%r111], %r484;
	ld.shared.u32 	%r485, [%r111+1024];
	st.shared.u32 	[%r111+1024], %r483;
	add.s32 	%r486, %r485, %r483;
	ld.shared.u32 	%r487, [%r111+2048];
	st.shared.u32 	[%r111+2048], %r486;
	add.s32 	%r488, %r487, %r486;
	ld.shared.u32 	%r489, [%r111+3072];
	st.shared.u32 	[%r111+3072], %r488;
	add.s32 	%r490, %r489, %r488;
	ld.shared.u32 	%r491, [%r111+4096];
	st.shared.u32 	[%r111+4096], %r490;
	add.s32 	%r492, %r491, %r490;
	ld.shared.u32 	%r493, [%r111+5120];
	st.shared.u32 	[%r111+5120], %r492;
	add.s32 	%r494, %r493, %r492;
	ld.shared.u32 	%r495, [%r111+6144];
	st.shared.u32 	[%r111+6144], %r494;
	add.s32 	%r496, %r495, %r494;
	ld.shared.u32 	%r497, [%r111+7168];
	st.shared.u32 	[%r111+7168], %r496;
	add.s32 	%r498, %r497, %r496;
	ld.shared.u32 	%r499, [%r111+8192];
	st.shared.u32 	[%r111+8192], %r498;
	add.s32 	%r500, %r499, %r498;
	ld.shared.u32 	%r501, [%r111+9216];
	st.shared.u32 	[%r111+9216], %r500;
	add.s32 	%r502, %r501, %r500;
	ld.shared.u32 	%r503, [%r111+10240];
	st.shared.u32 	[%r111+10240], %r502;
	add.s32 	%r504, %r503, %r502;
	ld.shared.u32 	%r505, [%r111+11264];
	st.shared.u32 	[%r111+11264], %r504;
	add.s32 	%r1759, %r505, %r504;
$L__BB10_57:
	ld.param.u64 	%rd228, [_ZN3cub18CUB_300001_SM_10006detail10radix_sort29DeviceRadixSortOnesweepKernelINS1_5radix10policy_hubIiNS0_8NullTypeEyE10Policy1000ELNS0_9SortOrderE0EiS6_yiiNS1_21identity_decomposer_tEEEvPT5_SC_PT3_PKSD_PT1_PKSH_PT2_PKSL_T4_iiT6__param_0];
	setp.gt.u32 	%p32, %r1, 255;
	shl.b32 	%r506, %r3, 8;
	add.s32 	%r507, %r506, %r1;
	cvta.to.global.u64 	%rd5, %rd228;
	mul.wide.s32 	%rd34, %r507, 4;
	add.s64 	%rd6, %rd5, %rd34;
	@%p32 bra 	$L__BB10_59;
	or.b32  	%r508, %r1759, 1073741824;
	st.volatile.global.u32 	[%rd6], %r508;
$L__BB10_59:
	ld.param.u64 	%rd235, [_ZN3cub18CUB_300001_SM_10006detail10radix_sort29DeviceRadixSortOnesweepKernelINS1_5radix10policy_hubIiNS0_8NullTypeEyE10Policy1000ELNS0_9SortOrderE0EiS6_yiiNS1_21identity_decomposer_tEEEvPT5_SC_PT3_PKSD_PT1_PKSH_PT2_PKSL_T4_iiT6__param_3];
	xor.b32  	%r1773, %r1741, -2147483648;
	xor.b32  	%r1774, %r1742, -2147483648;
	xor.b32  	%r1765, %r1733, -2147483648;
	xor.b32  	%r1766, %r1734, -2147483648;
	xor.b32  	%r1777, %r1745, -2147483648;
	xor.b32  	%r1778, %r1746, -2147483648;
	xor.b32  	%r1764, %r1732, -2147483648;
	xor.b32  	%r1779, %r1747, -2147483648;
	xor.b32  	%r1780, %r1748, -2147483648;
	xor.b32  	%r1768, %r1736, -2147483648;
	xor.b32  	%r1767, %r1735, -2147483648;
	xor.b32  	%r1775, %r1743, -2147483648;
	xor.b32  	%r1782, %r1750, -2147483648;
	xor.b32  	%r1781, %r1749, -2147483648;
	xor.b32  	%r1769, %r1737, -2147483648;
	xor.b32  	%r1776, %r1744, -2147483648;
	xor.b32  	%r1770, %r1738, -2147483648;
	setp.lt.u32 	%p33, %r1, 256;
	setp.eq.s32 	%p34, %r1759, 7296;
	and.pred  	%p35, %p33, %p34;
	selp.u32 	%r509, 1, 0, %p35;
	{ 
	.reg .pred 	%p1; 
	.reg .pred 	%p2; 
	setp.ne.u32 	%p1, %r509, 0; 
	bar.red.or.pred 	%p2, 0, %p1; 
	selp.u32 	%r510, 1, 0, %p2; 
	}
	setp.eq.s32 	%p36, %r510, 0;
	cvt.u64.u32 	%rd7, %r1;
	cvta.to.global.u64 	%rd35, %rd235;
	mul.wide.u32 	%rd36, %r1, 8;
	add.s64 	%rd8, %rd35, %rd36;
	@%p36 bra 	$L__BB10_111;
	setp.gt.u32 	%p37, %r1, 255;
	setp.gt.u32 	%p38, %r1, %r108;
	selp.b32 	%r131, 7296, 0, %p38;
	shl.b32 	%r511, %r1, 3;
	mov.u32 	%r512, _ZZN3cub18CUB_300001_SM_10006detail10radix_sort29DeviceRadixSortOnesweepKernelINS1_5radix10policy_hubIiNS0_8NullTypeEyE10Policy1000ELNS0_9SortOrderE0EiS6_yiiNS1_21identity_decomposer_tEEEvPT5_SC_PT3_PKSD_PT1_PKSH_PT2_PKSL_T4_iiT6_E1s;
	add.s32 	%r513, %r512, %r511;
	add.s32 	%r132, %r513, 29184;
	@%p37 bra 	$L__BB10_68;
	ld.global.u64 	%rd37, [%rd8];
	cvt.u64.u32 	%rd38, %r131;
	sub.s64 	%rd237, %rd37, %rd38;
	st.shared.u64 	[%r132], %rd237;
	setp.lt.s32 	%p39, %r3, 1;
	mov.u32 	%r1763, %r1759;
	@%p39 bra 	$L__BB10_67;
	mov.b32 	%r1761, -1;
	mov.u32 	%r1760, %r3;
	mov.u32 	%r1763, %r1759;
$L__BB10_63:
	add.s32 	%r136, %r1760, -1;
	shl.b32 	%r515, %r136, 8;
	add.s32 	%r516, %r515, %r1;
	mul.wide.s32 	%rd39, %r516, 4;
	add.s64 	%rd10, %rd5, %rd39;
$L__BB10_64:
	membar.cta;
	ld.volatile.global.u32 	%r137, [%rd10];
	setp.eq.s32 	%p40, %r137, 0;
	@%p40 bra 	$L__BB10_64;
	and.b32  	%r517, %r137, 1073741823;
	add.s32 	%r1763, %r517, %r1763;
	setp.gt.s32 	%p41, %r137, -1;
	vote.sync.ballot.b32 	%r1761, %p41, %r1761;
	setp.gt.u32 	%p43, %r1760, 1;
	and.pred  	%p44, %p41, %p43;
	mov.u32 	%r1760, %r136;
	@%p44 bra 	$L__BB10_63;
	ld.shared.u64 	%rd237, [%r132];
$L__BB10_67:
	or.b32  	%r518, %r1763, -2147483648;
	st.volatile.global.u32 	[%rd6], %r518;
	sub.s32 	%r519, %r1763, %r1759;
	cvt.s64.s32 	%rd40, %r519;
	add.s64 	%rd41, %rd237, %rd40;
	st.shared.u64 	[%r132], %rd41;
$L__BB10_68:
	ld.param.u32 	%r1708, [_ZN3cub18CUB_300001_SM_10006detail10radix_sort29DeviceRadixSortOnesweepKernelINS1_5radix10policy_hubIiNS0_8NullTypeEyE10Policy1000ELNS0_9SortOrderE0EiS6_yiiNS1_21identity_decomposer_tEEEvPT5_SC_PT3_PKSD_PT1_PKSH_PT2_PKSL_T4_iiT6__param_8];
	ld.param.u64 	%rd231, [_ZN3cub18CUB_300001_SM_10006detail10radix_sort29DeviceRadixSortOnesweepKernelINS1_5radix10policy_hubIiNS0_8NullTypeEyE10Policy1000ELNS0_9SortOrderE0EiS6_yiiNS1_21identity_decomposer_tEEEvPT5_SC_PT3_PKSD_PT1_PKSH_PT2_PKSL_T4_iiT6__param_2];
	setp.gt.u32 	%p45, %r1, 255;
	setp.lt.s32 	%p46, %r4, %r1708;
	setp.eq.s64 	%p47, %rd231, 0;
	or.pred  	%p48, %p47, %p46;
	or.pred  	%p49, %p45, %p48;
	@%p49 bra 	$L__BB10_70;
	ld.param.u64 	%rd232, [_ZN3cub18CUB_300001_SM_10006detail10radix_sort29DeviceRadixSortOnesweepKernelINS1_5radix10policy_hubIiNS0_8NullTypeEyE10Policy1000ELNS0_9SortOrderE0EiS6_yiiNS1_21identity_decomposer_tEEEvPT5_SC_PT3_PKSD_PT1_PKSH_PT2_PKSL_T4_iiT6__param_2];
	ld.shared.u64 	%rd42, [%r132];
	cvt.u64.u32 	%rd43, %r131;
	cvt.s64.s32 	%rd44, %r1759;
	add.s64 	%rd45, %rd43, %rd44;
	add.s64 	%rd46, %rd45, %rd42;
	cvta.to.global.u64 	%rd47, %rd232;
	shl.b64 	%rd48, %rd7, 3;
	add.s64 	%rd49, %rd47, %rd48;
	st.global.u64 	[%rd49], %rd46;
$L__BB10_70:
	ld.param.u32 	%r1709, [_ZN3cub18CUB_300001_SM_10006detail10radix_sort29DeviceRadixSortOnesweepKernelINS1_5radix10policy_hubIiNS0_8NullTypeEyE10Policy1000ELNS0_9SortOrderE0EiS6_yiiNS1_21identity_decomposer_tEEEvPT5_SC_PT3_PKSD_PT1_PKSH_PT2_PKSL_T4_iiT6__param_8];
	setp.gt.s32 	%p50, %r4, %r1709;
	bar.sync 	0;
	shl.b32 	%r520, %r108, 3;
	add.s32 	%r522, %r512, %r520;
	ld.shared.u64 	%rd13, [%r522+29184];
	@%p50 bra 	$L__BB10_72;
	and.b32  	%r523, %r1, 31;
	and.b32  	%r524, %r1, 992;
	mul.lo.s32 	%r525, %r524, 19;
	or.b32  	%r526, %r525, %r523;
	cvt.u64.u32 	%rd50, %r526;
	add.s64 	%rd51, %rd13, %rd50;
	shl.b64 	%rd52, %rd51, 2;
	add.s64 	%rd53, %rd1, %rd52;
	st.global.u32 	[%rd53], %r1732;
	st.global.u32 	[%rd53+128], %r1733;
	st.global.u32 	[%rd53+256], %r1734;
	st.global.u32 	[%rd53+384], %r1735;
	st.global.u32 	[%rd53+512], %r1736;
	st.global.u32 	[%rd53+640], %r1737;
	st.global.u32 	[%rd53+768], %r1738;
	st.global.u32 	[%rd53+896], %r1739;
	st.global.u32 	[%rd53+1024], %r1740;
	st.global.u32 	[%rd53+1152], %r1741;
	st.global.u32 	[%rd53+1280], %r1742;
	st.global.u32 	[%rd53+1408], %r1743;
	st.global.u32 	[%rd53+1536], %r1744;
	st.global.u32 	[%rd53+1664], %r1745;
	st.global.u32 	[%rd53+1792], %r1746;
	st.global.u32 	[%rd53+1920], %r1747;
	st.global.u32 	[%rd53+2048], %r1748;
	st.global.u32 	[%rd53+2176], %r1749;
	st.global.u32 	[%rd53+2304], %r1750;
	bra.uni 	$L__BB10_110;
$L__BB10_72:
	ld.param.u32 	%r1710, [_ZN3cub18CUB_300001_SM_10006detail10radix_sort29DeviceRadixSortOnesweepKernelINS1_5radix10policy_hubIiNS0_8NullTypeEyE10Policy1000ELNS0_9SortOrderE0EiS6_yiiNS1_21identity_decomposer_tEEEvPT5_SC_PT3_PKSD_PT1_PKSH_PT2_PKSL_T4_iiT6__param_8];
	mad.lo.s32 	%r141, %r3, -7296, %r1710;
	and.b32  	%r527, %r1, 31;
	and.b32  	%r528, %r1, 992;
	mul.lo.s32 	%r529, %r528, 19;
	or.b32  	%r142, %r529, %r527;
	setp.ge.s32 	%p51, %r142, %r141;
	cvt.u64.u32 	%rd54, %r142;
	add.s64 	%rd55, %rd13, %rd54;
	shl.b64 	%rd56, %rd55, 2;
	add.s64 	%rd14, %rd1, %rd56;
	@%p51 bra 	$L__BB10_74;
	st.global.u32 	[%rd14], %r1732;
$L__BB10_74:
	add.s32 	%r530, %r142, 32;
	setp.ge.s32 	%p52, %r530, %r141;
	@%p52 bra 	$L__BB10_76;
	st.global.u32 	[%rd14+128], %r1733;
$L__BB10_76:
	add.s32 	%r531, %r142, 64;
	setp.ge.s32 	%p53, %r531, %r141;
	@%p53 bra 	$L__BB10_78;
	st.global.u32 	[%rd14+256], %r1734;
$L__BB10_78:
	add.s32 	%r532, %r142, 96;
	setp.ge.s32 	%p54, %r532, %r141;
	@%p54 bra 	$L__BB10_80;
	st.global.u32 	[%rd14+384], %r1735;
$L__BB10_80:
	add.s32 	%r533, %r142, 128;
	setp.ge.s32 	%p55, %r533, %r141;
	@%p55 bra 	$L__BB10_82;
	st.global.u32 	[%rd14+512], %r1736;
$L__BB10_82:
	add.s32 	%r534, %r142, 160;
	setp.ge.s32 	%p56, %r534, %r141;
	@%p56 bra 	$L__BB10_84;
	st.global.u32 	[%rd14+640], %r1737;
$L__BB10_84:
	add.s32 	%r535, %r142, 192;
	setp.ge.s32 	%p57, %r535, %r141;
	@%p57 bra 	$L__BB10_86;
	st.global.u32 	[%rd14+768], %r1738;
$L__BB10_86:
	add.s32 	%r536, %r142, 224;
	setp.ge.s32 	%p58, %r536, %r141;
	@%p58 bra 	$L__BB10_88;
	st.global.u32 	[%rd14+896], %r1739;
$L__BB10_88:
	add.s32 	%r537, %r142, 256;
	setp.ge.s32 	%p59, %r537, %r141;
	@%p59 bra 	$L__BB10_90;
	st.global.u32 	[%rd14+1024], %r1740;
$L__BB10_90:
	add.s32 	%r538, %r142, 288;
	setp.ge.s32 	%p60, %r538, %r141;
	@%p60 bra 	$L__BB10_92;
	st.global.u32 	[%rd14+1152], %r1741;
$L__BB10_92:
	add.s32 	%r539, %r142, 320;
	setp.ge.s32 	%p61, %r539, %r141;
	@%p61 bra 	$L__BB10_94;
	st.global.u32 	[%rd14+1280], %r1742;
$L__BB10_94:
	add.s32 	%r540, %r142, 352;
	setp.ge.s32 	%p62, %r540, %r141;
	@%p62 bra 	$L__BB10_96;
	st.global.u32 	[%rd14+1408], %r1743;
$L__BB10_96:
	add.s32 	%r541, %r142, 384;
	setp.ge.s32 	%p63, %r541, %r141;
	@%p63 bra 	$L__BB10_98;
	st.global.u32 	[%rd14+1536], %r1744;
$L__BB10_98:
	add.s32 	%r542, %r142, 416;
	setp.ge.s32 	%p64, %r542, %r141;
	@%p64 bra 	$L__BB10_100;
	st.global.u32 	[%rd14+1664], %r1745;
$L__BB10_100:
	add.s32 	%r543, %r142, 448;
	setp.ge.s32 	%p65, %r543, %r141;
	@%p65 bra 	$L__BB10_102;
	st.global.u32 	[%rd14+1792], %r1746;
$L__BB10_102:
	add.s32 	%r544, %r142, 480;
	setp.ge.s32 	%p66, %r544, %r141;
	@%p66 bra 	$L__BB10_104;
	st.global.u32 	[%rd14+1920], %r1747;
$L__BB10_104:
	add.s32 	%r545, %r142, 512;
	setp.ge.s32 	%p67, %r545, %r141;
	@%p67 bra 	$L__BB10_106;
	st.global.u32 	[%rd14+2048], %r1748;
$L__BB10_106:
	add.s32 	%r546, %r142, 544;
	setp.ge.s32 	%p68, %r546, %r141;
	@%p68 bra 	$L__BB10_108;
	st.global.u32 	[%rd14+2176], %r1749;
$L__BB10_108:
	add.s32 	%r547, %r142, 576;
	setp.ge.s32 	%p69, %r547, %r141;
	@%p69 bra 	$L__BB10_110;
	st.global.u32 	[%rd14+2304], %r1750;
$L__BB10_110:
	// begin inline asm
	exit;
	// end inline asm
	mov.u32 	%r1764, %r1732;
	mov.u32 	%r1765, %r1733;
	mov.u32 	%r1766, %r1734;
	mov.u32 	%r1767, %r1735;
	mov.u32 	%r1768, %r1736;
	mov.u32 	%r1769, %r1737;
	mov.u32 	%r1770, %r1738;
	mov.u32 	%r1771, %r1739;
	mov.u32 	%r1772, %r1740;
	mov.u32 	%r1773, %r1741;
	mov.u32 	%r1774, %r1742;
	mov.u32 	%r1775, %r1743;
	mov.u32 	%r1776, %r1744;
	mov.u32 	%r1777, %r1745;
	mov.u32 	%r1778, %r1746;
	mov.u32 	%r1779, %r1747;
	mov.u32 	%r1780, %r1748;
	mov.u32 	%r1781, %r1749;
	mov.u32 	%r1782, %r1750;
$L__BB10_111:
	mul.hi.u32 	%r548, %r1, 357913942;
	add.s32 	%r549, %r548, %r1;
	shl.b32 	%r550, %r549, 2;
	mov.u32 	%r551, _ZZN3cub18CUB_300001_SM_10006detail10radix_sort29DeviceRadixSortOnesweepKernelINS1_5radix10policy_hubIiNS0_8NullTypeEyE10Policy1000ELNS0_9SortOrderE0EiS6_yiiNS1_21identity_decomposer_tEEEvPT5_SC_PT3_PKSD_PT1_PKSH_PT2_PKSL_T4_iiT6_E1s;
	add.s32 	%r552, %r551, %r550;
	add.s32 	%r162, %r552, 13328;
	st.shared.u32 	[%r552+13328], %r1759;
	bar.sync 	0;
	setp.gt.u32 	%p70, %r1, 31;
	@%p70 bra 	$L__BB10_113;
	mad.lo.s32 	%r584, %r1, 52, %r551;
	ld.shared.u32 	%r585, [%r584+13328];
	ld.shared.u32 	%r586, [%r584+13332];
	ld.shared.u32 	%r587, [%r584+13336];
	ld.shared.u32 	%r588, [%r584+13340];
	ld.shared.u32 	%r589, [%r584+13344];
	ld.shared.u32 	%r590, [%r584+13348];
	ld.shared.u32 	%r591, [%r584+13352];
	ld.shared.u32 	%r592, [%r584+13356];
	ld.shared.u32 	%r593, [%r584+13360];
	ld.shared.u32 	%r594, [%r584+13364];
	ld.shared.u32 	%r595, [%r584+13368];
	ld.shared.u32 	%r596, [%r584+13372];
	add.s32 	%r597, %r586, %r585;
	add.s32 	%r598, %r597, %r587;
	add.s32 	%r599, %r598, %r588;
	add.s32 	%r600, %r599, %r589;
	add.s32 	%r601, %r600, %r590;
	add.s32 	%r602, %r601, %r591;
	add.s32 	%r603, %r602, %r592;
	add.s32 	%r604, %r603, %r593;
	add.s32 	%r605, %r604, %r594;
	add.s32 	%r606, %r605, %r595;
	add.s32 	%r557, %r606, %r596;
	mov.b32 	%r555, 1;
	mov.b32 	%r580, 0;
	mov.b32 	%r582, -1;
	// begin inline asm
	{  .reg .s32 r0;  .reg .pred p;  shfl.sync.up.b32 r0|p, %r557, %r555, %r580, %r582;  @p add.s32 r0, r0, %r557;  mov.s32 %r553, r0;}
	// end inline asm
	mov.b32 	%r561, 2;
	// begin inline asm
	{  .reg .s32 r0;  .reg .pred p;  shfl.sync.up.b32 r0|p, %r553, %r561, %r580, %r582;  @p add.s32 r0, r0, %r553;  mov.s32 %r559, r0;}
	// end inline asm
	mov.b32 	%r567, 4;
	// begin inline asm
	{  .reg .s32 r0;  .reg .pred p;  shfl.sync.up.b32 r0|p, %r559, %r567, %r580, %r582;  @p add.s32 r0, r0, %r559;  mov.s32 %r565, r0;}
	// end inline asm
	mov.b32 	%r573, 8;
	// begin inline asm
	{  .reg .s32 r0;  .reg .pred p;  shfl.sync.up.b32 r0|p, %r565, %r573, %r580, %r582;  @p add.s32 r0, r0, %r565;  mov.s32 %r571, r0;}
	// end inline asm
	mov.b32 	%r579, 16;
	// begin inline asm
	{  .reg .s32 r0;  .reg .pred p;  shfl.sync.up.b32 r0|p, %r571, %r579, %r580, %r582;  @p add.s32 r0, r0, %r571;  mov.s32 %r577, r0;}
	// end inline asm
	sub.s32 	%r607, %r577, %r557;
	add.s32 	%r608, %r585, %r607;
	add.s32 	%r609, %r586, %r608;
	add.s32 	%r610, %r587, %r609;
	add.s32 	%r611, %r588, %r610;
	add.s32 	%r612, %r589, %r611;
	add.s32 	%r613, %r590, %r612;
	add.s32 	%r614, %r591, %r613;
	add.s32 	%r615, %r592, %r614;
	add.s32 	%r616, %r593, %r615;
	add.s32 	%r617, %r594, %r616;
	add.s32 	%r618, %r595, %r617;
	st.shared.u32 	[%r584+13328], %r607;
	st.shared.u32 	[%r584+13332], %r608;
	st.shared.u32 	[%r584+13336], %r609;
	st.shared.u32 	[%r584+13340], %r610;
	st.shared.u32 	[%r584+13344], %r611;
	st.shared.u32 	[%r584+13348], %r612;
	st.shared.u32 	[%r584+13352], %r613;
	st.shared.u32 	[%r584+13356], %r614;
	st.shared.u32 	[%r584+13360], %r615;
	st.shared.u32 	[%r584+13364], %r616;
	st.shared.u32 	[%r584+13368], %r617;
	st.shared.u32 	[%r584+13372], %r618;
$L__BB10_113:
	setp.gt.u32 	%p71, %r1, 255;
	bar.sync 	0;
	ld.shared.u32 	%r163, [%r162];
	@%p71 bra 	$L__BB10_115;
	shl.b32 	%r619, %r1, 2;
	add.s32 	%r621, %r551, %r619;
	ld.shared.u32 	%r622, [%r621];
	add.s32 	%r623, %r622, %r163;
	st.shared.u32 	[%r621], %r623;
	ld.shared.u32 	%r624, [%r621+1024];
	add.s32 	%r625, %r624, %r163;
	st.shared.u32 	[%r621+1024], %r625;
	ld.shared.u32 	%r626, [%r621+2048];
	add.s32 	%r627, %r626, %r163;
	st.shared.u32 	[%r621+2048], %r627;
	ld.shared.u32 	%r628, [%r621+3072];
	add.s32 	%r629, %r628, %r163;
	st.shared.u32 	[%r621+3072], %r629;
	ld.shared.u32 	%r630, [%r621+4096];
	add.s32 	%r631, %r630, %r163;
	st.shared.u32 	[%r621+4096], %r631;
	ld.shared.u32 	%r632, [%r621+5120];
	add.s32 	%r633, %r632, %r163;
	st.shared.u32 	[%r621+5120], %r633;
	ld.shared.u32 	%r634, [%r621+6144];
	add.s32 	%r635, %r634, %r163;
	st.shared.u32 	[%r621+6144], %r635;
	ld.shared.u32 	%r636, [%r621+7168];
	add.s32 	%r637, %r636, %r163;
	st.shared.u32 	[%r621+7168], %r637;
	ld.shared.u32 	%r638, [%r621+8192];
	add.s32 	%r639, %r638, %r163;
	st.shared.u32 	[%r621+8192], %r639;
	ld.shared.u32 	%r640, [%r621+9216];
	add.s32 	%r641, %r640, %r163;
	st.shared.u32 	[%r621+9216], %r641;
	ld.shared.u32 	%r642, [%r621+10240];
	add.s32 	%r643, %r642, %r163;
	st.shared.u32 	[%r621+10240], %r643;
	ld.shared.u32 	%r644, [%r621+11264];
	add.s32 	%r645, %r644, %r163;
	st.shared.u32 	[%r621+11264], %r645;
$L__BB10_115:
	shl.b32 	%r672, %r1, 5;
	and.b32  	%r673, %r672, 31744;
	add.s32 	%r164, %r551, %r673;
	bar.sync 	0;
	// begin inline asm
	mov.u32 %r646, %lanemask_le;
	// end inline asm
	shr.u32 	%r675, %r1764, %r293;
	and.b32  	%r669, %r675, %r82;
	mov.b32 	%r649, 1;
	// begin inline asm
	{
    .reg .pred p;
    and.b32 %r647, %r669, %r649;    setp.ne.u32 p, %r647, 0;
    vote.ballot.sync.b32 %r647, p, 0xffffffff;
    @!p not.b32 %r647, %r647;
}

	// end inline asm
	mov.b32 	%r652, 2;
	// begin inline asm
	{
    .reg .pred p;
    and.b32 %r650, %r669, %r652;    setp.ne.u32 p, %r650, 0;
    vote.ballot.sync.b32 %r650, p, 0xffffffff;
    @!p not.b32 %r650, %r650;
}

	// end inline asm
	and.b32  	%r676, %r650, %r647;
	mov.b32 	%r655, 4;
	// begin inline asm
	{
    .reg .pred p;
    and.b32 %r653, %r669, %r655;    setp.ne.u32 p, %r653, 0;
    vote.ballot.sync.b32 %r653, p, 0xffffffff;
    @!p not.b32 %r653, %r653;
}

	// end inline asm
	and.b32  	%r677, %r653, %r676;
	mov.b32 	%r658, 8;
	// begin inline asm
	{
    .reg .pred p;
    and.b32 %r656, %r669, %r658;    setp.ne.u32 p, %r656, 0;
    vote.ballot.sync.b32 %r656, p, 0xffffffff;
    @!p not.b32 %r656, %r656;
}

	// end inline asm
	and.b32  	%r678, %r656, %r677;
	mov.b32 	%r661, 16;
	// begin inline asm
	{
    .reg .pred p;
    and.b32 %r659, %r669, %r661;    setp.ne.u32 p, %r659, 0;
    vote.ballot.sync.b32 %r659, p, 0xffffffff;
    @!p not.b32 %r659, %r659;
}

	// end inline asm
	and.b32  	%r679, %r659, %r678;
	mov.b32 	%r664, 32;
	// begin inline asm
	{
    .reg .pred p;
    and.b32 %r662, %r669, %r664;    setp.ne.u32 p, %r662, 0;
    vote.ballot.sync.b32 %r662, p, 0xffffffff;
    @!p not.b32 %r662, %r662;
}

	// end inline asm
	and.b32  	%r680, %r662, %r679;
	mov.b32 	%r667, 64;
	// begin inline asm
	{
    .reg .pred p;
    and.b32 %r665, %r669, %r667;    setp.ne.u32 p, %r665, 0;
    vote.ballot.sync.b32 %r665, p, 0xffffffff;
    @!p not.b32 %r665, %r665;
}

	// end inline asm
	and.b32  	%r681, %r665, %r680;
	mov.b32 	%r670, 128;
	// begin inline asm
	{
    .reg .pred p;
    and.b32 %r668, %r669, %r670;    setp.ne.u32 p, %r668, 0;
    vote.ballot.sync.b32 %r668, p, 0xffffffff;
    @!p not.b32 %r668, %r668;
}

	// end inline asm
	and.b32  	%r682, %r668, %r681;
	clz.b32 	%r683, %r682;
	sub.s32 	%r167, 31, %r683;
	and.b32  	%r684, %r646, %r682;
	popc.b32 	%r168, %r684;
	setp.ne.s32 	%p72, %r295, %r167;
	mov.b32 	%r1783, 0;
	@%p72 bra 	$L__BB10_117;
	shl.b32 	%r685, %r669, 2;
	add.s32 	%r686, %r164, %r685;
	atom.shared.add.u32 	%r1783, [%r686], %r168;
$L__BB10_117:
	shfl.sync.idx.b32	%r712|%p73, %r1783, %r167, 31, -1;
	add.s32 	%r171, %r168, %r712;
	shr.u32 	%r713, %r1765, %r293;
	and.b32  	%r709, %r713, %r82;
	mov.b32 	%r689, 1;
	// begin inline asm
	{
    .reg .pred p;
    and.b32 %r687, %r709, %r689;    setp.ne.u32 p, %r687, 0;
    vote.ballot.sync.b32 %r687, p, 0xffffffff;
    @!p not.b32 %r687, %r687;
}

	// end inline asm
	mov.b32 	%r692, 2;
	// begin inline asm
	{
    .reg .pred p;
    and.b32 %r690, %r709, %r692;    setp.ne.u32 p, %r690, 0;
    vote.ballot.sync.b32 %r690, p, 0xffffffff;
    @!p not.b32 %r690, %r690;
}

	// end inline asm
	and.b32  	%r714, %r690, %r687;
	mov.b32 	%r695, 4;
	// begin inline asm
	{
    .reg .pred p;
    and.b32 %r693, %r709, %r695;    setp.ne.u32 p, %r693, 0;
    vote.ballot.sync.b32 %r693, p, 0xffffffff;
    @!p not.b32 %r693, %r693;
}

	// end inline asm
	and.b32  	%r715, %r693, %r714;
	mov.b32 	%r698, 8;
	// begin inline asm
	{
    .reg .pred p;
    and.b32 %r696, %r709, %r698;    setp.ne.u32 p, %r696, 0;
    vote.ballot.sync.b32 %r696, p, 0xffffffff;
    @!p not.b32 %r696, %r696;
}

	// end inline asm
	and.b32  	%r716, %r696, %r715;
	mov.b32 	%r701, 16;
	// begin inline asm
	{
    .reg .pred p;
    and.b32 %r699, %r709, %r701;    setp.ne.u32 p, %r699, 0;
    vote.ballot.sync.b32 %r699, p, 0xffffffff;
    @!p not.b32 %r699, %r699;
}

	// end inline asm
	and.b32  	%r717, %r699, %r716;
	mov.b32 	%r704, 32;
	// begin inline asm
	{
    .reg .pred p;
    and.b32 %r702, %r709, %r704;    setp.ne.u32 p, %r702, 0;
    vote.ballot.sync.b32 %r702, p, 0xffffffff;
    @!p not.b32 %r702, %r702;
}

	// end inline asm
	and.b32  	%r718, %r702, %r717;
	mov.b32 	%r707, 64;
	// begin inline asm
	{
    .reg .pred p;
    and.b32 %r705, %r709, %r707;    setp.ne.u32 p, %r705, 0;
    vote.ballot.sync.b32 %r705, p, 0xffffffff;
    @!p not.b32 %r705, %r705;
}

	// end inline asm
	and.b32  	%r719, %r705, %r718;
	mov.b32 	%r710, 128;
	// begin inline asm
	{
    .reg .pred p;
    and.b32 %r708, %r709, %r710;    setp.ne.u32 p, %r708, 0;
    vote.ballot.sync.b32 %r708, p, 0xffffffff;
    @!p not.b32 %r708, %r708;
}

	// end inline asm
	and.b32  	%r720, %r708, %r719;
	clz.b32 	%r721, %r720;
	sub.s32 	%r173, 31, %r721;
	and.b32  	%r722, %r646, %r720;
	popc.b32 	%r174, %r722;
	setp.ne.s32 	%p74, %r295, %r173;
	mov.b32 	%r1784, 0;
	@%p74 bra 	$L__BB10_119;
	shl.b32 	%r723, %r709, 2;
	add.s32 	%r724, %r164, %r723;
	atom.shared.add.u32 	%r1784, [%r724], %r174;
$L__BB10_119:
	shfl.sync.idx.b32	%r750|%p75, %r1784, %r173, 31, -1;
	add.s32 	%r177, %r174, %r750;
	shr.u32 	%r751, %r1766, %r293;
	and.b32  	%r747, %r751, %r82;
	mov.b32 	%r727, 1;
	// begin inline asm
	{
    .reg .pred p;
    and.b32 %r725, %r747, %r727;    setp.ne.u32 p, %r725, 0;
    vote.ballot.sync.b32 %r725, p, 0xffffffff;
    @!p not.b32 %r725, %r725;
}

	// end inline asm
	mov.b32 	%r730, 2;
	// begin inline asm
	{
    .reg .pred p;
    and.b32 %r728, %r747, %r730;    setp.ne.u32 p, %r728, 0;
    vote.ballot.sync.b32 %r728, p, 0xffffffff;
    @!p not.b32 %r728, %r728;
}

	// end inline asm
	and.b32  	%r752, %r728, %r725;
	mov.b32 	%r733, 4;
	// begin inline asm
	{
    .reg .pred p;
    and.b32 %r731, %r747, %r733;    setp.ne.u32 p, %r731, 0;
    vote.ballot.sync.b32 %r731, p, 0xffffffff;
    @!p not.b32 %r731, %r731;
}

	// end inline asm
	and.b32  	%r753, %r731, %r752;
	mov.b32 	%r736, 8;
	// begin inline asm
	{
    .reg .pred p;
    and.b32 %r734, %r747, %r736;    setp.ne.u32 p, %r734, 0;
    vote.ballot.sync.b32 %r734, p, 0xffffffff;
    @!p not.b32 %r734, %r734;
}

	// end inline asm
	and.b32  	%r754, %r734, %r753;
	mov.b32 	%r739, 16;
	// begin inline asm
	{
    .reg .pred p;
    and.b32 %r737, %r747, %r739;    setp.ne.u32 p, %r737, 0;
    vote.ballot.sync.b32 %r737, p, 0xffffffff;
    @!p not.b32 %r737, %r737;
}

	// end inline asm
	and.b32  	%r755, %r737, %r754;
	mov.b32 	%r742, 32;
	// begin inline asm
	{
    .reg .pred p;
    and.b32 %r740, %r747, %r742;    setp.ne.u32 p, %r740, 0;
    vote.ballot.sync.b32 %r740, p, 0xffffffff;
    @!p not.b32 %r740, %r740;
}

	// end inline asm
	and.b32  	%r756, %r740, %r755;
	mov.b32 	%r745, 64;
	// begin inline asm
	{
    .reg .pred p;
    and.b32 %r743, %r747, %r745;    setp.ne.u32 p, %r743, 0;
    vote.ballot.sync.b32 %r743, p, 0xffffffff;
    @!p not.b32 %r743, %r743;
}

	// end inline asm
	and.b32  	%r757, %r743, %r756;
	mov.b32 	%r748, 128;
	// begin inline asm
	{
    .reg .pred p;
    and.b32 %r746, %r747, %r748;    setp.ne.u32 p, %r746, 0;
    vote.ballot.sync.b32 %r746, p, 0xffffffff;
    @!p not.b32 %r746, %r746;
}

	// end inline asm
	and.b32  	%r758, %r746, %r757;
	clz.b32 	%r759, %r758;
	sub.s32 	%r179, 31, %r759;
	and.b32  	%r760, %r646, %r758;
	popc.b32 	%r180, %r760;
	setp.ne.s32 	%p76, %r295, %r179;
	mov.b32 	%r1785, 0;
	@%p76 bra 	$L__BB10_121;
	shl.b32 	%r761, %r747, 2;
	add.s32 	%r762, %r164, %r761;
	atom.shared.add.u32 	%r1785, [%r762], %r180;
$L__BB10_121:
	shfl.sync.idx.b32	%r788|%p77, %r1785, %r179, 31, -1;
	add.s32 	%r183, %r180, %r788;
	shr.u32 	%r789, %r1767, %r293;
	and.b32  	%r785, %r789, %r82;
	mov.b32 	%r765, 1;
	// begin inline asm
	{
    .reg .pred p;
    and.b32 %r763, %r785, %r765;    setp.ne.u32 p, %r763, 0;
    vote.ballot.sync.b32 %r763, p, 0xffffffff;
    @!p not.b32 %r763, %r763;
}

	// end inline asm
	mov.b32 	%r768, 2;
	// begin inline asm
	{
    .reg .pred p;
    and.b32 %r766, %r785, %r768;    setp.ne.u32 p, %r766, 0;
    vote.ballot.sync.b32 %r766, p, 0xffffffff;
    @!p not.b32 %r766, %r766;
}

	// end inline asm
	and.b32  	%r790, %r766, %r763;
	mov.b32 	%r771, 4;
	// begin inline asm
	{
    .reg .pred p;
    and.b32 %r769, %r785, %r771;    setp.ne.u32 p, %r769, 0;
    vote.ballot.sync.b32 %r769, p, 0xffffffff;
    @!p not.b32 %r769, %r769;
}

	// end inline asm
	and.b32  	%r791, %r769, %r790;
	mov.b32 	%r774, 8;
	// begin inline asm
	{
    .reg .pred p;
    and.b32 %r772, %r785, %r774;    setp.ne.u32 p, %r772, 0;
    vote.ballot.sync.b32 %r772, p, 0xffffffff;
    @!p not.b32 %r772, %r772;
}

	// end inline asm
	and.b32  	%r792, %r772, %r791;
	mov.b32 	%r777, 16;
	// begin inline asm
	{
    .reg .pred p;
    and.b32 %r775, %r785, %r777;    setp.ne.u32 p, %r775, 0;
    vote.ballot.sync.b32 %r775, p, 0xffffffff;
    @!p not.b32 %r775, %r775;
}

	// end inline asm
	and.b32  	%r793, %r775, %r792;
	mov.b32 	%r780, 32;
	// begin inline asm
	{
    .reg .pred p;
    and.b32 %r778, %r785, %r780;    setp.ne.u32 p, %r778, 0;
    vote.ballot.sync.b32 %r778, p, 0xffffffff;
    @!p not.b32 %r778, %r778;
}

	// end inline asm
	and.b32  	%r794, %r778, %r793;
	mov.b32 	%r783, 64;
	// begin inline asm
	{
    .reg .pred p;
    and.b32 %r781, %r785, %r783;    setp.ne.u32 p, %r781, 0;
    vote.ballot.sync.b32 %r781, p, 0xffffffff;
    @!p not.b32 %r781, %r781;
}

	// end inline asm
	and.b32  	%r795, %r781, %r794;
	mov.b32 	%r786, 128;
	// begin inline asm
	{
    .reg .pred p;
    and.b32 %r784, %r785, %r786;    setp.ne.u32 p, %r784, 0;
    vote.ballot.sync.b32 %r784, p, 0xffffffff;
    @!p not.b32 %r784, %r784;
}

	// end inline asm
	and.b32  	%r796, %r784, %r795;
	clz.b32 	%r797, %r796;
	sub.s32 	%r185, 31, %r797;
	and.b32  	%r798, %r646, %r796;
	popc.b32 	%r186, %r798;
	setp.ne.s32 	%p78, %r295, %r185;
	mov.b32 	%r1786, 0;
	@%p78 bra 	$L__BB10_123;
	shl.b32 	%r799, %r785, 2;
	add.s32 	%r800, %r164, %r799;
	atom.shared.add.u32 	%r1786, [%r800], %r186;
$L__BB10_123:
	shfl.sync.idx.b32	%r826|%p79, %r1786, %r185, 31, -1;
	add.s32 	%r189, %r186, %r826;
	shr.u32 	%r827, %r1768, %r293;
	and.b32  	%r823, %r827, %r82;
	mov.b32 	%r803, 1;
	// begin inline asm
	{
    .reg .pred p;
    and.b32 %r801, %r823, %r803;    setp.ne.u32 p, %r801, 0;
    vote.ballot.sync.b32 %r801, p, 0xffffffff;
    @!p not.b32 %r801, %r801;
}

	// end inline asm
	mov.b32 	%r806, 2;
	// begin inline asm
	{
    .reg .pred p;
    and.b32 %r804, %r823, %r806;    setp.ne.u32 p, %r804, 0;
    vote.ballot.sync.b32 %r804, p, 0xffffffff;
    @!p not.b32 %r804, %r804;
}

	// end inline asm
	and.b32  	%r828, %r804, %r801;
	mov.b32 	%r809, 4;
	// begin inline asm
	{
    .reg .pred p;
    and.b32 %r807, %r823, %r809;    setp.ne.u32 p, %r807, 0;
    vote.ballot.sync.b32 %r807, p, 0xffffffff;
    @!p not.b32 %r807, %r807;
}

	// end inline asm
	and.b32  	%r829, %r807, %r828;
	mov.b32 	%r812, 8;
	// begin inline asm
	{
    .reg .pred p;
    and.b32 %r810, %r823, %r812;    setp.ne.u32 p, %r810, 0;
    vote.ballot.sync.b32 %r810, p, 0xffffffff;
    @!p not.b32 %r810, %r810;
}

	// end inline asm
	and.b32  	%r830, %r810, %r829;
	mov.b32 	%r815, 16;
	// begin inline asm
	{
    .reg .pred p;
    and.b32 %r813, %r823, %r815;    setp.ne.u32 p, %r813, 0;
    vote.ballot.sync.b32 %r813, p, 0xffffffff;
    @!p not.b32 %r813, %r813;
}

	// end inline asm
	and.b32  	%r831, %r813, %r830;
	mov.b32 	%r818, 32;
	// begin inline asm
	{
    .reg .pred p;
    and.b32 %r816, %r823, %r818;    setp.ne.u32 p, %r816, 0;
    vote.ballot.sync.b32 %r816, p, 0xffffffff;
    @!p not.b32 %r816, %r816;
}

	// end inline asm
	and.b32  	%r832, %r816, %r831;
	mov.b32 	%r821, 64;
	// begin inline asm
	{
    .reg .pred p;
    and.b32 %r819, %r823, %r821;    setp.ne.u32 p, %r819, 0;
    vote.ballot.sync.b32 %r819, p, 0xffffffff;
    @!p not.b32 %r819, %r819;
}

	// end inline asm
	and.b32  	%r833, %r819, %r832;
	mov.b32 	%r824, 128;
	// begin inline asm
	{
    .reg .pred p;
    and.b32 %r822, %r823, %r824;    setp.ne.u32 p, %r822, 0;
    vote.ballot.sync.b32 %r822, p, 0xffffffff;
    @!p not.b32 %r822, %r822;
}

	// end inline asm
	and.b32  	%r834, %r822, %r833;
	clz.b32 	%r835, %r834;
	sub.s32 	%r191, 31, %r835;
	and.b32  	%r836, %r646, %r834;
	popc.b32 	%r192, %r836;
	setp.ne.s32 	%p80, %r295, %r191;
	mov.b32 	%r1787, 0;
	@%p80 bra 	$L__BB10_125;
	shl.b32 	%r837, %r823, 2;
	add.s32 	%r838, %r164, %r837;
	atom.shared.add.u32 	%r1787, [%r838], %r192;
$L__BB10_125:
	shfl.sync.idx.b32	%r864|%p81, %r1787, %r191, 31, -1;
	add.s32 	%r195, %r192, %r864;
	shr.u32 	%r865, %r1769, %r293;
	and.b32  	%r861, %r865, %r82;
	mov.b32 	%r841, 1;
	// begin inline asm
	{
    .reg .pred p;
    and.b32 %r839, %r861, %r841;    setp.ne.u32 p, %r839, 0;
    vote.ballot.sync.b32 %r839, p, 0xffffffff;
    @!p not.b32 %r839, %r839;
}

	// end inline asm
	mov.b32 	%r844, 2;
	// begin inline asm
	{
    .reg .pred p;
    and.b32 %r842, %r861, %r844;    setp.ne.u32 p, %r842, 0;
    vote.ballot.sync.b32 %r842, p, 0xffffffff;
    @!p not.b32 %r842, %r842;
}

	// end inline asm
	and.b32  	%r866, %r842, %r839;
	mov.b32 	%r847, 4;
	// begin inline asm
	{
    .reg .pred p;
    and.b32 %r845, %r861, %r847;    setp.ne.u32 p, %r845, 0;
    vote.ballot.sync.b32 %r845, p, 0xffffffff;
    @!p not.b32 %r845, %r845;
}

	// end inline asm
	and.b32  	%r867, %r845, %r866;
	mov.b32 	%r850, 8;
	// begin inline asm
	{
    .reg .pred p;
    and.b32 %r848, %r861, %r850;    setp.ne.u32 p, %r848, 0;
    vote.ballot.sync.b32 %r848, p, 0xffffffff;
    @!p not.b32 %r848, %r848;
}

	// end inline asm
	and.b32  	%r868, %r848, %r867;
	mov.b32 	%r853, 16;
	// begin inline asm
	{
    .reg .pred p;
    and.b32 %r851, %r861, %r853;    setp.ne.u32 p, %r851, 0;
    vote.ballot.sync.b32 %r851, p, 0xffffffff;
    @!p not.b32 %r851, %r851;
}

	// end inline asm
	and.b32  	%r869, %r851, %r868;
	mov.b32 	%r856, 32;
	// begin inline asm
	{
    .reg .pred p;
    and.b32 %r854, %r861, %r856;    setp.ne.u32 p, %r854, 0;
    vote.ballot.sync.b32 %r854, p, 0xffffffff;
    @!p not.b32 %r854, %r854;
}

	// end inline asm
	and.b32  	%r870, %r854, %r869;
	mov.b32 	%r859, 64;
	// begin inline asm
	{
    .reg .pred p;
    and.b32 %r857, %r861, %r859;    setp.ne.u32 p, %r857, 0;
    vote.ballot.sync.b32 %r857, p, 0xffffffff;
    @!p not.b32 %r857, %r857;
}

	// end inline asm
	and.b32  	%r871, %r857, %r870;
	mov.b32 	%r862, 128;
	// begin inline asm
	{
    .reg .pred p;
    and.b32 %r860, %r861, %r862;    setp.ne.u32 p, %r860, 0;
    vote.ballot.sync.b32 %r860, p, 0xffffffff;
    @!p not.b32 %r860, %r860;
}

	// end inline asm
	and.b32  	%r872, %r860, %r871;
	clz.b32 	%r873, %r872;
	sub.s32 	%r197, 31, %r873;
	and.b32  	%r874, %r646, %r872;
	popc.b32 	%r198, %r874;
	setp.ne.s32 	%p82, %r295, %r197;
	mov.b32 	%r1788, 0;
	@%p82 bra 	$L__BB10_127;
	shl.b32 	%r875, %r861, 2;
	add.s32 	%r876, %r164, %r875;
	atom.shared.add.u32 	%r1788, [%r876], %r198;
$L__BB10_127:
	shfl.sync.idx.b32	%r902|%p83, %r1788, %r197, 31, -1;
	add.s32 	%r201, %r198, %r902;
	shr.u32 	%r903, %r1770, %r293;
	and.b32  	%r899, %r903, %r82;
	mov.b32 	%r879, 1;
	// begin inline asm
	{
    .reg .pred p;
    and.b32 %r877, %r899, %r879;    setp.ne.u32 p, %r877, 0;
    vote.ballot.sync.b32 %r877, p, 0xffffffff;
    @!p not.b32 %r877, %r877;
}

	// end inline asm
	mov.b32 	%r882, 2;
	// begin inline asm
	{
    .reg .pred p;
    and.b32 %r880, %r899, %r882;    setp.ne.u32 p, %r880, 0;
    vote.ballot.sync.b32 %r880, p, 0xffffffff;
    @!p not.b32 %r880, %r880;
}

	// end inline asm
	and.b32  	%r904, %r880, %r877;
	mov.b32 	%r885, 4;
	// begin inline asm
	{
    .reg .pred p;
    and.b32 %r883, %r899, %r885;    setp.ne.u32 p, %r883, 0;
    vote.ballot.sync.b32 %r883, p, 0xffffffff;
    @!p not.b32 %r883, %r883;
}

	// end inline asm
	and.b32  	%r905, %r883, %r904;
	mov.b32 	%r888, 8;
	// begin inline asm
	{
    .reg .pred p;
    and.b32 %r886, %r899, %r888;    setp.ne.u32 p, %r886, 0;
    vote.ballot.sync.b32 %r886, p, 0xffffffff;
    @!p not.b32 %r886, %r886;
}

	// end inline asm
	and.b32  	%r906, %r886, %r905;
	mov.b32 	%r891, 16;
	// begin inline asm
	{
    .reg .pred p;
    and.b32 %r889, %r899, %r891;    setp.ne.u32 p, %r889, 0;
    vote.ballot.sync.b32 %r889, p, 0xffffffff;
    @!p not.b32 %r889, %r889;
}

	// end inline asm
	and.b32  	%r907, %r889, %r906;
	mov.b32 	%r894, 32;
	// begin inline asm
	{
    .reg .pred p;
    and.b32 %r892, %r899, %r894;    setp.ne.u32 p, %r892, 0;
    vote.ballot.sync.b32 %r892, p, 0xffffffff;
    @!p not.b32 %r892, %r892;
}

	// end inline asm
	and.b32  	%r908, %r892, %r907;
	mov.b32 	%r897, 64;
	// begin inline asm
	{
    .reg .pred p;
    and.b32 %r895, %r899, %r897;    setp.ne.u32 p, %r895, 0;
    vote.ballot.sync.b32 %r895, p, 0xffffffff;
    @!p not.b32 %r895, %r895;
}

	// end inline asm
	and.b32  	%r909, %r895, %r908;
	mov.b32 	%r900, 128;
	// begin inline asm
	{
    .reg .pred p;
    and.b32 %r898, %r899, %r900;    setp.ne.u32 p, %r898, 0;
    vote.ballot.sync.b32 %r898, p, 0xffffffff;
    @!p not.b32 %r898, %r898;
}

	// end inline asm
	and.b32  	%r910, %r898, %r909;
	clz.b32 	%r911, %r910;
	sub.s32 	%r203, 31, %r911;
	and.b32  	%r912, %r646, %r910;
	popc.b32 	%r204, %r912;
	setp.ne.s32 	%p84, %r295, %r203;
	mov.b32 	%r1789, 0;
	@%p84 bra 	$L__BB10_129;
	shl.b32 	%r913, %r899, 2;
	add.s32 	%r914, %r164, %r913;
	atom.shared.add.u32 	%r1789, [%r914], %r204;
$L__BB10_129:
	shfl.sync.idx.b32	%r940|%p85, %r1789, %r203, 31, -1;
	add.s32 	%r207, %r204, %r940;
	shr.u32 	%r941, %r1771, %r293;
	and.b32  	%r937, %r941, %r82;
	mov.b32 	%r917, 1;
	// begin inline asm
	{
    .reg .pred p;
    and.b32 %r915, %r937, %r917;    setp.ne.u32 p, %r915, 0;
    vote.ballot.sync.b32 %r915, p, 0xffffffff;
    @!p not.b32 %r915, %r915;
}

	// end inline asm
	mov.b32 	%r920, 2;
	// begin inline asm
	{
    .reg .pred p;
    and.b32 %r918, %r937, %r920;    setp.ne.u32 p, %r918, 0;
    vote.ballot.sync.b32 %r918, p, 0xffffffff;
    @!p not.b32 %r918, %r918;
}

	// end inline asm
	and.b32  	%r942, %r918, %r915;
	mov.b32 	%r923, 4;
	// begin inline asm
	{
    .reg .pred p;
    and.b32 %r921, %r937, %r923;    setp.ne.u32 p, %r921, 0;
    vote.ballot.sync.b32 %r921, p, 0xffffffff;
    @!p not.b32 %r921, %r921;
}

	// end inline asm
	and.b32  	%r943, %r921, %r942;
	mov.b32 	%r926, 8;
	// begin inline asm
	{
    .reg .pred p;
    and.b32 %r924, %r937, %r926;    setp.ne.u32 p, %r924, 0;
    vote.ballot.sync.b32 %r924, p, 0xffffffff;
    @!p not.b32 %r924, %r924;
}

	// end inline asm
	and.b32  	%r944, %r924, %r943;
	mov.b32 	%r929, 16;
	// begin inline asm
	{
    .reg .pred p;
    and.b32 %r927, %r937, %r929;    setp.ne.u32 p, %r927, 0;
    vote.ballot.sync.b32 %r927, p, 0xffffffff;
    @!p not.b32 %r927, %r927;
}

	// end inline asm
	and.b32  	%r945, %r927, %r944;
	mov.b32 	%r932, 32;
	// begin inline asm
	{
    .reg .pred p;
    and.b32 %r930, %r937, %r932;    setp.ne.u32 p, %r930, 0;
    vote.ballot.sync.b32 %r930, p, 0xffffffff;
    @!p not.b32 %r930, %r930;
}

	// end inline asm
	and.b32  	%r946, %r930, %r945;
	mov.b32 	%r935, 64;
	// begin inline asm
	{
    .reg .pred p;
    and.b32 %r933, %r937, %r935;    setp.ne.u32 p, %r933, 0;
    vote.ballot.sync.b32 %r933, p, 0xffffffff;
    @!p not.b32 %r933, %r933;
}

	// end inline asm
	and.b32  	%r947, %r933, %r946;
	mov.b32 	%r938, 128;
	// begin inline asm
	{
    .reg .pred p;
    and.b32 %r936, %r937, %r938;    setp.ne.u32 p, %r936, 0;
    vote.ballot.sync.b32 %r936, p, 0xffffffff;
    @!p not.b32 %r936, %r936;
}

	// end inline asm
	and.b32  	%r948, %r936, %r947;
	clz.b32 	%r949, %r948;
	sub.s32 	%r209, 31, %r949;
	and.b32  	%r950, %r646, %r948;
	popc.b32 	%r210, %r950;
	setp.ne.s32 	%p86, %r295, %r209;
	mov.b32 	%r1790, 0;
	@%p86 bra 	$L__BB10_131;
	shl.b32 	%r951, %r937, 2;
	add.s32 	%r952, %r164, %r951;
	atom.shared.add.u32 	%r1790, [%r952], %r210;
$L__BB10_131:
	shfl.sync.idx.b32	%r978|%p87, %r1790, %r209, 31, -1;
	add.s32 	%r213, %r210, %r978;
	shr.u32 	%r979, %r1772, %r293;
	and.b32  	%r975, %r979, %r82;
	mov.b32 	%r955, 1;
	// begin inline asm
	{
    .reg .pred p;
    and.b32 %r953, %r975, %r955;    setp.ne.u32 p, %r953, 0;
    vote.ballot.sync.b32 %r953, p, 0xffffffff;
    @!p not.b32 %r953, %r953;
}

	// end inline asm
	mov.b32 	%r958, 2;
	// begin inline asm
	{
    .reg .pred p;
    and.b32 %r956, %r975, %r958;    setp.ne.u32 p, %r956, 0;
    vote.ballot.sync.b32 %r956, p, 0xffffffff;
    @!p not.b32 %r956, %r956;
}

	// end inline asm
	and.b32  	%r980, %r956, %r953;
	mov.b32 	%r961, 4;
	// begin inline asm
	{
    .reg .pred p;
    and.b32 %r959, %r975, %r961;    setp.ne.u32 p, %r959, 0;
    vote.ballot.sync.b32 %r959, p, 0xffffffff;
    @!p not.b32 %r959, %r959;
}

	// end inline asm
	and.b32  	%r981, %r959, %r980;
	mov.b32 	%r964, 8;
	// begin inline asm
	{
    .reg .pred p;
    and.b32 %r962, %r975, %r964;    setp.ne.u32 p, %r962, 0;
    vote.ballot.sync.b32 %r962, p, 0xffffffff;
    @!p not.b32 %r962, %r962;
}

	// end inline asm
	and.b32  	%r982, %r962, %r981;
	mov.b32 	%r967, 16;
	// begin inline asm
	{
    .reg .pred p;
    and.b32 %r965, %r975, %r967;    setp.ne.u32 p, %r965, 0;
    vote.ballot.sync.b32 %r965, p, 0xffffffff;
    @!p not.b32 %r965, %r965;
}

	// end inline asm
	and.b32  	%r983, %r965, %r982;
	mov.b32 	%r970, 32;
	// begin inline asm
	{
    .reg .pred p;
    and.b32 %r968, %r975, %r970;    setp.ne.u32 p, %r968, 0;
    vote.ballot.sync.b32 %r968, p, 0xffffffff;
    @!p not.b32 %r968, %r968;
}

	// end inline asm
	and.b32  	%r984, %r968, %r983;
	mov.b32 	%r973, 64;
	// begin inline asm
	{
    .reg .pred p;
    and.b32 %r971, %r975, %r973;    setp.ne.u32 p, %r971, 0;
    vote.ballot.sync.b32 %r971, p, 0xffffffff;
    @!p not.b32 %r971, %r971;
}

	// end inline asm
	and.b32  	%r985, %r971, %r984;
	mov.b32 	%r976, 128;
	// begin inline asm
	{
    .reg .pred p;
    and.b32 %r974, %r975, %r976;    setp.ne.u32 p, %r974, 0;
    vote.ballot.sync.b32 %r974, p, 0xffffffff;
    @!p not.b32 %r974, %r974;
}

	// end inline asm
	and.b32  	%r986, %r974, %r985;
	clz.b32 	%r987, %r986;
	sub.s32 	%r215, 31, %r987;
	and.b32  	%r988, %r646, %r986;
	popc.b32 	%r216, %r988;
	setp.ne.s32 	%p88, %r295, %r215;
	mov.b32 	%r1791, 0;
	@%p88 bra 	$L__BB10_133;
	shl.b32 	%r989, %r975, 2;
	add.s32 	%r990, %r164, %r989;
	atom.shared.add.u32 	%r1791, [%r990], %r216;
$L__BB10_133:
	shfl.sync.idx.b32	%r1016|%p89, %r1791, %r215, 31, -1;
	add.s32 	%r219, %r216, %r1016;
	shr.u32 	%r1017, %r1773, %r293;
	and.b32  	%r1013, %r1017, %r82;
	mov.b32 	%r993, 1;
	// begin inline asm
	{
    .reg .pred p;
    and.b32 %r991, %r1013, %r993;    setp.ne.u32 p, %r991, 0;
    vote.ballot.sync.b32 %r991, p, 0xffffffff;
    @!p not.b32 %r991, %r991;
}

	// end inline asm
	mov.b32 	%r996, 2;
	// begin inline asm
	{
    .reg .pred p;
    and.b32 %r994, %r1013, %r996;    setp.ne.u32 p, %r994, 0;
    vote.ballot.sync.b32 %r994, p, 0xffffffff;
    @!p not.b32 %r994, %r994;
}

	// end inline asm
	and.b32  	%r1018, %r994, %r991;
	mov.b32 	%r999, 4;
	// begin inline asm
	{
    .reg .pred p;
    and.b32 %r997, %r1013, %r999;    setp.ne.u32 p, %r997, 0;
    vote.ballot.sync.b32 %r997, p, 0xffffffff;
    @!p not.b32 %r997, %r997;
}

	// end inline asm
	and.b32  	%r1019, %r997, %r1018;
	mov.b32 	%r1002, 8;
	// begin inline asm
	{
    .reg .pred p;
    and.b32 %r1000, %r1013, %r1002;    setp.ne.u32 p, %r1000, 0;
    vote.ballot.sync.b32 %r1000, p, 0xffffffff;
    @!p not.b32 %r1000, %r1000;
}

	// end inline asm
	and.b32  	%r1020, %r1000, %r1019;
	mov.b32 	%r1005, 16;
	// begin inline asm
	{
    .reg .pred p;
    and.b32 %r1003, %r1013, %r1005;    setp.ne.u32 p, %r1003, 0;
    vote.ballot.sync.b32 %r1003, p, 0xffffffff;
    @!p not.b32 %r1003, %r1003;
}

	// end inline asm
	and.b32  	%r1021, %r1003, %r1020;
	mov.b32 	%r1008, 32;
	// begin inline asm
	{
    .reg .pred p;
    and.b32 %r1006, %r1013, %r1008;    setp.ne.u32 p, %r1006, 0;
    vote.ballot.sync.b32 %r1006, p, 0xffffffff;
    @!p not.b32 %r1006, %r1006;
}

	// end inline asm
	and.b32  	%r1022, %r1006, %r1021;
	mov.b32 	%r1011, 64;
	// begin inline asm
	{
    .reg .pred p;
    and.b32 %r1009, %r1013, %r1011;    setp.ne.u32 p, %r1009, 0;
    vote.ballot.sync.b32 %r1009, p, 0xffffffff;
    @!p not.b32 %r1009, %r1009;
}

	// end inline asm
	and.b32  	%r1023, %r1009, %r1022;
	mov.b32 	%r1014, 128;
	// begin inline asm
	{
    .reg .pred p;
    and.b32 %r1012, %r1013, %r1014;    setp.ne.u32 p, %r1012, 0;
    vote.ballot.sync.b32 %r1012, p, 0xffffffff;
    @!p not.b32 %r1012, %r1012;
}

	// end inline asm
	and.b32  	%r1024, %r1012, %r1023;
	clz.b32 	%r1025, %r1024;
	sub.s32 	%r221, 31, %r1025;
	and.b32  	%r1026, %r646, %r1024;
	popc.b32 	%r222, %r1026;
	setp.ne.s32 	%p90, %r295, %r221;
	mov.b32 	%r1792, 0;
	@%p90 bra 	$L__BB10_135;
	shl.b32 	%r1027, %r1013, 2;
	add.s32 	%r1028, %r164, %r1027;
	atom.shared.add.u32 	%r1792, [%r1028], %r222;
$L__BB10_135:
	shfl.sync.idx.b32	%r1054|%p91, %r1792, %r221, 31, -1;
	add.s32 	%r225, %r222, %r1054;
	shr.u32 	%r1055, %r1774, %r293;
	and.b32  	%r1051, %r1055, %r82;
	mov.b32 	%r1031, 1;
	// begin inline asm
	{
    .reg .pred p;
    and.b32 %r1029, %r1051, %r1031;    setp.ne.u32 p, %r1029, 0;
    vote.ballot.sync.b32 %r1029, p, 0xffffffff;
    @!p not.b32 %r1029, %r1029;
}

	// end inline asm
	mov.b32 	%r1034, 2;
	// begin inline asm
	{
    .reg .pred p;
    and.b32 %r1032, %r1051, %r1034;    setp.ne.u32 p, %r1032, 0;
    vote.ballot.sync.b32 %r1032, p, 0xffffffff;
    @!p not.b32 %r1032, %r1032;
}

	// end inline asm
	and.b32  	%r1056, %r1032, %r1029;
	mov.b32 	%r1037, 4;
	// begin inline asm
	{
    .reg .pred p;
    and.b32 %r1035, %r1051, %r1037;    setp.ne.u32 p, %r1035, 0;
    vote.ballot.sync.b32 %r1035, p, 0xffffffff;
    @!p not.b32 %r1035, %r1035;
}

	// end inline asm
	and.b32  	%r1057, %r1035, %r1056;
	mov.b32 	%r1040, 8;
	// begin inline asm
	{
    .reg .pred p;
    and.b32 %r1038, %r1051, %r1040;    setp.ne.u32 p, %r1038, 0;
    vote.ballot.sync.b32 %r1038, p, 0xffffffff;
    @!p not.b32 %r1038, %r1038;
}

	// end inline asm
	and.b32  	%r1058, %r1038, %r1057;
	mov.b32 	%r1043, 16;
	// begin inline asm
	{
    .reg .pred p;
    and.b32 %r1041, %r1051, %r1043;    setp.ne.u32 p, %r1041, 0;
    vote.ballot.sync.b32 %r1041, p, 0xffffffff;
    @!p not.b32 %r1041, %r1041;
}

	// end inline asm
	and.b32  	%r1059, %r1041, %r1058;
	mov.b32 	%r1046, 32;
	// begin inline asm
	{
    .reg .pred p;
    and.b32 %r1044, %r1051, %r1046;    setp.ne.u32 p, %r1044, 0;
    vote.ballot.sync.b32 %r1044, p, 0xffffffff;
    @!p not.b32 %r1044, %r1044;
}

	// end inline asm
	and.b32  	%r1060, %r1044, %r1059;
	mov.b32 	%r1049, 64;
	// begin inline asm
	{
    .reg .pred p;
    and.b32 %r1047, %r1051, %r1049;    setp.ne.u32 p, %r1047, 0;
    vote.ballot.sync.b32 %r1047, p, 0xffffffff;
    @!p not.b32 %r1047, %r1047;
}

	// end inline asm
	and.b32  	%r1061, %r1047, %r1060;
	mov.b32 	%r1052, 128;
	// begin inline asm
	{
    .reg .pred p;
    and.b32 %r1050, %r1051, %r1052;    setp.ne.u32 p, %r1050, 0;
    vote.ballot.sync.b32 %r1050, p, 0xffffffff;
    @!p not.b32 %r1050, %r1050;
}

	// end inline asm
	and.b32  	%r1062, %r1050, %r1061;
	clz.b32 	%r1063, %r1062;
	sub.s32 	%r227, 31, %r1063;
	and.b32  	%r1064, %r646, %r1062;
	popc.b32 	%r228, %r1064;
	setp.ne.s32 	%p92, %r295, %r227;
	mov.b32 	%r1793, 0;
	@%p92 bra 	$L__BB10_137;
	shl.b32 	%r1065, %r1051, 2;
	add.s32 	%r1066, %r164, %r1065;
	atom.shared.add.u32 	%r1793, [%r1066], %r228;
$L__BB10_137:
	shfl.sync.idx.b32	%r1092|%p93, %r1793, %r227, 31, -1;
	add.s32 	%r231, %r228, %r1092;
	shr.u32 	%r1093, %r1775, %r293;
	and.b32  	%r1089, %r1093, %r82;
	mov.b32 	%r1069, 1;
	// begin inline asm
	{
    .reg .pred p;
    and.b32 %r1067, %r1089, %r1069;    setp.ne.u32 p, %r1067, 0;
    vote.ballot.sync.b32 %r1067, p, 0xffffffff;
    @!p not.b32 %r1067, %r1067;
}

	// end inline asm
	mov.b32 	%r1072, 2;
	// begin inline asm
	{
    .reg .pred p;
    and.b32 %r1070, %r1089, %r1072;    setp.ne.u32 p, %r1070, 0;
    vote.ballot.sync.b32 %r1070, p, 0xffffffff;
    @!p not.b32 %r1070, %r1070;
}

	// end inline asm
	and.b32  	%r1094, %r1070, %r1067;
	mov.b32 	%r1075, 4;
	// begin inline asm
	{
    .reg .pred p;
    and.b32 %r1073, %r1089, %r1075;    setp.ne.u32 p, %r1073, 0;
    vote.ballot.sync.b32 %r1073, p, 0xffffffff;
    @!p not.b32 %r1073, %r1073;
}

	// end inline asm
	and.b32  	%r1095, %r1073, %r1094;
	mov.b32 	%r1078, 8;
	// begin inline asm
	{
    .reg .pred p;
    and.b32 %r1076, %r1089, %r1078;    setp.ne.u32 p, %r1076, 0;
    vote.ballot.sync.b32 %r1076, p, 0xffffffff;
    @!p not.b32 %r1076, %r1076;
}

	// end inline asm
	and.b32  	%r1096, %r1076, %r1095;
	mov.b32 	%r1081, 16;
	// begin inline asm
	{
    .reg .pred p;
    and.b32 %r1079, %r1089, %r1081;    setp.ne.u32 p, %r1079, 0;
    vote.ballot.sync.b32 %r1079, p, 0xffffffff;
    @!p not.b32 %r1079, %r1079;
}

	// end inline asm
	and.b32  	%r1097, %r1079, %r1096;
	mov.b32 	%r1084, 32;
	// begin inline asm
	{
    .reg .pred p;
    and.b32 %r1082, %r1089, %r1084;    setp.ne.u32 p, %r1082, 0;
    vote.ballot.sync.b32 %r1082, p, 0xffffffff;
    @!p not.b32 %r1082, %r1082;
}

	// end inline asm
	and.b32  	%r1098, %r1082, %r1097;
	mov.b32 	%r1087, 64;
	// begin inline asm
	{
    .reg .pred p;
    and.b32 %r1085, %r1089, %r1087;    setp.ne.u32 p, %r1085, 0;
    vote.ballot.sync.b32 %r1085, p, 0xffffffff;
    @!p not.b32 %r1085, %r1085;
}

	// end inline asm
	and.b32  	%r1099, %r1085, %r1098;
	mov.b32 	%r1090, 128;
	// begin inline asm
	{
    .reg .pred p;
    and.b32 %r1088, %r1089, %r1090;    setp.ne.u32 p, %r1088, 0;
    vote.ballot.sync.b32 %r1088, p, 0xffffffff;
    @!p not.b32 %r1088, %r1088;
}

	// end inline asm
	and.b32  	%r1100, %r1088, %r1099;
	clz.b32 	%r1101, %r1100;
	sub.s32 	%r233, 31, %r1101;
	and.b32  	%r1102, %r646, %r1100;
	popc.b32 	%r234, %r1102;
	setp.ne.s32 	%p94, %r295, %r233;
	mov.b32 	%r1794, 0;
	@%p94 bra 	$L__BB10_139;
	shl.b32 	%r1103, %r1089, 2;
	add.s32 	%r1104, %r164, %r1103;
	atom.shared.add.u32 	%r1794, [%r1104], %r234;
$L__BB10_139:
	shfl.sync.idx.b32	%r1130|%p95, %r1794, %r233, 31, -1;
	add.s32 	%r237, %r234, %r1130;
	shr.u32 	%r1131, %r1776, %r293;
	and.b32  	%r1127, %r1131, %r82;
	mov.b32 	%r1107, 1;
	// begin inline asm
	{
    .reg .pred p;
    and.b32 %r1105, %r1127, %r1107;    setp.ne.u32 p, %r1105, 0;
    vote.ballot.sync.b32 %r1105, p, 0xffffffff;
    @!p not.b32 %r1105, %r1105;
}

	// end inline asm
	mov.b32 	%r1110, 2;
	// begin inline asm
	{
    .reg .pred p;
    and.b32 %r1108, %r1127, %r1110;    setp.ne.u32 p, %r1108, 0;
    vote.ballot.sync.b32 %r1108, p, 0xffffffff;
    @!p not.b32 %r1108, %r1108;
}

	// end inline asm
	and.b32  	%r1132, %r1108, %r1105;
	mov.b32 	%r1113, 4;
	// begin inline asm
	{
    .reg .pred p;
    and.b32 %r1111, %r1127, %r1113;    setp.ne.u32 p, %r1111, 0;
    vote.ballot.sync.b32 %r1111, p, 0xffffffff;
    @!p not.b32 %r1111, %r1111;
}

	// end inline asm
	and.b32  	%r1133, %r1111, %r1132;
	mov.b32 	%r1116, 8;
	// begin inline asm
	{
    .reg .pred p;
    and.b32 %r1114, %r1127, %r1116;    setp.ne.u32 p, %r1114, 0;
    vote.ballot.sync.b32 %r1114, p, 0xffffffff;
    @!p not.b32 %r1114, %r1114;
}

	// end inline asm
	and.b32  	%r1134, %r1114, %r1133;
	mov.b32 	%r1119, 16;
	// begin inline asm
	{
    .reg .pred p;
    and.b32 %r1117, %r1127, %r1119;    setp.ne.u32 p, %r1117, 0;
    vote.ballot.sync.b32 %r1117, p, 0xffffffff;
    @!p not.b32 %r1117, %r1117;
}

	// end inline asm
	and.b32  	%r1135, %r1117, %r1134;
	mov.b32 	%r1122, 32;
	// begin inline asm
	{
    .reg .pred p;
    and.b32 %r1120, %r1127, %r1122;    setp.ne.u32 p, %r1120, 0;
    vote.ballot.sync.b32 %r1120, p, 0xffffffff;
    @!p not.b32 %r1120, %r1120;
}

	// end inline asm
	and.b32  	%r1136, %r1120, %r1135;
	mov.b32 	%r1125, 64;
	// begin inline asm
	{
    .reg .pred p;
    and.b32 %r1123, %r1127, %r1125;    setp.ne.u32 p, %r1123, 0;
    vote.ballot.sync.b32 %r1123, p, 0xffffffff;
    @!p not.b32 %r1123, %r1123;
}

	// end inline asm
	and.b32  	%r1137, %r1123, %r1136;
	mov.b32 	%r1128, 128;
	// begin inline asm
	{
    .reg .pred p;
    and.b32 %r1126, %r1127, %r1128;    setp.ne.u32 p, %r1126, 0;
    vote.ballot.sync.b32 %r1126, p, 0xffffffff;
    @!p not.b32 %r1126, %r1126;
}

	// end inline asm
	and.b32  	%r1138, %r1126, %r1137;
	clz.b32 	%r1139, %r1138;
	sub.s32 	%r239, 31, %r1139;
	and.b32  	%r1140, %r646, %r1138;
	popc.b32 	%r240, %r1140;
	setp.ne.s32 	%p96, %r295, %r239;
	mov.b32 	%r1795, 0;
	@%p96 bra 	$L__BB10_141;
	shl.b32 	%r1141, %r1127, 2;
	add.s32 	%r1142, %r164, %r1141;
	atom.shared.add.u32 	%r1795, [%r1142], %r240;
$L__BB10_141:
	shfl.sync.idx.b32	%r1168|%p97, %r1795, %r239, 31, -1;
	add.s32 	%r243, %r240, %r1168;
	shr.u32 	%r1169, %r1777, %r293;
	and.b32  	%r1165, %r1169, %r82;
	mov.b32 	%r1145, 1;
	// begin inline asm
	{
    .reg .pred p;
    and.b32 %r1143, %r1165, %r1145;    setp.ne.u32 p, %r1143, 0;
    vote.ballot.sync.b32 %r1143, p, 0xffffffff;
    @!p not.b32 %r1143, %r1143;
}

	// end inline asm
	mov.b32 	%r1148, 2;
	// begin inline asm
	{
    .reg .pred p;
    and.b32 %r1146, %r1165, %r1148;    setp.ne.u32 p, %r1146, 0;
    vote.ballot.sync.b32 %r1146, p, 0xffffffff;
    @!p not.b32 %r1146, %r1146;
}

	// end inline asm
	and.b32  	%r1170, %r1146, %r1143;
	mov.b32 	%r1151, 4;
	// begin inline asm
	{
    .reg .pred p;
    and.b32 %r1149, %r1165, %r1151;    setp.ne.u32 p, %r1149, 0;
    vote.ballot.sync.b32 %r1149, p, 0xffffffff;
    @!p not.b32 %r1149, %r1149;
}

	// end inline asm
	and.b32  	%r1171, %r1149, %r1170;
	mov.b32 	%r1154, 8;
	// begin inline asm
	{
    .reg .pred p;
    and.b32 %r1152, %r1165, %r1154;    setp.ne.u32 p, %r1152, 0;
    vote.ballot.sync.b32 %r1152, p, 0xffffffff;
    @!p not.b32 %r1152, %r1152;
}

	// end inline asm
	and.b32  	%r1172, %r1152, %r1171;
	mov.b32 	%r1157, 16;
	// begin inline asm
	{
    .reg .pred p;
    and.b32 %r1155, %r1165, %r1157;    setp.ne.u32 p, %r1155, 0;
    vote.ballot.sync.b32 %r1155, p, 0xffffffff;
    @!p not.b32 %r1155, %r1155;
}

	// end inline asm
	and.b32  	%r1173, %r1155, %r1172;
	mov.b32 	%r1160, 32;
	// begin inline asm
	{
    .reg .pred p;
    and.b32 %r1158, %r1165, %r1160;    setp.ne.u32 p, %r1158, 0;
    vote.ballot.sync.b32 %r1158, p, 0xffffffff;
    @!p not.b32 %r1158, %r1158;
}

	// end inline asm
	and.b32  	%r1174, %r1158, %r1173;
	mov.b32 	%r1163, 64;
	// begin inline asm
	{
    .reg .pred p;
    and.b32 %r1161, %r1165, %r1163;    setp.ne.u32 p, %r1161, 0;
    vote.ballot.sync.b32 %r1161, p, 0xffffffff;
    @!p not.b32 %r1161, %r1161;
}

	// end inline asm
	and.b32  	%r1175, %r1161, %r1174;
	mov.b32 	%r1166, 128;
	// begin inline asm
	{
    .reg .pred p;
    and.b32 %r1164, %r1165, %r1166;    setp.ne.u32 p, %r1164, 0;
    vote.ballot.sync.b32 %r1164, p, 0xffffffff;
    @!p not.b32 %r1164, %r1164;
}

	// end inline asm
	and.b32  	%r1176, %r1164, %r1175;
	clz.b32 	%r1177, %r1176;
	sub.s32 	%r245, 31, %r1177;
	and.b32  	%r1178, %r646, %r1176;
	popc.b32 	%r246, %r1178;
	setp.ne.s32 	%p98, %r295, %r245;
	mov.b32 	%r1796, 0;
	@%p98 bra 	$L__BB10_143;
	shl.b32 	%r1179, %r1165, 2;
	add.s32 	%r1180, %r164, %r1179;
	atom.shared.add.u32 	%r1796, [%r1180], %r246;
$L__BB10_143:
	shfl.sync.idx.b32	%r1206|%p99, %r1796, %r245, 31, -1;
	add.s32 	%r249, %r246, %r1206;
	shr.u32 	%r1207, %r1778, %r293;
	and.b32  	%r1203, %r1207, %r82;
	mov.b32 	%r1183, 1;
	// begin inline asm
	{
    .reg .pred p;
    and.b32 %r1181, %r1203, %r1183;    setp.ne.u32 p, %r1181, 0;
    vote.ballot.sync.b32 %r1181, p, 0xffffffff;
    @!p not.b32 %r1181, %r1181;
}

	// end inline asm
	mov.b32 	%r1186, 2;
	// begin inline asm
	{
    .reg .pred p;
    and.b32 %r1184, %r1203, %r1186;    setp.ne.u32 p, %r1184, 0;
    vote.ballot.sync.b32 %r1184, p, 0xffffffff;
    @!p not.b32 %r1184, %r1184;
}

	// end inline asm
	and.b32  	%r1208, %r1184, %r1181;
	mov.b32 	%r1189, 4;
	// begin inline asm
	{
    .reg .pred p;
    and.b32 %r1187, %r1203, %r1189;    setp.ne.u32 p, %r1187, 0;
    vote.ballot.sync.b32 %r1187, p, 0xffffffff;
    @!p not.b32 %r1187, %r1187;
}

	// end inline asm
	and.b32  	%r1209, %r1187, %r1208;
	mov.b32 	%r1192, 8;
	// begin inline asm
	{
    .reg .pred p;
    and.b32 %r1190, %r1203, %r1192;    setp.ne.u32 p, %r1190, 0;
    vote.ballot.sync.b32 %r1190, p, 0xffffffff;
    @!p not.b32 %r1190, %r1190;
}

	// end inline asm
	and.b32  	%r1210, %r1190, %r1209;
	mov.b32 	%r1195, 16;
	// begin inline asm
	{
    .reg .pred p;
    and.b32 %r1193, %r1203, %r1195;    setp.ne.u32 p, %r1193, 0;
    vote.ballot.sync.b32 %r1193, p, 0xffffffff;
    @!p not.b32 %r1193, %r1193;
}

	// end inline asm
	and.b32  	%r1211, %r1193, %r1210;
	mov.b32 	%r1198, 32;
	// begin inline asm
	{
    .reg .pred p;
    and.b32 %r1196, %r1203, %r1198;    setp.ne.u32 p, %r1196, 0;
    vote.ballot.sync.b32 %r1196, p, 0xffffffff;
    @!p not.b32 %r1196, %r1196;
}

	// end inline asm
	and.b32  	%r1212, %r1196, %r1211;
	mov.b32 	%r1201, 64;
	// begin inline asm
	{
    .reg .pred p;
    and.b32 %r1199, %r1203, %r1201;    setp.ne.u32 p, %r1199, 0;
    vote.ballot.sync.b32 %r1199, p, 0xffffffff;
    @!p not.b32 %r1199, %r1199;
}

	// end inline asm
	and.b32  	%r1213, %r1199, %r1212;
	mov.b32 	%r1204, 128;
	// begin inline asm
	{
    .reg .pred p;
    and.b32 %r1202, %r1203, %r1204;    setp.ne.u32 p, %r1202, 0;
    vote.ballot.sync.b32 %r1202, p, 0xffffffff;
    @!p not.b32 %r1202, %r1202;
}

	// end inline asm
	and.b32  	%r1214, %r1202, %r1213;
	clz.b32 	%r1215, %r1214;
	sub.s32 	%r251, 31, %r1215;
	and.b32  	%r1216, %r646, %r1214;
	popc.b32 	%r252, %r1216;
	setp.ne.s32 	%p100, %r295, %r251;
	mov.b32 	%r1797, 0;
	@%p100 bra 	$L__BB10_145;
	shl.b32 	%r1217, %r1203, 2;
	add.s32 	%r1218, %r164, %r1217;
	atom.shared.add.u32 	%r1797, [%r1218], %r252;
$L__BB10_145:
	shfl.sync.idx.b32	%r1244|%p101, %r1797, %r251, 31, -1;
	add.s32 	%r255, %r252, %r1244;
	shr.u32 	%r1245, %r1779, %r293;
	and.b32  	%r1241, %r1245, %r82;
	mov.b32 	%r1221, 1;
	// begin inline asm
	{
    .reg .pred p;
    and.b32 %r1219, %r1241, %r1221;    setp.ne.u32 p, %r1219, 0;
    vote.ballot.sync.b32 %r1219, p, 0xffffffff;
    @!p not.b32 %r1219, %r1219;
}

	// end inline asm
	mov.b32 	%r1224, 2;
	// begin inline asm
	{
    .reg .pred p;
    and.b32 %r1222, %r1241, %r1224;    setp.ne.u32 p, %r1222, 0;
    vote.ballot.sync.b32 %r1222, p, 0xffffffff;
    @!p not.b32 %r1222, %r1222;
}

	// end inline asm
	and.b32  	%r1246, %r1222, %r1219;
	mov.b32 	%r1227, 4;
	// begin inline asm
	{
    .reg .pred p;
    and.b32 %r1225, %r1241, %r1227;    setp.ne.u32 p, %r1225, 0;
    vote.ballot.sync.b32 %r1225, p, 0xffffffff;
    @!p not.b32 %r1225, %r1225;
}

	// end inline asm
	and.b32  	%r1247, %r1225, %r1246;
	mov.b32 	%r1230, 8;
	// begin inline asm
	{
    .reg .pred p;
    and.b32 %r1228, %r1241, %r1230;    setp.ne.u32 p, %r1228, 0;
    vote.ballot.sync.b32 %r1228, p, 0xffffffff;
    @!p not.b32 %r1228, %r1228;
}

	// end inline asm
	and.b32  	%r1248, %r1228, %r1247;
	mov.b32 	%r1233, 16;
	// begin inline asm
	{
    .reg .pred p;
    and.b32 %r1231, %r1241, %r1233;    setp.ne.u32 p, %r1231, 0;
    vote.ballot.sync.b32 %r1231, p, 0xffffffff;
    @!p not.b32 %r1231, %r1231;
}

	// end inline asm
	and.b32  	%r1249, %r1231, %r1248;
	mov.b32 	%r1236, 32;
	// begin inline asm
	{
    .reg .pred p;
    and.b32 %r1234, %r1241, %r1236;    setp.ne.u32 p, %r1234, 0;
    vote.ballot.sync.b32 %r1234, p, 0xffffffff;
    @!p not.b32 %r1234, %r1234;
}

	// end inline asm
	and.b32  	%r1250, %r1234, %r1249;
	mov.b32 	%r1239, 64;
	// begin inline asm
	{
    .reg .pred p;
    and.b32 %r1237, %r1241, %r1239;    setp.ne.u32 p, %r1237, 0;
    vote.ballot.sync.b32 %r1237, p, 0xffffffff;
    @!p not.b32 %r1237, %r1237;
}

	// end inline asm
	and.b32  	%r1251, %r1237, %r1250;
	mov.b32 	%r1242, 128;
	// begin inline asm
	{
    .reg .pred p;
    and.b32 %r1240, %r1241, %r1242;    setp.ne.u32 p, %r1240, 0;
    vote.ballot.sync.b32 %r1240, p, 0xffffffff;
    @!p not.b32 %r1240, %r1240;
}

	// end inline asm
	and.b32  	%r1252, %r1240, %r1251;
	clz.b32 	%r1253, %r1252;
	sub.s32 	%r257, 31, %r1253;
	and.b32  	%r1254, %r646, %r1252;
	popc.b32 	%r258, %r1254;
	setp.ne.s32 	%p102, %r295, %r257;
	mov.b32 	%r1798, 0;
	@%p102 bra 	$L__BB10_147;
	shl.b32 	%r1259, %r1241, 2;
	add.s32 	%r1260, %r164, %r1259;
	atom.shared.add.u32 	%r1798, [%r1260], %r258;
$L__BB10_147:
	shfl.sync.idx.b32	%r1286|%p103, %r1798, %r257, 31, -1;
	add.s32 	%r261, %r258, %r1286;
	shr.u32 	%r1287, %r1780, %r293;
	and.b32  	%r1283, %r1287, %r82;
	mov.b32 	%r1263, 1;
	// begin inline asm
	{
    .reg .pred p;
    and.b32 %r1261, %r1283, %r1263;    setp.ne.u32 p, %r1261, 0;
    vote.ballot.sync.b32 %r1261, p, 0xffffffff;
    @!p not.b32 %r1261, %r1261;
}

	// end inline asm
	mov.b32 	%r1266, 2;
	// begin inline asm
	{
    .reg .pred p;
    and.b32 %r1264, %r1283, %r1266;    setp.ne.u32 p, %r1264, 0;
    vote.ballot.sync.b32 %r1264, p, 0xffffffff;
    @!p not.b32 %r1264, %r1264;
}

	// end inline asm
	and.b32  	%r1288, %r1264, %r1261;
	mov.b32 	%r1269, 4;
	// begin inline asm
	{
    .reg .pred p;
    and.b32 %r1267, %r1283, %r1269;    setp.ne.u32 p, %r1267, 0;
    vote.ballot.sync.b32 %r1267, p, 0xffffffff;
    @!p not.b32 %r1267, %r1267;
}

	// end inline asm
	and.b32  	%r1289, %r1267, %r1288;
	mov.b32 	%r1272, 8;
	// begin inline asm
	{
    .reg .pred p;
    and.b32 %r1270, %r1283, %r1272;    setp.ne.u32 p, %r1270, 0;
    vote.ballot.sync.b32 %r1270, p, 0xffffffff;
    @!p not.b32 %r1270, %r1270;
}

	// end inline asm
	and.b32  	%r1290, %r1270, %r1289;
	mov.b32 	%r1275, 16;
	// begin inline asm
	{
    .reg .pred p;
    and.b32 %r1273, %r1283, %r1275;    setp.ne.u32 p, %r1273, 0;
    vote.ballot.sync.b32 %r1273, p, 0xffffffff;
    @!p not.b32 %r1273, %r1273;
}

	// end inline asm
	and.b32  	%r1291, %r1273, %r1290;
	mov.b32 	%r1278, 32;
	// begin inline asm
	{
    .reg .pred p;
    and.b32 %r1276, %r1283, %r1278;    setp.ne.u32 p, %r1276, 0;
    vote.ballot.sync.b32 %r1276, p, 0xffffffff;
    @!p not.b32 %r1276, %r1276;
}

	// end inline asm
	and.b32  	%r1292, %r1276, %r1291;
	mov.b32 	%r1281, 64;
	// begin inline asm
	{
    .reg .pred p;
    and.b32 %r1279, %r1283, %r1281;    setp.ne.u32 p, %r1279, 0;
    vote.ballot.sync.b32 %r1279, p, 0xffffffff;
    @!p not.b32 %r1279, %r1279;
}

	// end inline asm
	and.b32  	%r1293, %r1279, %r1292;
	mov.b32 	%r1284, 128;
	// begin inline asm
	{
    .reg .pred p;
    and.b32 %r1282, %r1283, %r1284;    setp.ne.u32 p, %r1282, 0;
    vote.ballot.sync.b32 %r1282, p, 0xffffffff;
    @!p not.b32 %r1282, %r1282;
}

	// end inline asm
	and.b32  	%r1294, %r1282, %r1293;
	clz.b32 	%r1295, %r1294;
	sub.s32 	%r263, 31, %r1295;
	and.b32  	%r1296, %r646, %r1294;
	popc.b32 	%r264, %r1296;
	setp.ne.s32 	%p104, %r295, %r263;
	mov.b32 	%r1799, 0;
	@%p104 bra 	$L__BB10_149;
	shl.b32 	%r1301, %r1283, 2;
	add.s32 	%r1302, %r164, %r1301;
	atom.shared.add.u32 	%r1799, [%r1302], %r264;
$L__BB10_149:
	shfl.sync.idx.b32	%r1328|%p105, %r1799, %r263, 31, -1;
	add.s32 	%r267, %r264, %r1328;
	shr.u32 	%r1329, %r1781, %r293;
	and.b32  	%r1325, %r1329, %r82;
	mov.b32 	%r1305, 1;
	// begin inline asm
	{
    .reg .pred p;
    and.b32 %r1303, %r1325, %r1305;    setp.ne.u32 p, %r1303, 0;
    vote.ballot.sync.b32 %r1303, p, 0xffffffff;
    @!p not.b32 %r1303, %r1303;
}

	// end inline asm
	mov.b32 	%r1308, 2;
	// begin inline asm
	{
    .reg .pred p;
    and.b32 %r1306, %r1325, %r1308;    setp.ne.u32 p, %r1306, 0;
    vote.ballot.sync.b32 %r1306, p, 0xffffffff;
    @!p not.b32 %r1306, %r1306;
}

	// end inline asm
	and.b32  	%r1330, %r1306, %r1303;
	mov.b32 	%r1311, 4;
	// begin inline asm
	{
    .reg .pred p;
    and.b32 %r1309, %r1325, %r1311;    setp.ne.u32 p, %r1309, 0;
    vote.ballot.sync.b32 %r1309, p, 0xffffffff;
    @!p not.b32 %r1309, %r1309;
}

	// end inline asm
	and.b32  	%r1331, %r1309, %r1330;
	mov.b32 	%r1314, 8;
	// begin inline asm
	{
    .reg .pred p;
    and.b32 %r1312, %r1325, %r1314;    setp.ne.u32 p, %r1312, 0;
    vote.ballot.sync.b32 %r1312, p, 0xffffffff;
    @!p not.b32 %r1312, %r1312;
}

	// end inline asm
	and.b32  	%r1332, %r1312, %r1331;
	mov.b32 	%r1317, 16;
	// begin inline asm
	{
    .reg .pred p;
    and.b32 %r1315, %r1325, %r1317;    setp.ne.u32 p, %r1315, 0;
    vote.ballot.sync.b32 %r1315, p, 0xffffffff;
    @!p not.b32 %r1315, %r1315;
}

	// end inline asm
	and.b32  	%r1333, %r1315, %r1332;
	mov.b32 	%r1320, 32;
	// begin inline asm
	{
    .reg .pred p;
    and.b32 %r1318, %r1325, %r1320;    setp.ne.u32 p, %r1318, 0;
    vote.ballot.sync.b32 %r1318, p, 0xffffffff;
    @!p not.b32 %r1318, %r1318;
}

	// end inline asm
	and.b32  	%r1334, %r1318, %r1333;
	mov.b32 	%r1323, 64;
	// begin inline asm
	{
    .reg .pred p;
    and.b32 %r1321, %r1325, %r1323;    setp.ne.u32 p, %r1321, 0;
    vote.ballot.sync.b32 %r1321, p, 0xffffffff;
    @!p not.b32 %r1321, %r1321;
}

	// end inline asm
	and.b32  	%r1335, %r1321, %r1334;
	mov.b32 	%r1326, 128;
	// begin inline asm
	{
    .reg .pred p;
    and.b32 %r1324, %r1325, %r1326;    setp.ne.u32 p, %r1324, 0;
    vote.ballot.sync.b32 %r1324, p, 0xffffffff;
    @!p not.b32 %r1324, %r1324;
}

	// end inline asm
	and.b32  	%r1336, %r1324, %r1335;
	clz.b32 	%r1337, %r1336;
	sub.s32 	%r269, 31, %r1337;
	and.b32  	%r1338, %r646, %r1336;
	popc.b32 	%r270, %r1338;
	setp.ne.s32 	%p106, %r295, %r269;
	mov.b32 	%r1800, 0;
	@%p106 bra 	$L__BB10_151;
	shl.b32 	%r1339, %r1, 5;
	and.b32  	%r1340, %r1339, 31744;
	add.s32 	%r1342, %r551, %r1340;
	shl.b32 	%r1343, %r1325, 2;
	add.s32 	%r1344, %r1342, %r1343;
	atom.shared.add.u32 	%r1800, [%r1344], %r270;
$L__BB10_151:
	shfl.sync.idx.b32	%r1370|%p107, %r1800, %r269, 31, -1;
	add.s32 	%r273, %r270, %r1370;
	shr.u32 	%r1371, %r1782, %r293;
	and.b32  	%r1367, %r1371, %r82;
	mov.b32 	%r1347, 1;
	// begin inline asm
	{
    .reg .pred p;
    and.b32 %r1345, %r1367, %r1347;    setp.ne.u32 p, %r1345, 0;
    vote.ballot.sync.b32 %r1345, p, 0xffffffff;
    @!p not.b32 %r1345, %r1345;
}

	// end inline asm
	mov.b32 	%r1350, 2;
	// begin inline asm
	{
    .reg .pred p;
    and.b32 %r1348, %r1367, %r1350;    setp.ne.u32 p, %r1348, 0;
    vote.ballot.sync.b32 %r1348, p, 0xffffffff;
    @!p not.b32 %r1348, %r1348;
}

	// end inline asm
	and.b32  	%r1372, %r1348, %r1345;
	mov.b32 	%r1353, 4;
	// begin inline asm
	{
    .reg .pred p;
    and.b32 %r1351, %r1367, %r1353;    setp.ne.u32 p, %r1351, 0;
    vote.ballot.sync.b32 %r1351, p, 0xffffffff;
    @!p not.b32 %r1351, %r1351;
}

	// end inline asm
	and.b32  	%r1373, %r1351, %r1372;
	mov.b32 	%r1356, 8;
	// begin inline asm
	{
    .reg .pred p;
    and.b32 %r1354, %r1367, %r1356;    setp.ne.u32 p, %r1354, 0;
    vote.ballot.sync.b32 %r1354, p, 0xffffffff;
    @!p not.b32 %r1354, %r1354;
}

	// end inline asm
	and.b32  	%r1374, %r1354, %r1373;
	mov.b32 	%r1359, 16;
	// begin inline asm
	{
    .reg .pred p;
    and.b32 %r1357, %r1367, %r1359;    setp.ne.u32 p, %r1357, 0;
    vote.ballot.sync.b32 %r1357, p, 0xffffffff;
    @!p not.b32 %r1357, %r1357;
}

	// end inline asm
	and.b32  	%r1375, %r1357, %r1374;
	mov.b32 	%r1362, 32;
	// begin inline asm
	{
    .reg .pred p;
    and.b32 %r1360, %r1367, %r1362;    setp.ne.u32 p, %r1360, 0;
    vote.ballot.sync.b32 %r1360, p, 0xffffffff;
    @!p not.b32 %r1360, %r1360;
}

	// end inline asm
	and.b32  	%r1376, %r1360, %r1375;
	mov.b32 	%r1365, 64;
	// begin inline asm
	{
    .reg .pred p;
    and.b32 %r1363, %r1367, %r1365;    setp.ne.u32 p, %r1363, 0;
    vote.ballot.sync.b32 %r1363, p, 0xffffffff;
    @!p not.b32 %r1363, %r1363;
}

	// end inline asm
	and.b32  	%r1377, %r1363, %r1376;
	mov.b32 	%r1368, 128;
	// begin inline asm
	{
    .reg .pred p;
    and.b32 %r1366, %r1367, %r1368;    setp.ne.u32 p, %r1366, 0;
    vote.ballot.sync.b32 %r1366, p, 0xffffffff;
    @!p not.b32 %r1366, %r1366;
}

	// end inline asm
	and.b32  	%r1378, %r1366, %r1377;
	clz.b32 	%r1379, %r1378;
	sub.s32 	%r275, 31, %r1379;
	and.b32  	%r1380, %r646, %r1378;
	popc.b32 	%r276, %r1380;
	setp.ne.s32 	%p108, %r295, %r275;
	mov.b32 	%r1801, 0;
	@%p108 bra 	$L__BB10_153;
	shl.b32 	%r1385, %r1367, 2;
	add.s32 	%r1386, %r164, %r1385;
	atom.shared.add.u32 	%r1801, [%r1386], %r276;
$L__BB10_153:
	setp.gt.u32 	%p109, %r1, 255;
	shfl.sync.idx.b32	%r1387|%p110, %r1801, %r275, 31, -1;
	add.s32 	%r1388, %r276, %r1387;
	bar.sync 	0;
	shl.b32 	%r1389, %r171, 2;
	add.s32 	%r1391, %r551, %r1389;
	st.shared.u32 	[%r1391+-4], %r1764;
	shl.b32 	%r1392, %r177, 2;
	add.s32 	%r1393, %r551, %r1392;
	st.shared.u32 	[%r1393+-4], %r1765;
	shl.b32 	%r1394, %r183, 2;
	add.s32 	%r1395, %r551, %r1394;
	st.shared.u32 	[%r1395+-4], %r1766;
	shl.b32 	%r1396, %r189, 2;
	add.s32 	%r1397, %r551, %r1396;
	st.shared.u32 	[%r1397+-4], %r1767;
	shl.b32 	%r1398, %r195, 2;
	add.s32 	%r1399, %r551, %r1398;
	st.shared.u32 	[%r1399+-4], %r1768;
	shl.b32 	%r1400, %r201, 2;
	add.s32 	%r1401, %r551, %r1400;
	st.shared.u32 	[%r1401+-4], %r1769;
	shl.b32 	%r1402, %r207, 2;
	add.s32 	%r1403, %r551, %r1402;
	st.shared.u32 	[%r1403+-4], %r1770;
	shl.b32 	%r1404, %r213, 2;
	add.s32 	%r1405, %r551, %r1404;
	st.shared.u32 	[%r1405+-4], %r1771;
	shl.b32 	%r1406, %r219, 2;
	add.s32 	%r1407, %r551, %r1406;
	st.shared.u32 	[%r1407+-4], %r1772;
	shl.b32 	%r1408, %r225, 2;
	add.s32 	%r1409, %r551, %r1408;
	st.shared.u32 	[%r1409+-4], %r1773;
	shl.b32 	%r1410, %r231, 2;
	add.s32 	%r1411, %r551, %r1410;
	st.shared.u32 	[%r1411+-4], %r1774;
	shl.b32 	%r1412, %r237, 2;
	add.s32 	%r1413, %r551, %r1412;
	st.shared.u32 	[%r1413+-4], %r1775;
	shl.b32 	%r1414, %r243, 2;
	add.s32 	%r1415, %r551, %r1414;
	st.shared.u32 	[%r1415+-4], %r1776;
	shl.b32 	%r1416, %r249, 2;
	add.s32 	%r1417, %r551, %r1416;
	st.shared.u32 	[%r1417+-4], %r1777;
	shl.b32 	%r1418, %r255, 2;
	add.s32 	%r1419, %r551, %r1418;
	st.shared.u32 	[%r1419+-4], %r1778;
	shl.b32 	%r1420, %r261, 2;
	add.s32 	%r1421, %r551, %r1420;
	st.shared.u32 	[%r1421+-4], %r1779;
	shl.b32 	%r1422, %r267, 2;
	add.s32 	%r1423, %r551, %r1422;
	st.shared.u32 	[%r1423+-4], %r1780;
	shl.b32 	%r1424, %r273, 2;
	add.s32 	%r1425, %r551, %r1424;
	st.shared.u32 	[%r1425+-4], %r1781;
	shl.b32 	%r1426, %r1388, 2;
	add.s32 	%r1427, %r551, %r1426;
	st.shared.u32 	[%r1427+-4], %r1782;
	shl.b32 	%r1428, %r1, 3;
	add.s32 	%r1429, %r551, %r1428;
	add.s32 	%r279, %r1429, 29184;
	@%p109 bra 	$L__BB10_161;
	ld.param.u64 	%rd236, [_ZN3cub18CUB_300001_SM_10006detail10radix_sort29DeviceRadixSortOnesweepKernelINS1_5radix10policy_hubIiNS0_8NullTypeEyE10Policy1000ELNS0_9SortOrderE0EiS6_yiiNS1_21identity_decomposer_tEEEvPT5_SC_PT3_PKSD_PT1_PKSH_PT2_PKSL_T4_iiT6__param_3];
	cvta.to.global.u64 	%rd57, %rd236;
	shl.b64 	%rd58, %rd7, 3;
	add.s64 	%rd59, %rd57, %rd58;
	ld.global.u64 	%rd60, [%rd59];
	cvt.s64.s32 	%rd61, %r163;
	sub.s64 	%rd238, %rd60, %rd61;
	st.shared.u64 	[%r279], %rd238;
	setp.lt.s32 	%p111, %r3, 1;
	mov.u32 	%r1805, %r1759;
	@%p111 bra 	$L__BB10_160;
	mov.b32 	%r1803, -1;
	mov.u32 	%r1802, %r3;
	mov.u32 	%r1805, %r1759;
$L__BB10_156:
	ld.param.u64 	%rd229, [_ZN3cub18CUB_300001_SM_10006detail10radix_sort29DeviceRadixSortOnesweepKernelINS1_5radix10policy_hubIiNS0_8NullTypeEyE10Policy1000ELNS0_9SortOrderE0EiS6_yiiNS1_21identity_decomposer_tEEEvPT5_SC_PT3_PKSD_PT1_PKSH_PT2_PKSL_T4_iiT6__param_0];
	add.s32 	%r283, %r1802, -1;
	shl.b32 	%r1431, %r283, 8;
	add.s32 	%r1432, %r1431, %r1;
	cvta.to.global.u64 	%rd62, %rd229;
	mul.wide.s32 	%rd63, %r1432, 4;
	add.s64 	%rd16, %rd62, %rd63;
$L__BB10_157:
	membar.cta;
	ld.volatile.global.u32 	%r284, [%rd16];
	setp.eq.s32 	%p112, %r284, 0;
	@%p112 bra 	$L__BB10_157;
	and.b32  	%r1433, %r284, 1073741823;
	add.s32 	%r1805, %r1433, %r1805;
	setp.gt.s32 	%p113, %r284, -1;
	vote.sync.ballot.b32 	%r1803, %p113, %r1803;
	setp.gt.u32 	%p115, %r1802, 1;
	and.pred  	%p116, %p113, %p115;
	mov.u32 	%r1802, %r283;
	@%p116 bra 	$L__BB10_156;
	ld.shared.u64 	%rd238, [%r279];
$L__BB10_160:
	ld.param.u64 	%rd230, [_ZN3cub18CUB_300001_SM_10006detail10radix_sort29DeviceRadixSortOnesweepKernelINS1_5radix10policy_hubIiNS0_8NullTypeEyE10Policy1000ELNS0_9SortOrderE0EiS6_yiiNS1_21identity_decomposer_tEEEvPT5_SC_PT3_PKSD_PT1_PKSH_PT2_PKSL_T4_iiT6__param_0];
	or.b32  	%r1434, %r1805, -2147483648;
	cvta.to.global.u64 	%rd64, %rd230;
	shl.b32 	%r1435, %r3, 8;
	add.s32 	%r1436, %r1435, %r1;
	mul.wide.s32 	%rd65, %r1436, 4;
	add.s64 	%rd66, %rd64, %rd65;
	st.volatile.global.u32 	[%rd66], %r1434;
	sub.s32 	%r1437, %r1805, %r1759;
	cvt.s64.s32 	%rd67, %r1437;
	add.s64 	%rd68, %rd238, %rd67;
	st.shared.u64 	[%r279], %rd68;
$L__BB10_161:
	ld.param.u32 	%r1711, [_ZN3cub18CUB_300001_SM_10006detail10radix_sort29DeviceRadixSortOnesweepKernelINS1_5radix10policy_hubIiNS0_8NullTypeEyE10Policy1000ELNS0_9SortOrderE0EiS6_yiiNS1_21identity_decomposer_tEEEvPT5_SC_PT3_PKSD_PT1_PKSH_PT2_PKSL_T4_iiT6__param_8];
	ld.param.u64 	%rd233, [_ZN3cub18CUB_300001_SM_10006detail10radix_sort29DeviceRadixSortOnesweepKernelINS1_5radix10policy_hubIiNS0_8NullTypeEyE10Policy1000ELNS0_9SortOrderE0EiS6_yiiNS1_21identity_decomposer_tEEEvPT5_SC_PT3_PKSD_PT1_PKSH_PT2_PKSL_T4_iiT6__param_2];
	setp.gt.u32 	%p117, %r1, 255;
	mad.lo.s32 	%r288, %r3, 7296, 7296;
	setp.lt.s32 	%p118, %r288, %r1711;
	setp.eq.s64 	%p119, %rd233, 0;
	or.pred  	%p120, %p119, %p118;
	or.pred  	%p121, %p117, %p120;
	@%p121 bra 	$L__BB10_163;
	ld.param.u64 	%rd234, [_ZN3cub18CUB_300001_SM_10006detail10radix_sort29DeviceRadixSortOnesweepKernelINS1_5radix10policy_hubIiNS0_8NullTypeEyE10Policy1000ELNS0_9SortOrderE0EiS6_yiiNS1_21identity_decomposer_tEEEvPT5_SC_PT3_PKSD_PT1_PKSH_PT2_PKSL_T4_iiT6__param_2];
	ld.shared.u64 	%rd69, [%r279];
	cvt.s64.s32 	%rd70, %r1759;
	cvt.s64.s32 	%rd71, %r163;
	add.s64 	%rd72, %rd71, %rd70;
	add.s64 	%rd73, %rd72, %rd69;
	cvta.to.global.u64 	%rd74, %rd234;
	shl.b64 	%rd75, %rd7, 3;
	add.s64 	%rd76, %rd74, %rd75;
	st.global.u64 	[%rd76], %rd73;
$L__BB10_163:
	ld.param.u32 	%r1712, [_ZN3cub18CUB_300001_SM_10006detail10radix_sort29DeviceRadixSortOnesweepKernelINS1_5radix10policy_hubIiNS0_8NullTypeEyE10Policy1000ELNS0_9SortOrderE0EiS6_yiiNS1_21identity_decomposer_tEEEvPT5_SC_PT3_PKSD_PT1_PKSH_PT2_PKSL_T4_iiT6__param_8];
	shl.b32 	%r1438, %r1, 2;
	add.s32 	%r289, %r551, %r1438;
	setp.gt.s32 	%p122, %r288, %r1712;
	bar.sync 	0;
	@%p122 bra 	$L__BB10_165;
	ld.shared.u32 	%r1440, [%r289];
	shr.u32 	%r1441, %r1440, %r293;
	and.b32  	%r1442, %r1441, %r82;
	shl.b32 	%r1443, %r1442, 3;
	add.s32 	%r1445, %r551, 29184;
	add.s32 	%r1446, %r1445, %r1443;
	ld.shared.u64 	%rd77, [%r1446];
	add.s64 	%rd78, %rd77, %rd7;
	xor.b32  	%r1447, %r1440, -2147483648;
	shl.b64 	%rd79, %rd78, 2;
	add.s64 	%rd80, %rd1, %rd79;
	st.global.u32 	[%rd80], %r1447;
	bar.warp.sync 	-1;
	ld.shared.u32 	%r1448, [%r289+1536];
	shr.u32 	%r1449, %r1448, %r293;
	and.b32  	%r1450, %r1449, %r82;
	shl.b32 	%r1451, %r1450, 3;
	add.s32 	%r1452, %r1445, %r1451;
	ld.shared.u64 	%rd81, [%r1452];
	add.s64 	%rd82, %rd81, %rd7;
	xor.b32  	%r1453, %r1448, -2147483648;
	shl.b64 	%rd83, %rd82, 2;
	add.s64 	%rd84, %rd1, %rd83;
	st.global.u32 	[%rd84+1536], %r1453;
	bar.warp.sync 	-1;
	ld.shared.u32 	%r1454, [%r289+3072];
	shr.u32 	%r1455, %r1454, %r293;
	and.b32  	%r1456, %r1455, %r82;
	shl.b32 	%r1457, %r1456, 3;
	add.s32 	%r1458, %r1445, %r1457;
	ld.shared.u64 	%rd85, [%r1458];
	add.s64 	%rd86, %rd85, %rd7;
	xor.b32  	%r1459, %r1454, -2147483648;
	shl.b64 	%rd87, %rd86, 2;
	add.s64 	%rd88, %rd1, %rd87;
	st.global.u32 	[%rd88+3072], %r1459;
	bar.warp.sync 	-1;
	ld.shared.u32 	%r1460, [%r289+4608];
	shr.u32 	%r1461, %r1460, %r293;
	and.b32  	%r1462, %r1461, %r82;
	shl.b32 	%r1463, %r1462, 3;
	add.s32 	%r1464, %r1445, %r1463;
	ld.shared.u64 	%rd89, [%r1464];
	add.s64 	%rd90, %rd89, %rd7;
	xor.b32  	%r1465, %r1460, -2147483648;
	shl.b64 	%rd91, %rd90, 2;
	add.s64 	%rd92, %rd1, %rd91;
	st.global.u32 	[%rd92+4608], %r1465;
	bar.warp.sync 	-1;
	ld.shared.u32 	%r1466, [%r289+6144];
	shr.u32 	%r1467, %r1466, %r293;
	and.b32  	%r1468, %r1467, %r82;
	shl.b32 	%r1469, %r1468, 3;
	add.s32 	%r1470, %r1445, %r1469;
	ld.shared.u64 	%rd93, [%r1470];
	add.s64 	%rd94, %rd93, %rd7;
	xor.b32  	%r1471, %r1466, -2147483648;
	shl.b64 	%rd95, %rd94, 2;
	add.s64 	%rd96, %rd1, %rd95;
	st.global.u32 	[%rd96+6144], %r1471;
	bar.warp.sync 	-1;
	ld.shared.u32 	%r1472, [%r289+7680];
	shr.u32 	%r1473, %r1472, %r293;
	and.b32  	%r1474, %r1473, %r82;
	shl.b32 	%r1475, %r1474, 3;
	add.s32 	%r1476, %r1445, %r1475;
	ld.shared.u64 	%rd97, [%r1476];
	add.s64 	%rd98, %rd97, %rd7;
	xor.b32  	%r1477, %r1472, -2147483648;
	shl.b64 	%rd99, %rd98, 2;
	add.s64 	%rd100, %rd1, %rd99;
	st.global.u32 	[%rd100+7680], %r1477;
	bar.warp.sync 	-1;
	ld.shared.u32 	%r1478, [%r289+9216];
	shr.u32 	%r1479, %r1478, %r293;
	and.b32  	%r1480, %r1479, %r82;
	shl.b32 	%r1481, %r1480, 3;
	add.s32 	%r1482, %r1445, %r1481;
	ld.shared.u64 	%rd101, [%r1482];
	add.s64 	%rd102, %rd101, %rd7;
	xor.b32  	%r1483, %r1478, -2147483648;
	shl.b64 	%rd103, %rd102, 2;
	add.s64 	%rd104, %rd1, %rd103;
	st.global.u32 	[%rd104+9216], %r1483;
	bar.warp.sync 	-1;
	ld.shared.u32 	%r1484, [%r289+10752];
	shr.u32 	%r1485, %r1484, %r293;
	and.b32  	%r1486, %r1485, %r82;
	shl.b32 	%r1487, %r1486, 3;
	add.s32 	%r1488, %r1445, %r1487;
	ld.shared.u64 	%rd105, [%r1488];
	add.s64 	%rd106, %rd105, %rd7;
	xor.b32  	%r1489, %r1484, -2147483648;
	shl.b64 	%rd107, %rd106, 2;
	add.s64 	%rd108, %rd1, %rd107;
	st.global.u32 	[%rd108+10752], %r1489;
	bar.warp.sync 	-1;
	ld.shared.u32 	%r1490, [%r289+12288];
	shr.u32 	%r1491, %r1490, %r293;
	and.b32  	%r1492, %r1491, %r82;
	shl.b32 	%r1493, %r1492, 3;
	add.s32 	%r1494, %r1445, %r1493;
	ld.shared.u64 	%rd109, [%r1494];
	add.s64 	%rd110, %rd109, %rd7;
	xor.b32  	%r1495, %r1490, -2147483648;
	shl.b64 	%rd111, %rd110, 2;
	add.s64 	%rd112, %rd1, %rd111;
	st.global.u32 	[%rd112+12288], %r1495;
	bar.warp.sync 	-1;
	ld.shared.u32 	%r1496, [%r289+13824];
	shr.u32 	%r1497, %r1496, %r293;
	and.b32  	%r1498, %r1497, %r82;
	shl.b32 	%r1499, %r1498, 3;
	add.s32 	%r1500, %r1445, %r1499;
	ld.shared.u64 	%rd113, [%r1500];
	add.s64 	%rd114, %rd113, %rd7;
	xor.b32  	%r1501, %r1496, -2147483648;
	shl.b64 	%rd115, %rd114, 2;
	add.s64 	%rd116, %rd1, %rd115;
	st.global.u32 	[%rd116+13824], %r1501;
	bar.warp.sync 	-1;
	ld.shared.u32 	%r1502, [%r289+15360];
	shr.u32 	%r1503, %r1502, %r293;
	and.b32  	%r1504, %r1503, %r82;
	shl.b32 	%r1505, %r1504, 3;
	add.s32 	%r1506, %r1445, %r1505;
	ld.shared.u64 	%rd117, [%r1506];
	add.s64 	%rd118, %rd117, %rd7;
	xor.b32  	%r1507, %r1502, -2147483648;
	shl.b64 	%rd119, %rd118, 2;
	add.s64 	%rd120, %rd1, %rd119;
	st.global.u32 	[%rd120+15360], %r1507;
	bar.warp.sync 	-1;
	ld.shared.u32 	%r1508, [%r289+16896];
	shr.u32 	%r1509, %r1508, %r293;
	and.b32  	%r1510, %r1509, %r82;
	shl.b32 	%r1511, %r1510, 3;
	add.s32 	%r1512, %r1445, %r1511;
	ld.shared.u64 	%rd121, [%r1512];
	add.s64 	%rd122, %rd121, %rd7;
	xor.b32  	%r1513, %r1508, -2147483648;
	shl.b64 	%rd123, %rd122, 2;
	add.s64 	%rd124, %rd1, %rd123;
	st.global.u32 	[%rd124+16896], %r1513;
	bar.warp.sync 	-1;
	ld.shared.u32 	%r1514, [%r289+18432];
	shr.u32 	%r1515, %r1514, %r293;
	and.b32  	%r1516, %r1515, %r82;
	shl.b32 	%r1517, %r1516, 3;
	add.s32 	%r1518, %r1445, %r1517;
	ld.shared.u64 	%rd125, [%r1518];
	add.s64 	%rd126, %rd125, %rd7;
	xor.b32  	%r1519, %r1514, -2147483648;
	shl.b64 	%rd127, %rd126, 2;
	add.s64 	%rd128, %rd1, %rd127;
	st.global.u32 	[%rd128+18432], %r1519;
	bar.warp.sync 	-1;
	ld.shared.u32 	%r1520, [%r289+19968];
	shr.u32 	%r1521, %r1520, %r293;
	and.b32  	%r1522, %r1521, %r82;
	shl.b32 	%r1523, %r1522, 3;
	add.s32 	%r1524, %r1445, %r1523;
	ld.shared.u64 	%rd129, [%r1524];
	add.s64 	%rd130, %rd129, %rd7;
	xor.b32  	%r1525, %r1520, -2147483648;
	shl.b64 	%rd131, %rd130, 2;
	add.s64 	%rd132, %rd1, %rd131;
	st.global.u32 	[%rd132+19968], %r1525;
	bar.warp.sync 	-1;
	ld.shared.u32 	%r1526, [%r289+21504];
	shr.u32 	%r1527, %r1526, %r293;
	and.b32  	%r1528, %r1527, %r82;
	shl.b32 	%r1529, %r1528, 3;
	add.s32 	%r1530, %r1445, %r1529;
	ld.shared.u64 	%rd133, [%r1530];
	add.s64 	%rd134, %rd133, %rd7;
	xor.b32  	%r1531, %r1526, -2147483648;
	shl.b64 	%rd135, %rd134, 2;
	add.s64 	%rd136, %rd1, %rd135;
	st.global.u32 	[%rd136+21504], %r1531;
	bar.warp.sync 	-1;
	ld.shared.u32 	%r1532, [%r289+23040];
	shr.u32 	%r1533, %r1532, %r293;
	and.b32  	%r1534, %r1533, %r82;
	shl.b32 	%r1535, %r1534, 3;
	add.s32 	%r1536, %r1445, %r1535;
	ld.shared.u64 	%rd137, [%r1536];
	add.s64 	%rd138, %rd137, %rd7;
	xor.b32  	%r1537, %r1532, -2147483648;
	shl.b64 	%rd139, %rd138, 2;
	add.s64 	%rd140, %rd1, %rd139;
	st.global.u32 	[%rd140+23040], %r1537;
	bar.warp.sync 	-1;
	ld.shared.u32 	%r1538, [%r289+24576];
	shr.u32 	%r1539, %r1538, %r293;
	and.b32  	%r1540, %r1539, %r82;
	shl.b32 	%r1541, %r1540, 3;
	add.s32 	%r1542, %r1445, %r1541;
	ld.shared.u64 	%rd141, [%r1542];
	add.s64 	%rd142, %rd141, %rd7;
	xor.b32  	%r1543, %r1538, -2147483648;
	shl.b64 	%rd143, %rd142, 2;
	add.s64 	%rd144, %rd1, %rd143;
	st.global.u32 	[%rd144+24576], %r1543;
	bar.warp.sync 	-1;
	ld.shared.u32 	%r1544, [%r289+26112];
	shr.u32 	%r1545, %r1544, %r293;
	and.b32  	%r1546, %r1545, %r82;
	shl.b32 	%r1547, %r1546, 3;
	add.s32 	%r1548, %r1445, %r1547;
	ld.shared.u64 	%rd145, [%r1548];
	add.s64 	%rd146, %rd145, %rd7;
	xor.b32  	%r1549, %r1544, -2147483648;
	shl.b64 	%rd147, %rd146, 2;
	add.s64 	%rd148, %rd1, %rd147;
	st.global.u32 	[%rd148+26112], %r1549;
	bar.warp.sync 	-1;
	ld.shared.u32 	%r1550, [%r289+27648];
	shr.u32 	%r1551, %r1550, %r293;
	and.b32  	%r1552, %r1551, %r82;
	shl.b32 	%r1553, %r1552, 3;
	add.s32 	%r1554, %r1445, %r1553;
	ld.shared.u64 	%rd149, [%r1554];
	add.s64 	%rd150, %rd149, %rd7;
	xor.b32  	%r1555, %r1550, -2147483648;
	shl.b64 	%rd151, %rd150, 2;
	add.s64 	%rd152, %rd1, %rd151;
	st.global.u32 	[%rd152+27648], %r1555;
	bar.warp.sync 	-1;
	bra.uni 	$L__BB10_204;
$L__BB10_165:
	ld.param.u32 	%r1713, [_ZN3cub18CUB_300001_SM_10006detail10radix_sort29DeviceRadixSortOnesweepKernelINS1_5radix10policy_hubIiNS0_8NullTypeEyE10Policy1000ELNS0_9SortOrderE0EiS6_yiiNS1_21identity_decomposer_tEEEvPT5_SC_PT3_PKSD_PT1_PKSH_PT2_PKSL_T4_iiT6__param_8];
	mad.lo.s32 	%r290, %r3, -7296, %r1713;
	setp.ge.s32 	%p123, %r1, %r290;
	@%p123 bra 	$L__BB10_167;
	ld.shared.u32 	%r1556, [%r289];
	shr.u32 	%r1557, %r1556, %r293;
	and.b32  	%r1558, %r1557, %r82;
	shl.b32 	%r1559, %r1558, 3;
	add.s32 	%r1561, %r551, %r1559;
	ld.shared.u64 	%rd153, [%r1561+29184];
	xor.b32  	%r1562, %r1556, -2147483648;
	add.s64 	%rd154, %rd153, %rd7;
	shl.b64 	%rd155, %rd154, 2;
	add.s64 	%rd156, %rd1, %rd155;
	st.global.u32 	[%rd156], %r1562;
$L__BB10_167:
	bar.warp.sync 	-1;
	add.s32 	%r1563, %r1, 384;
	setp.ge.s32 	%p124, %r1563, %r290;
	@%p124 bra 	$L__BB10_169;
	ld.shared.u32 	%r1564, [%r289+1536];
	shr.u32 	%r1565, %r1564, %r293;
	and.b32  	%r1566, %r1565, %r82;
	shl.b32 	%r1567, %r1566, 3;
	add.s32 	%r1569, %r551, %r1567;
	ld.shared.u64 	%rd157, [%r1569+29184];
	xor.b32  	%r1570, %r1564, -2147483648;
	add.s64 	%rd158, %rd157, %rd7;
	shl.b64 	%rd159, %rd158, 2;
	add.s64 	%rd160, %rd1, %rd159;
	st.global.u32 	[%rd160+1536], %r1570;
$L__BB10_169:
	bar.warp.sync 	-1;
	add.s32 	%r1571, %r1, 768;
	setp.ge.s32 	%p125, %r1571, %r290;
	@%p125 bra 	$L__BB10_171;
	ld.shared.u32 	%r1572, [%r289+3072];
	shr.u32 	%r1573, %r1572, %r293;
	and.b32  	%r1574, %r1573, %r82;
	shl.b32 	%r1575, %r1574, 3;
	add.s32 	%r1577, %r551, %r1575;
	ld.shared.u64 	%rd161, [%r1577+29184];
	xor.b32  	%r1578, %r1572, -2147483648;
	add.s64 	%rd162, %rd161, %rd7;
	shl.b64 	%rd163, %rd162, 2;
	add.s64 	%rd164, %rd1, %rd163;
	st.global.u32 	[%rd164+3072], %r1578;
$L__BB10_171:
	bar.warp.sync 	-1;
	add.s32 	%r1579, %r1, 1152;
	setp.ge.s32 	%p126, %r1579, %r290;
	@%p126 bra 	$L__BB10_173;
	ld.shared.u32 	%r1580, [%r289+4608];
	shr.u32 	%r1581, %r1580, %r293;
	and.b32  	%r1582, %r1581, %r82;
	shl.b32 	%r1583, %r1582, 3;
	add.s32 	%r1585, %r551, %r1583;
	ld.shared.u64 	%rd165, [%r1585+29184];
	xor.b32  	%r1586, %r1580, -2147483648;
	add.s64 	%rd166, %rd165, %rd7;
	shl.b64 	%rd167, %rd166, 2;
	add.s64 	%rd168, %rd1, %rd167;
	st.global.u32 	[%rd168+4608], %r1586;
$L__BB10_173:
	bar.warp.sync 	-1;
	add.s32 	%r1587, %r1, 1536;
	setp.ge.s32 	%p127, %r1587, %r290;
	@%p127 bra 	$L__BB10_175;
	ld.shared.u32 	%r1588, [%r289+6144];
	shr.u32 	%r1589, %r1588, %r293;
	and.b32  	%r1590, %r1589, %r82;
	shl.b32 	%r1591, %r1590, 3;
	add.s32 	%r1593, %r551, %r1591;
	ld.shared.u64 	%rd169, [%r1593+29184];
	xor.b32  	%r1594, %r1588, -2147483648;
	add.s64 	%rd170, %rd169, %rd7;
	shl.b64 	%rd171, %rd170, 2;
	add.s64 	%rd172, %rd1, %rd171;
	st.global.u32 	[%rd172+6144], %r1594;
$L__BB10_175:
	bar.warp.sync 	-1;
	add.s32 	%r1595, %r1, 1920;
	setp.ge.s32 	%p128, %r1595, %r290;
	@%p128 bra 	$L__BB10_177;
	ld.shared.u32 	%r1596, [%r289+7680];
	shr.u32 	%r1597, %r1596, %r293;
	and.b32  	%r1598, %r1597, %r82;
	shl.b32 	%r1599, %r1598, 3;
	add.s32 	%r1601, %r551, %r1599;
	ld.shared.u64 	%rd173, [%r1601+29184];
	xor.b32  	%r1602, %r1596, -2147483648;
	add.s64 	%rd174, %rd173, %rd7;
	shl.b64 	%rd175, %rd174, 2;
	add.s64 	%rd176, %rd1, %rd175;
	st.global.u32 	[%rd176+7680], %r1602;
$L__BB10_177:
	bar.warp.sync 	-1;
	add.s32 	%r1603, %r1, 2304;
	setp.ge.s32 	%p129, %r1603, %r290;
	@%p129 bra 	$L__BB10_179;
	ld.shared.u32 	%r1604, [%r289+9216];
	shr.u32 	%r1605, %r1604, %r293;
	and.b32  	%r1606, %r1605, %r82;
	shl.b32 	%r1607, %r1606, 3;
	add.s32 	%r1609, %r551, %r1607;
	ld.shared.u64 	%rd177, [%r1609+29184];
	xor.b32  	%r1610, %r1604, -2147483648;
	add.s64 	%rd178, %rd177, %rd7;
	shl.b64 	%rd179, %rd178, 2;
	add.s64 	%rd180, %rd1, %rd179;
	st.global.u32 	[%rd180+9216], %r1610;
$L__BB10_179:
	bar.warp.sync 	-1;
	add.s32 	%r1611, %r1, 2688;
	setp.ge.s32 	%p130, %r1611, %r290;
	@%p130 bra 	$L__BB10_181;
	ld.shared.u32 	%r1612, [%r289+10752];
	shr.u32 	%r1613, %r1612, %r293;
	and.b32  	%r1614, %r1613, %r82;
	shl.b32 	%r1615, %r1614, 3;
	add.s32 	%r1617, %r551, %r1615;
	ld.shared.u64 	%rd181, [%r1617+29184];
	xor.b32  	%r1618, %r1612, -2147483648;
	add.s64 	%rd182, %rd181, %rd7;
	shl.b64 	%rd183, %rd182, 2;
	add.s64 	%rd184, %rd1, %rd183;
	st.global.u32 	[%rd184+10752], %r1618;
$L__BB10_181:
	bar.warp.sync 	-1;
	or.b32  	%r1619, %r1, 3072;
	setp.ge.s32 	%p131, %r1619, %r290;
	@%p131 bra 	$L__BB10_183;
	ld.shared.u32 	%r1620, [%r289+12288];
	shr.u32 	%r1621, %r1620, %r293;
	and.b32  	%r1622, %r1621, %r82;
	shl.b32 	%r1623, %r1622, 3;
	add.s32 	%r1625, %r551, %r1623;
	ld.shared.u64 	%rd185, [%r1625+29184];
	xor.b32  	%r1626, %r1620, -2147483648;
	add.s64 	%rd186, %rd185, %rd7;
	shl.b64 	%rd187, %rd186, 2;
	add.s64 	%rd188, %rd1, %rd187;
	st.global.u32 	[%rd188+12288], %r1626;
$L__BB10_183:
	bar.warp.sync 	-1;
	add.s32 	%r1627, %r1, 3456;
	setp.ge.s32 	%p132, %r1627, %r290;
	@%p132 bra 	$L__BB10_185;
	ld.shared.u32 	%r1628, [%r289+13824];
	shr.u32 	%r1629, %r1628, %r293;
	and.b32  	%r1630, %r1629, %r82;
	shl.b32 	%r1631, %r1630, 3;
	add.s32 	%r1633, %r551, %r1631;
	ld.shared.u64 	%rd189, [%r1633+29184];
	xor.b32  	%r1634, %r1628, -2147483648;
	add.s64 	%rd190, %rd189, %rd7;
	shl.b64 	%rd191, %rd190, 2;
	add.s64 	%rd192, %rd1, %rd191;
	st.global.u32 	[%rd192+13824], %r1634;
$L__BB10_185:
	bar.warp.sync 	-1;
	add.s32 	%r1635, %r1, 3840;
	setp.ge.s32 	%p133, %r1635, %r290;
	@%p133 bra 	$L__BB10_187;
	ld.shared.u32 	%r1636, [%r289+15360];
	shr.u32 	%r1637, %r1636, %r293;
	and.b32  	%r1638, %r1637, %r82;
	shl.b32 	%r1639, %r1638, 3;
	add.s32 	%r1641, %r551, %r1639;
	ld.shared.u64 	%rd193, [%r1641+29184];
	xor.b32  	%r1642, %r1636, -2147483648;
	add.s64 	%rd194, %rd193, %rd7;
	shl.b64 	%rd195, %rd194, 2;
	add.s64 	%rd196, %rd1, %rd195;
	st.global.u32 	[%rd196+15360], %r1642;
$L__BB10_187:
	bar.warp.sync 	-1;
	add.s32 	%r1643, %r1, 4224;
	setp.ge.s32 	%p134, %r1643, %r290;
	@%p134 bra 	$L__BB10_189;
	ld.shared.u32 	%r1644, [%r289+16896];
	shr.u32 	%r1645, %r1644, %r293;
	and.b32  	%r1646, %r1645, %r82;
	shl.b32 	%r1647, %r1646, 3;
	add.s32 	%r1649, %r551, %r1647;
	ld.shared.u64 	%rd197, [%r1649+29184];
	xor.b32  	%r1650, %r1644, -2147483648;
	add.s64 	%rd198, %rd197, %rd7;
	shl.b64 	%rd199, %rd198, 2;
	add.s64 	%rd200, %rd1, %rd199;
	st.global.u32 	[%rd200+16896], %r1650;
$L__BB10_189:
	bar.warp.sync 	-1;
	add.s32 	%r1651, %r1, 4608;
	setp.ge.s32 	%p135, %r1651, %r290;
	@%p135 bra 	$L__BB10_191;
	ld.shared.u32 	%r1652, [%r289+18432];
	shr.u32 	%r1653, %r1652, %r293;
	and.b32  	%r1654, %r1653, %r82;
	shl.b32 	%r1655, %r1654, 3;
	add.s32 	%r1657, %r551, %r1655;
	ld.shared.u64 	%rd201, [%r1657+29184];
	xor.b32  	%r1658, %r1652, -2147483648;
	add.s64 	%rd202, %rd201, %rd7;
	shl.b64 	%rd203, %rd202, 2;
	add.s64 	%rd204, %rd1, %rd203;
	st.global.u32 	[%rd204+18432], %r1658;
$L__BB10_191:
	bar.warp.sync 	-1;
	add.s32 	%r1659, %r1, 4992;
	setp.ge.s32 	%p136, %r1659, %r290;
	@%p136 bra 	$L__BB10_193;
	ld.shared.u32 	%r1660, [%r289+19968];
	shr.u32 	%r1661, %r1660, %r293;
	and.b32  	%r1662, %r1661, %r82;
	shl.b32 	%r1663, %r1662, 3;
	add.s32 	%r1665, %r551, %r1663;
	ld.shared.u64 	%rd205, [%r1665+29184];
	xor.b32  	%r1666, %r1660, -2147483648;
	add.s64 	%rd206, %rd205, %rd7;
	shl.b64 	%rd207, %rd206, 2;
	add.s64 	%rd208, %rd1, %rd207;
	st.global.u32 	[%rd208+19968], %r1666;
$L__BB10_193:
	bar.warp.sync 	-1;
	add.s32 	%r1667, %r1, 5376;
	setp.ge.s32 	%p137, %r1667, %r290;
	@%p137 bra 	$L__BB10_195;
	ld.shared.u32 	%r1668, [%r289+21504];
	shr.u32 	%r1669, %r1668, %r293;
	and.b32  	%r1670, %r1669, %r82;
	shl.b32 	%r1671, %r1670, 3;
	add.s32 	%r1673, %r551, %r1671;
	ld.shared.u64 	%rd209, [%r1673+29184];
	xor.b32  	%r1674, %r1668, -2147483648;
	add.s64 	%rd210, %rd209, %rd7;
	shl.b64 	%rd211, %rd210, 2;
	add.s64 	%rd212, %rd1, %rd211;
	st.global.u32 	[%rd212+21504], %r1674;
$L__BB10_195:
	bar.warp.sync 	-1;
	add.s32 	%r1675, %r1, 5760;
	setp.ge.s32 	%p138, %r1675, %r290;
	@%p138 bra 	$L__BB10_197;
	ld.shared.u32 	%r1676, [%r289+23040];
	shr.u32 	%r1677, %r1676, %r293;
	and.b32  	%r1678, %r1677, %r82;
	shl.b32 	%r1679, %r1678, 3;
	add.s32 	%r1681, %r551, %r1679;
	ld.shared.u64 	%rd213, [%r1681+29184];
	xor.b32  	%r1682, %r1676, -2147483648;
	add.s64 	%rd214, %rd213, %rd7;
	shl.b64 	%rd215, %rd214, 2;
	add.s64 	%rd216, %rd1, %rd215;
	st.global.u32 	[%rd216+23040], %r1682;
$L__BB10_197:
	bar.warp.sync 	-1;
	or.b32  	%r1683, %r1, 6144;
	setp.ge.s32 	%p139, %r1683, %r290;
	@%p139 bra 	$L__BB10_199;
	ld.shared.u32 	%r1684, [%r289+24576];
	shr.u32 	%r1685, %r1684, %r293;
	and.b32  	%r1686, %r1685, %r82;
	shl.b32 	%r1687, %r1686, 3;
	add.s32 	%r1689, %r551, %r1687;
	ld.shared.u64 	%rd217, [%r1689+29184];
	xor.b32  	%r1690, %r1684, -2147483648;
	add.s64 	%rd218, %rd217, %rd7;
	shl.b64 	%rd219, %rd218, 2;
	add.s64 	%rd220, %rd1, %rd219;
	st.global.u32 	[%rd220+24576], %r1690;
$L__BB10_199:
	bar.warp.sync 	-1;
	add.s32 	%r1691, %r1, 6528;
	setp.ge.s32 	%p140, %r1691, %r290;
	@%p140 bra 	$L__BB10_201;
	ld.shared.u32 	%r1692, [%r289+26112];
	shr.u32 	%r1693, %r1692, %r293;
	and.b32  	%r1694, %r1693, %r82;
	shl.b32 	%r1695, %r1694, 3;
	add.s32 	%r1697, %r551, %r1695;
	ld.shared.u64 	%rd221, [%r1697+29184];
	xor.b32  	%r1698, %r1692, -2147483648;
	add.s64 	%rd222, %rd221, %rd7;
	shl.b64 	%rd223, %rd222, 2;
	add.s64 	%rd224, %rd1, %rd223;
	st.global.u32 	[%rd224+26112], %r1698;
$L__BB10_201:
	bar.warp.sync 	-1;
	add.s32 	%r1699, %r1, 6912;
	ld.shared.u32 	%r291, [%r289+27648];
	shr.u32 	%r1700, %r291, %r293;
	and.b32  	%r1701, %r1700, %r82;
	shl.b32 	%r1702, %r1701, 3;
	add.s32 	%r1704, %r551, %r1702;
	ld.shared.u64 	%rd225, [%r1704+29184];
	add.s64 	%rd19, %rd225, %rd7;
	setp.ge.s32 	%p141, %r1699, %r290;
	@%p141 bra 	$L__BB10_203;
	xor.b32  	%r1705, %r291, -2147483648;
	shl.b64 	%rd226, %rd19, 2;
	add.s64 	%rd227, %rd1, %rd226;
	st.global.u32 	[%rd227+27648], %r1705;
$L__BB10_203:
	bar.warp.sync 	-1;
$L__BB10_204:
	ret;

}
	// .globl	_ZN3cub18CUB_300001_SM_10006detail10radix_sort31DeviceRadixSortSingleTileKernelINS1_5radix10policy_hubIxNS0_8NullTypeEyE10Policy1000ELNS0_9SortOrderE0ExS6_yNS1_21identity_decomposer_tEEEvPKT1_PSB_PKT2_PSF_T3_iiT4_
.visible .entry _ZN3cub18CUB_300001_SM_10006detail10radix_sort31DeviceRadixSortSingleTileKernelINS1_5radix10policy_hubIxNS0_8NullTypeEyE10Policy1000ELNS0_9SortOrderE0ExS6_yNS1_21identity_decomposer_tEEEvPKT1_PSB_PKT2_PSF_T3_iiT4_(
	.param .u64 .ptr .align 1 _ZN3cub18CUB_300001_SM_10006detail10radix_sort31DeviceRadixSortSingleTileKernelINS1_5radix10policy_hubIxNS0_8NullTypeEyE10Policy1000ELNS0_9SortOrderE0ExS6_yNS1_21identity_decomposer_tEEEvPKT1_PSB_PKT2_PSF_T3_iiT4__param_0,
	.param .u64 .ptr .align 1 _ZN3cub18CUB_300001_SM_10006detail10radix_sort31DeviceRadixSortSingleTileKernelINS1_5radix10policy_hubIxNS0_8NullTypeEyE10Policy1000ELNS0_9SortOrderE0ExS6_yNS1_21identity_decomposer_tEEEvPKT1_PSB_PKT2_PSF_T3_iiT4__param_1,
	.param .u64 .ptr .align 1 _ZN3cub18CUB_300001_SM_10006detail10radix_sort31DeviceRadixSortSingleTileKernelINS1_5radix10policy_hubIxNS0_8NullTypeEyE10Policy1000ELNS0_9SortOrderE0ExS6_yNS1_21identity_decomposer_tEEEvPKT1_PSB_PKT2_PSF_T3_iiT4__param_2,
	.param .u64 .ptr .align 1 _ZN3cub18CUB_300001_SM_10006detail10radix_sort31DeviceRadixSortSingleTileKernelINS1_5radix10policy_hubIxNS0_8NullTypeEyE10Policy1000ELNS0_9SortOrderE0ExS6_yNS1_21identity_decomposer_tEEEvPKT1_PSB_PKT2_PSF_T3_iiT4__param_3,
	.param .u64 _ZN3cub18CUB_300001_SM_10006detail10radix_sort31DeviceRadixSortSingleTileKernelINS1_5radix10policy_hubIxNS0_8NullTypeEyE10Policy1000ELNS0_9SortOrderE0ExS6_yNS1_21identity_decomposer_tEEEvPKT1_PSB_PKT2_PSF_T3_iiT4__param_4,
	.param .u32 _ZN3cub18CUB_300001_SM_10006detail10radix_sort31DeviceRadixSortSingleTileKernelINS1_5radix10policy_hubIxNS0_8NullTypeEyE10Policy1000ELNS0_9SortOrderE0ExS6_yNS1_21identity_decomposer_tEEEvPKT1_PSB_PKT2_PSF_T3_iiT4__param_5,
	.param .u32 _ZN3cub18CUB_300001_SM_10006detail10radix_sort31DeviceRadixSortSingleTileKernelINS1_5radix10policy_hubIxNS0_8NullTypeEyE10Policy1000ELNS0_9SortOrderE0ExS6_yNS1_21identity_decomposer_tEEEvPKT1_PSB_PKT2_PSF_T3_iiT4__param_6,
	.param .align 1 .b8 _ZN3cub18CUB_300001_SM_10006detail10radix_sort31DeviceRadixSortSingleTileKernelINS1_5radix10policy_hubIxNS0_8NullTypeEyE10Policy1000ELNS0_9SortOrderE0ExS6_yNS1_21identity_decomposer_tEEEvPKT1_PSB_PKT2_PSF_T3_iiT4__param_7[1]
)
.maxntid 256
.minnctapersm 1
{
	.reg .pred 	%p<32>;
	.reg .b16 	%rs<19>;
	.reg .b32 	%r<356>;
	.reg .b64 	%rd<131>;
	// demoted variable
	.shared .align 16 .b8 _ZZN3cub18CUB_300001_SM_10006detail10radix_sort31DeviceRadixSortSingleTileKernelINS1_5radix10policy_hubIxNS0_8NullTypeEyE10Policy1000ELNS0_9SortOrderE0ExS6_yNS1_21identity_decomposer_tEEEvPKT1_PSB_PKT2_PSF_T3_iiT4_E12temp_storage[33856];
	ld.param.u64 	%rd50, [_ZN3cub18CUB_300001_SM_10006detail10radix_sort31DeviceRadixSortSingleTileKernelINS1_5radix10policy_hubIxNS0_8NullTypeEyE10Policy1000ELNS0_9SortOrderE0ExS6_yNS1_21identity_decomposer_tEEEvPKT1_PSB_PKT2_PSF_T3_iiT4__param_0];
	ld.param.u64 	%rd47, [_ZN3cub18CUB_300001_SM_10006detail10radix_sort31DeviceRadixSortSingleTileKernelINS1_5radix10policy_hubIxNS0_8NullTypeEyE10Policy1000ELNS0_9SortOrderE0ExS6_yNS1_21identity_decomposer_tEEEvPKT1_PSB_PKT2_PSF_T3_iiT4__param_1];
	ld.param.u64 	%rd48, [_ZN3cub18CUB_300001_SM_10006detail10radix_sort31DeviceRadixSortSingleTileKernelINS1_5radix10policy_hubIxNS0_8NullTypeEyE10Policy1000ELNS0_9SortOrderE0ExS6_yNS1_21identity_decomposer_tEEEvPKT1_PSB_PKT2_PSF_T3_iiT4__param_4];
	ld.param.u32 	%r75, [_ZN3cub18CUB_300001_SM_10006detail10radix_sort31DeviceRadixSortSingleTileKernelINS1_5radix10policy_hubIxNS0_8NullTypeEyE10Policy1000ELNS0_9SortOrderE0ExS6_yNS1_21identity_decomposer_tEEEvPKT1_PSB_PKT2_PSF_T3_iiT4__param_5];
	ld.param.u32 	%r76, [_ZN3cub18CUB_300001_SM_10006detail10radix_sort31DeviceRadixSortSingleTileKernelINS1_5radix10policy_hubIxNS0_8NullTypeEyE10Policy1000ELNS0_9SortOrderE0ExS6_yNS1_21identity_decomposer_tEEEvPKT1_PSB_PKT2_PSF_T3_iiT4__param_6];
	cvta.to.global.u64 	%rd51, %rd50;
	cvt.u32.u64 	%r1, %rd48;
	mov.u32 	%r2, %tid.x;
	mul.lo.s32 	%r3, %r2, 9;
	setp.ge.s32 	%p1, %r3, %r1;
	mul.wide.u32 	%rd52, %r3, 8;
	add.s64 	%rd1, %rd51, %rd52;
	mov.b64 	%rd130, -1;
	@%p1 bra 	$L__BB11_2;
	ld.global.u64 	%rd53, [%rd1];
	xor.b64  	%rd130, %rd53, -9223372036854775808;
$L__BB11_2:
	add.s32 	%r77, %r3, 1;
	setp.ge.s32 	%p2, %r77, %r1;
	mov.b64 	%rd129, -1;
	@%p2 bra 	$L__BB11_4;
	ld.global.u64 	%rd55, [%rd1+8];
	xor.b64  	%rd129, %rd55, -9223372036854775808;
$L__BB11_4:
	add.s32 	%r78, %r3, 2;
	setp.ge.s32 	%p3, %r78, %r1;
	mov.b64 	%rd128, -1;
	@%p3 bra 	$L__BB11_6;
	ld.global.u64 	%rd57, [%rd1+16];
	xor.b64  	%rd128, %rd57, -9223372036854775808;
$L__BB11_6:
	add.s32 	%r79, %r3, 3;
	setp.ge.s32 	%p4, %r79, %r1;
	mov.b64 	%rd127, -1;
	@%p4 bra 	$L__BB11_8;
	ld.global.u64 	%rd59, [%rd1+24];
	xor.b64  	%rd127, %rd59, -9223372036854775808;
$L__BB11_8:
	add.s32 	%r80, %r3, 4;
	setp.ge.s32 	%p5, %r80, %r1;
	mov.b64 	%rd126, -1;
	@%p5 bra 	$L__BB11_10;
	ld.global.u64 	%rd61, [%rd1+32];
	xor.b64  	%rd126, %rd61, -9223372036854775808;
$L__BB11_10:
	add.s32 	%r81, %r3, 5;
	setp.ge.s32 	%p6, %r81, %r1;
	mov.b64 	%rd125, -1;
	@%p6 bra 	$L__BB11_12;
	ld.global.u64 	%rd63, [%rd1+40];
	xor.b64  	%rd125, %rd63, -9223372036854775808;
$L__BB11_12:
	add.s32 	%r82, %r3, 6;
	setp.ge.s32 	%p7, %r82, %r1;
	mov.b64 	%rd124, -1;
	@%p7 bra 	$L__BB11_14;
	ld.global.u64 	%rd65, [%rd1+48];
	xor.b64  	%rd124, %rd65, -9223372036854775808;
$L__BB11_14:
	add.s32 	%r83, %r3, 7;
	setp.ge.s32 	%p8, %r83, %r1;
	mov.b64 	%rd123, -1;
	@%p8 bra 	$L__BB11_16;
	ld.global.u64 	%rd67, [%rd1+56];
	xor.b64  	%rd123, %rd67, -9223372036854775808;
$L__BB11_16:
	add.s32 	%r84, %r3, 8;
	setp.ge.s32 	%p9, %r84, %r1;
	mov.b64 	%rd122, -1;
	@%p9 bra 	$L__BB11_18;
	ld.global.u64 	%rd69, [%rd1+64];
	xor.b64  	%rd122, %rd69, -9223372036854775808;
$L__BB11_18:
	bar.sync 	0;
	shr.u32 	%r4, %r2, 5;
	shl.b32 	%r86, %r2, 2;
	mov.u32 	%r87, _ZZN3cub18CUB_300001_SM_10006detail10radix_sort31DeviceRadixSortSingleTileKernelINS1_5radix10policy_hubIxNS0_8NullTypeEyE10Policy1000ELNS0_9SortOrderE0ExS6_yNS1_21identity_decomposer_tEEEvPKT1_PSB_PKT2_PSF_T3_iiT4_E12temp_storage;
	add.s32 	%r5, %r87, %r86;
	shl.b32 	%r88, %r2, 7;
	add.s32 	%r6, %r5, %r88;
	shl.b32 	%r89, %r4, 2;
	add.s32 	%r90, %r87, %r89;
	add.s32 	%r7, %r90, 33792;
	mad.lo.s32 	%r8, %r2, -60, %r6;
	add.s32 	%r353, %r75, 6;
	sub.s32 	%r352, %r76, %r75;
$L__BB11_19:
	add.s32 	%r101, %r353, -6;
	min.s32 	%r91, %r352, 6;
	mov.b32 	%r130, 0;
	st.shared.u32 	[%r5], %r130;
	st.shared.u32 	[%r5+1024], %r130;
	st.shared.u32 	[%r5+2048], %r130;
	st.shared.u32 	[%r5+3072], %r130;
	st.shared.u32 	[%r5+4096], %r130;
	st.shared.u32 	[%r5+5120], %r130;
	st.shared.u32 	[%r5+6144], %r130;
	st.shared.u32 	[%r5+7168], %r130;
	st.shared.u32 	[%r5+8192], %r130;
	st.shared.u32 	[%r5+9216], %r130;
	st.shared.u32 	[%r5+10240], %r130;
	st.shared.u32 	[%r5+11264], %r130;
	st.shared.u32 	[%r5+12288], %r130;
	st.shared.u32 	[%r5+13312], %r130;
	st.shared.u32 	[%r5+14336], %r130;
	st.shared.u32 	[%r5+15360], %r130;
	st.shared.u32 	[%r5+16384], %r130;
	st.shared.u32 	[%r5+17408], %r130;
	st.shared.u32 	[%r5+18432], %r130;
	st.shared.u32 	[%r5+19456], %r130;
	st.shared.u32 	[%r5+20480], %r130;
	st.shared.u32 	[%r5+21504], %r130;
	st.shared.u32 	[%r5+22528], %r130;
	st.shared.u32 	[%r5+23552], %r130;
	st.shared.u32 	[%r5+24576], %r130;
	st.shared.u32 	[%r5+25600], %r130;
	st.shared.u32 	[%r5+26624], %r130;
	st.shared.u32 	[%r5+27648], %r130;
	st.shared.u32 	[%r5+28672], %r130;
	st.shared.u32 	[%r5+29696], %r130;
	st.shared.u32 	[%r5+30720], %r130;
	st.shared.u32 	[%r5+31744], %r130;
	st.shared.u32 	[%r5+32768], %r130;
	mov.b64 	%rd71, 1;
	// begin inline asm
	shl.b64 %rd70, %rd71, %r91;
	// end inline asm
	add.s64 	%rd73, %rd70, -1;
	// begin inline asm
	shl.b64 %rd72, %rd73, %r130;
	// end inline asm
	// begin inline asm
	shr.b64 %rd74, %rd130, %r101;
	// end inline asm
	cvt.u32.u64 	%r133, %rd74;
	cvt.u32.u64 	%r134, %rd72;
	and.b32  	%r135, %r134, %r133;
	shl.b32 	%r136, %r135, 10;
	and.b32  	%r137, %r136, 31744;
	add.s32 	%r138, %r5, %r137;
	shr.u32 	%r139, %r135, 4;
	and.b32  	%r140, %r139, 268435454;
	add.s32 	%r14, %r138, %r140;
	ld.shared.u16 	%rs1, [%r14];
	add.s16 	%rs10, %rs1, 1;
	st.shared.u16 	[%r14], %rs10;
	// begin inline asm
	shr.b64 %rd76, %rd129, %r101;
	// end inline asm
	cvt.u32.u64 	%r141, %rd76;
	and.b32  	%r142, %r134, %r141;
	shl.b32 	%r143, %r142, 10;
	and.b32  	%r144, %r143, 31744;
	add.s32 	%r145, %r5, %r144;
	shr.u32 	%r146, %r142, 4;
	and.b32  	%r147, %r146, 268435454;
	add.s32 	%r15, %r145, %r147;
	ld.shared.u16 	%rs2, [%r15];
	add.s16 	%rs11, %rs2, 1;
	st.shared.u16 	[%r15], %rs11;
	// begin inline asm
	shr.b64 %rd78, %rd128, %r101;
	// end inline asm
	cvt.u32.u64 	%r148, %rd78;
	and.b32  	%r149, %r134, %r148;
	shl.b32 	%r150, %r149, 10;
	and.b32  	%r151, %r150, 31744;
	add.s32 	%r152, %r5, %r151;
	shr.u32 	%r153, %r149, 4;
	and.b32  	%r154, %r153, 268435454;
	add.s32 	%r16, %r152, %r154;
	ld.shared.u16 	%rs3, [%r16];
	add.s16 	%rs12, %rs3, 1;
	st.shared.u16 	[%r16], %rs12;
	// begin inline asm
	shr.b64 %rd80, %rd127, %r101;
	// end inline asm
	cvt.u32.u64 	%r155, %rd80;
	and.b32  	%r156, %r134, %r155;
	shl.b32 	%r157, %r156, 10;
	and.b32  	%r158, %r157, 31744;
	add.s32 	%r159, %r5, %r158;
	shr.u32 	%r160, %r156, 4;
	and.b32  	%r161, %r160, 268435454;
	add.s32 	%r17, %r159, %r161;
	ld.shared.u16 	%rs4, [%r17];
	add.s16 	%rs13, %rs4, 1;
	st.shared.u16 	[%r17], %rs13;
	// begin inline asm
	shr.b64 %rd82, %rd126, %r101;
	// end inline asm
	cvt.u32.u64 	%r162, %rd82;
	and.b32  	%r163, %r134, %r162;
	shl.b32 	%r164, %r163, 10;
	and.b32  	%r165, %r164, 31744;
	add.s32 	%r166, %r5, %r165;
	shr.u32 	%r167, %r163, 4;
	and.b32  	%r168, %r167, 268435454;
	add.s32 	%r18, %r166, %r168;
	ld.shared.u16 	%rs5, [%r18];
	add.s16 	%rs14, %rs5, 1;
	st.shared.u16 	[%r18], %rs14;
	// begin inline asm
	shr.b64 %rd84, %rd125, %r101;
	// end inline asm
	cvt.u32.u64 	%r169, %rd84;
	and.b32  	%r170, %r134, %r169;
	shl.b32 	%r171, %r170, 10;
	and.b32  	%r172, %r171, 31744;
	add.s32 	%r173, %r5, %r172;
	shr.u32 	%r174, %r170, 4;
	and.b32  	%r175, %r174, 268435454;
	add.s32 	%r19, %r173, %r175;
	ld.shared.u16 	%rs6, [%r19];
	add.s16 	%rs15, %rs6, 1;
	st.shared.u16 	[%r19], %rs15;
	// begin inline asm
	shr.b64 %rd86, %rd124, %r101;
	// end inline asm
	cvt.u32.u64 	%r176, %rd86;
	and.b32  	%r177, %r134, %r176;
	shl.b32 	%r178, %r177, 10;
	and.b32  	%r179, %r178, 31744;
	add.s32 	%r180, %r5, %r179;
	shr.u32 	%r181, %r177, 4;
	and.b32  	%r182, %r181, 268435454;
	add.s32 	%r20, %r180, %r182;
	ld.shared.u16 	%rs7, [%r20];
	add.s16 	%rs16, %rs7, 1;
	st.shared.u16 	[%r20], %rs16;
	// begin inline asm
	shr.b64 %rd88, %rd123, %r101;
	// end inline asm
	cvt.u32.u64 	%r183, %rd88;
	and.b32  	%r184, %r134, %r183;
	shl.b32 	%r185, %r184, 10;
	and.b32  	%r186, %r185, 31744;
	add.s32 	%r187, %r5, %r186;
	shr.u32 	%r188, %r184, 4;
	and.b32  	%r189, %r188, 268435454;
	add.s32 	%r21, %r187, %r189;
	ld.shared.u16 	%rs8, [%r21];
	add.s16 	%rs17, %rs8, 1;
	st.shared.u16 	[%r21], %rs17;
	// begin inline asm
	shr.b64 %rd90, %rd122, %r101;
	// end inline asm
	cvt.u32.u64 	%r190, %rd90;
	and.b32  	%r191, %r134, %r190;
	shl.b32 	%r192, %r191, 10;
	and.b32  	%r193, %r192, 31744;
	add.s32 	%r194, %r5, %r193;
	shr.u32 	%r195, %r191, 4;
	and.b32  	%r196, %r195, 268435454;
	add.s32 	%r22, %r194, %r196;
	ld.shared.u16 	%rs9, [%r22];
	add.s16 	%rs18, %rs9, 1;
	st.shared.u16 	[%r22], %rs18;
	bar.sync 	0;
	ld.shared.u32 	%r23, [%r6];
	ld.shared.u32 	%r197, [%r6+4];
	ld.shared.u32 	%r198, [%r6+8];
	ld.shared.u32 	%r199, [%r6+12];
	ld.shared.u32 	%r200, [%r6+16];
	ld.shared.u32 	%r201, [%r6+20];
	ld.shared.u32 	%r202, [%r6+24];
	ld.shared.u32 	%r203, [%r6+28];
	ld.shared.u32 	%r204, [%r6+32];
	ld.shared.u32 	%r205, [%r6+36];
	ld.shared.u32 	%r206, [%r6+40];
	ld.shared.u32 	%r207, [%r6+44];
	ld.shared.u32 	%r208, [%r6+48];
	ld.shared.u32 	%r209, [%r6+52];
	ld.shared.u32 	%r210, [%r6+56];
	ld.shared.u32 	%r211, [%r6+60];
	ld.shared.u32 	%r212, [%r6+64];
	ld.shared.u32 	%r213, [%r6+68];
	ld.shared.u32 	%r214, [%r6+72];
	ld.shared.u32 	%r215, [%r6+76];
	ld.shared.u32 	%r216, [%r6+80];
	ld.shared.u32 	%r217, [%r6+84];
	ld.shared.u32 	%r218, [%r6+88];
	ld.shared.u32 	%r219, [%r6+92];
	ld.shared.u32 	%r220, [%r6+96];
	ld.shared.u32 	%r221, [%r6+100];
	ld.shared.u32 	%r222, [%r6+104];
	ld.shared.u32 	%r223, [%r6+108];
	ld.shared.u32 	%r224, [%r6+112];
	ld.shared.u32 	%r225, [%r6+116];
	ld.shared.u32 	%r226, [%r6+120];
	ld.shared.u32 	%r227, [%r6+124];
	ld.shared.u32 	%r228, [%r6+128];
	add.s32 	%r24, %r197, %r23;
	add.s32 	%r25, %r198, %r24;
	add.s32 	%r26, %r199, %r25;
	add.s32 	%r27, %r200, %r26;
	add.s32 	%r28, %r201, %r27;
	add.s32 	%r29, %r202, %r28;
	add.s32 	%r30, %r203, %r29;
	add.s32 	%r31, %r204, %r30;
	add.s32 	%r32, %r205, %r31;
	add.s32 	%r33, %r206, %r32;
	add.s32 	%r34, %r207, %r33;
	add.s32 	%r35, %r208, %r34;
	add.s32 	%r36, %r209, %r35;
	add.s32 	%r37, %r210, %r36;
	add.s32 	%r38, %r211, %r37;
	add.s32 	%r39, %r212, %r38;
	add.s32 	%r40, %r213, %r39;
	add.s32 	%r41, %r214, %r40;
	add.s32 	%r42, %r215, %r41;
	add.s32 	%r43, %r216, %r42;
	add.s32 	%r44, %r217, %r43;
	add.s32 	%r45, %r218, %r44;
	add.s32 	%r46, %r219, %r45;
	add.s32 	%r47, %r220, %r46;
	add.s32 	%r48, %r221, %r47;
	add.s32 	%r49, %r222, %r48;
	add.s32 	%r50, %r223, %r49;
	add.s32 	%r51, %r224, %r50;
	add.s32 	%r52, %r225, %r51;
	add.s32 	%r53, %r226, %r52;
	add.s32 	%r54, %r227, %r53;
	add.s32 	%r107, %r228, %r54;
	// begin inline asm
	mov.u32 %r102, %laneid;
	// end inline asm
	mov.b32 	%r105, 1;
	mov.b32 	%r132, -1;
	// begin inline asm
	{  .reg .u32 r0;  .reg .pred p;  shfl.sync.up.b32 r0|p, %r107, %r105, %r130, %r132;  @p add.u32 r0, r0, %r107;  mov.u32 %r103, r0;}
	// end inline asm
	mov.b32 	%r111, 2;
	// begin inline asm
	{  .reg .u32 r0;  .reg .pred p;  shfl.sync.up.b32 r0|p, %r103, %r111, %r130, %r132;  @p add.u32 r0, r0, %r103;  mov.u32 %r109, r0;}
	// end inline asm
	mov.b32 	%r117, 4;
	// begin inline asm
	{  .reg .u32 r0;  .reg .pred p;  shfl.sync.up.b32 r0|p, %r109, %r117, %r130, %r132;  @p add.u32 r0, r0, %r109;  mov.u32 %r115, r0;}
	// end inline asm
	mov.b32 	%r123, 8;
	// begin inline asm
	{  .reg .u32 r0;  .reg .pred p;  shfl.sync.up.b32 r0|p, %r115, %r123, %r130, %r132;  @p add.u32 r0, r0, %r115;  mov.u32 %r121, r0;}
	// end inline asm
	mov.b32 	%r129, 16;
	// begin inline asm
	{  .reg .u32 r0;  .reg .pred p;  shfl.sync.up.b32 r0|p, %r121, %r129, %r130, %r132;  @p add.u32 r0, r0, %r121;  mov.u32 %r127, r0;}
	// end inline asm
	setp.ne.s32 	%p10, %r102, 31;
	@%p10 bra 	$L__BB11_21;
	st.shared.u32 	[%r7], %r127;
$L__BB11_21:
	sub.s32 	%r229, %r127, %r107;
	setp.gt.u32 	%p11, %r2, 31;
	setp.eq.s32 	%p12, %r4, 7;
	setp.eq.s32 	%p13, %r4, 6;
	setp.eq.s32 	%p14, %r4, 5;
	setp.eq.s32 	%p15, %r4, 4;
	setp.eq.s32 	%p16, %r4, 3;
	setp.eq.s32 	%p17, %r4, 2;
	setp.eq.s32 	%p18, %r4, 1;
	bar.sync 	0;
	ld.shared.v4.u32 	{%r230, %r231, %r232, %r233}, [_ZZN3cub18CUB_300001_SM_10006detail10radix_sort31DeviceRadixSortSingleTileKernelINS1_5radix10policy_hubIxNS0_8NullTypeEyE10Policy1000ELNS0_9SortOrderE0ExS6_yNS1_21identity_decomposer_tEEEvPKT1_PSB_PKT2_PSF_T3_iiT4_E12temp_storage+33792];
	selp.b32 	%r234, %r230, %r354, %p18;
	add.s32 	%r235, %r231, %r230;
	selp.b32 	%r236, %r235, %r234, %p17;
	add.s32 	%r237, %r235, %r232;
	selp.b32 	%r238, %r237, %r236, %p16;
	add.s32 	%r239, %r237, %r233;
	selp.b32 	%r240, %r239, %r238, %p15;
	ld.shared.v4.u32 	{%r241, %r242, %r243, %r244}, [_ZZN3cub18CUB_300001_SM_10006detail10radix_sort31DeviceRadixSortSingleTileKernelINS1_5radix10policy_hubIxNS0_8NullTypeEyE10Policy1000ELNS0_9SortOrderE0ExS6_yNS1_21identity_decomposer_tEEEvPKT1_PSB_PKT2_PSF_T3_iiT4_E12temp_storage+33808];
	add.s32 	%r245, %r239, %r241;
	selp.b32 	%r246, %r245, %r240, %p14;
	add.s32 	%r247, %r245, %r242;
	selp.b32 	%r248, %r247, %r246, %p13;
	add.s32 	%r249, %r247, %r243;
	selp.b32 	%r354, %r249, %r248, %p12;
	add.s32 	%r59, %r249, %r244;
	setp.ne.s32 	%p19, %r102, 0;
	selp.b32 	%r250, %r229, 0, %p19;
	add.s32 	%r251, %r354, %r250;
	or.pred  	%p20, %p11, %p19;
	selp.b32 	%r355, %r251, %r229, %p11;
	@%p20 bra 	$L__BB11_23;
	shl.b32 	%r355, %r59, 16;
	st.shared.u32 	[_ZZN3cub18CUB_300001_SM_10006detail10radix_sort31DeviceRadixSortSingleTileKernelINS1_5radix10policy_hubIxNS0_8NullTypeEyE10Policy1000ELNS0_9SortOrderE0ExS6_yNS1_21identity_decomposer_tEEEvPKT1_PSB_PKT2_PSF_T3_iiT4_E12temp_storage+33832], %r355;
$L__BB11_23:
	setp.eq.s32 	%p21, %r2, 0;
	bar.sync 	0;
	ld.shared.u32 	%r252, [_ZZN3cub18CUB_300001_SM_10006detail10radix_sort31DeviceRadixSortSingleTileKernelINS1_5radix10policy_hubIxNS0_8NullTypeEyE10Policy1000ELNS0_9SortOrderE0ExS6_yNS1_21identity_decomposer_tEEEvPKT1_PSB_PKT2_PSF_T3_iiT4_E12temp_storage+33832];
	selp.b32 	%r253, 0, %r252, %p21;
	add.s32 	%r254, %r355, %r253;
	add.s32 	%r255, %r23, %r254;
	add.s32 	%r256, %r24, %r254;
	add.s32 	%r257, %r25, %r254;
	add.s32 	%r258, %r26, %r254;
	add.s32 	%r259, %r27, %r254;
	add.s32 	%r260, %r28, %r254;
	add.s32 	%r261, %r29, %r254;
	add.s32 	%r262, %r30, %r254;
	add.s32 	%r263, %r31, %r254;
	add.s32 	%r264, %r32, %r254;
	add.s32 	%r265, %r33, %r254;
	add.s32 	%r266, %r34, %r254;
	add.s32 	%r267, %r35, %r254;
	add.s32 	%r268, %r36, %r254;
	add.s32 	%r269, %r37, %r254;
	add.s32 	%r270, %r38, %r254;
	add.s32 	%r271, %r39, %r254;
	add.s32 	%r272, %r40, %r254;
	add.s32 	%r273, %r41, %r254;
	add.s32 	%r274, %r42, %r254;
	add.s32 	%r275, %r43, %r254;
	add.s32 	%r276, %r44, %r254;
	add.s32 	%r277, %r45, %r254;
	add.s32 	%r278, %r46, %r254;
	add.s32 	%r279, %r47, %r254;
	add.s32 	%r280, %r48, %r254;
	add.s32 	%r281, %r49, %r254;
	add.s32 	%r282, %r50, %r254;
	add.s32 	%r283, %r51, %r254;
	add.s32 	%r284, %r52, %r254;
	add.s32 	%r285, %r53, %r254;
	add.s32 	%r286, %r54, %r254;
	st.shared.u32 	[%r6], %r254;
	st.shared.u32 	[%r6+4], %r255;
	st.shared.u32 	[%r6+8], %r256;
	st.shared.u32 	[%r6+12], %r257;
	st.shared.u32 	[%r6+16], %r258;
	st.shared.u32 	[%r6+20], %r259;
	st.shared.u32 	[%r6+24], %r260;
	st.shared.u32 	[%r6+28], %r261;
	st.shared.u32 	[%r6+32], %r262;
	st.shared.u32 	[%r6+36], %r263;
	st.shared.u32 	[%r6+40], %r264;
	st.shared.u32 	[%r6+44], %r265;
	st.shared.u32 	[%r6+48], %r266;
	st.shared.u32 	[%r6+52], %r267;
	st.shared.u32 	[%r6+56], %r268;
	st.shared.u32 	[%r6+60], %r269;
	st.shared.u32 	[%r6+64], %r270;
	st.shared.u32 	[%r6+68], %r271;
	st.shared.u32 	[%r6+72], %r272;
	st.shared.u32 	[%r6+76], %r273;
	st.shared.u32 	[%r6+80], %r274;
	st.shared.u32 	[%r6+84], %r275;
	st.shared.u32 	[%r6+88], %r276;
	st.shared.u32 	[%r6+92], %r277;
	st.shared.u32 	[%r6+96], %r278;
	st.shared.u32 	[%r6+100], %r279;
	st.shared.u32 	[%r6+104], %r280;
	st.shared.u32 	[%r6+108], %r281;
	st.shared.u32 	[%r6+112], %r282;
	st.shared.u32 	[%r6+116], %r283;
	st.shared.u32 	[%r6+120], %r284;
	st.shared.u32 	[%r6+124], %r285;
	st.shared.u32 	[%r6+128], %r286;
	bar.sync 	0;
	cvt.u32.u16 	%r287, %rs1;
	ld.shared.u16 	%r288, [%r14];
	add.s32 	%r63, %r288, %r287;
	cvt.u32.u16 	%r289, %rs2;
	ld.shared.u16 	%r290, [%r15];
	add.s32 	%r64, %r290, %r289;
	cvt.u32.u16 	%r291, %rs3;
	ld.shared.u16 	%r292, [%r16];
	add.s32 	%r65, %r292, %r291;
	cvt.u32.u16 	%r293, %rs4;
	ld.shared.u16 	%r294, [%r17];
	add.s32 	%r66, %r294, %r293;
	cvt.u32.u16 	%r295, %rs5;
	ld.shared.u16 	%r296, [%r18];
	add.s32 	%r67, %r296, %r295;
	cvt.u32.u16 	%r297, %rs6;
	ld.shared.u16 	%r298, [%r19];
	add.s32 	%r68, %r298, %r297;
	cvt.u32.u16 	%r299, %rs7;
	ld.shared.u16 	%r300, [%r20];
	add.s32 	%r69, %r300, %r299;
	cvt.u32.u16 	%r301, %rs8;
	ld.shared.u16 	%r302, [%r21];
	add.s32 	%r70, %r302, %r301;
	cvt.u32.u16 	%r303, %rs9;
	ld.shared.u16 	%r304, [%r22];
	add.s32 	%r71, %r304, %r303;
	bar.sync 	0;
	setp.lt.s32 	%p22, %r353, %r76;
	@%p22 bra 	$L__BB11_43;
	cvt.u64.u32 	%rd92, %r2;
	shl.b32 	%r305, %r63, 3;
	mov.u32 	%r306, _ZZN3cub18CUB_300001_SM_10006detail10radix_sort31DeviceRadixSortSingleTileKernelINS1_5radix10policy_hubIxNS0_8NullTypeEyE10Policy1000ELNS0_9SortOrderE0ExS6_yNS1_21identity_decomposer_tEEEvPKT1_PSB_PKT2_PSF_T3_iiT4_E12temp_storage;
	add.s32 	%r307, %r306, %r305;
	st.shared.u64 	[%r307], %rd130;
	shl.b32 	%r308, %r64, 3;
	add.s32 	%r309, %r306, %r308;
	st.shared.u64 	[%r309], %rd129;
	shl.b32 	%r310, %r65, 3;
	add.s32 	%r311, %r306, %r310;
	st.shared.u64 	[%r311], %rd128;
	shl.b32 	%r312, %r66, 3;
	add.s32 	%r313, %r306, %r312;
	st.shared.u64 	[%r313], %rd127;
	shl.b32 	%r314, %r67, 3;
	add.s32 	%r315, %r306, %r314;
	st.shared.u64 	[%r315], %rd126;
	shl.b32 	%r316, %r68, 3;
	add.s32 	%r317, %r306, %r316;
	st.shared.u64 	[%r317], %rd125;
	shl.b32 	%r318, %r69, 3;
	add.s32 	%r319, %r306, %r318;
	st.shared.u64 	[%r319], %rd124;
	shl.b32 	%r320, %r70, 3;
	add.s32 	%r321, %r306, %r320;
	st.shared.u64 	[%r321], %rd123;
	shl.b32 	%r322, %r71, 3;
	add.s32 	%r323, %r306, %r322;
	st.shared.u64 	[%r323], %rd122;
	bar.sync 	0;
	shl.b32 	%r324, %r2, 6;
	sub.s32 	%r72, %r8, %r324;
	ld.shared.u64 	%rd29, [%r72+2048];
	ld.shared.u64 	%rd30, [%r72+4096];
	ld.shared.u64 	%rd31, [%r72+6144];
	ld.shared.u64 	%rd32, [%r72+8192];
	ld.shared.u64 	%rd33, [%r72+10240];
	ld.shared.u64 	%rd34, [%r72+12288];
	ld.shared.u64 	%rd35, [%r72+14336];
	ld.shared.u64 	%rd36, [%r72+16384];
	setp.gt.u64 	%p23, %rd48, %rd92;
	cvta.to.global.u64 	%rd93, %rd47;
	mul.wide.u32 	%rd94, %r2, 8;
	add.s64 	%rd37, %rd93, %rd94;
	@%p23 bra 	$L__BB11_25;
	bra.uni 	$L__BB11_26;
$L__BB11_25:
	ld.shared.u64 	%rd95, [%r72];
	xor.b64  	%rd96, %rd95, -9223372036854775808;
	st.global.u64 	[%rd37], %rd96;
$L__BB11_26:
	add.s32 	%r325, %r2, 256;
	cvt.u64.u32 	%rd97, %r325;
	setp.le.u64 	%p24, %rd48, %rd97;
	@%p24 bra 	$L__BB11_28;
	xor.b64  	%rd98, %rd29, -9223372036854775808;
	st.global.u64 	[%rd37+2048], %rd98;
$L__BB11_28:
	add.s32 	%r326, %r2, 512;
	cvt.u64.u32 	%rd99, %r326;
	setp.le.u64 	%p25, %rd48, %rd99;
	@%p25 bra 	$L__BB11_30;
	xor.b64  	%rd100, %rd30, -9223372036854775808;
	st.global.u64 	[%rd37+4096], %rd100;
$L__BB11_30:
	add.s32 	%r327, %r2, 768;
	cvt.u64.u32 	%rd101, %r327;
	setp.le.u64 	%p26, %rd48, %rd101;
	@%p26 bra 	$L__BB11_32;
	xor.b64  	%rd102, %rd31, -9223372036854775808;
	st.global.u64 	[%rd37+6144], %rd102;
$L__BB11_32:
	or.b32  	%r328, %r2, 1024;
	cvt.u64.u32 	%rd103, %r328;
	setp.le.u64 	%p27, %rd48, %rd103;
	@%p27 bra 	$L__BB11_34;
	xor.b64  	%rd104, %rd32, -9223372036854775808;
	st.global.u64 	[%rd37+8192], %rd104;
$L__BB11_34:
	add.s32 	%r329, %r2, 1280;
	cvt.u64.u32 	%rd105, %r329;
	setp.le.u64 	%p28, %rd48, %rd105;
	@%p28 bra 	$L__BB11_36;
	xor.b64  	%rd106, %rd33, -9223372036854775808;
	st.global.u64 	[%rd37+10240], %rd106;
$L__BB11_36:
	add.s32 	%r330, %r2, 1536;
	cvt.u64.u32 	%rd107, %r330;
	setp.le.u64 	%p29, %rd48, %rd107;
	@%p29 bra 	$L__BB11_38;
	xor.b64  	%rd108, %rd34, -9223372036854775808;
	st.global.u64 	[%rd37+12288], %rd108;
$L__BB11_38:
	add.s32 	%r331, %r2, 1792;
	cvt.u64.u32 	%rd109, %r331;
	setp.le.u64 	%p30, %rd48, %rd109;
	@%p30 bra 	$L__BB11_40;
	xor.b64  	%rd110, %rd35, -9223372036854775808;
	st.global.u64 	[%rd37+14336], %rd110;
$L__BB11_40:
	or.b32  	%r332, %r2, 2048;
	cvt.u64.u32 	%rd111, %r332;
	setp.le.u64 	%p31, %rd48, %rd111;
	@%p31 bra 	$L__BB11_42;
	xor.b64  	%rd112, %rd36, -9223372036854775808;
	st.global.u64 	[%rd37+16384], %rd112;
$L__BB11_42:
	ret;
$L__BB11_43:
	shl.b32 	%r333, %r63, 3;
	mov.u32 	%r334, _ZZN3cub18CUB_300001_SM_10006detail10radix_sort31DeviceRadixSortSingleTileKernelINS1_5radix10policy_hubIxNS0_8NullTypeEyE10Policy1000ELNS0_9SortOrderE0ExS6_yNS1_21identity_decomposer_tEEEvPKT1_PSB_PKT2_PSF_T3_iiT4_E12temp_storage;
	add.s32 	%r335, %r334, %r333;
	st.shared.u64 	[%r335], %rd130;
	shl.b32 	%r336, %r64, 3;
	add.s32 	%r337, %r334, %r336;
	st.shared.u64 	[%r337], %rd129;
	shl.b32 	%r338, %r65, 3;
	add.s32 	%r339, %r334, %r338;
	st.shared.u64 	[%r339], %rd128;
	shl.b32 	%r340, %r66, 3;
	add.s32 	%r341, %r334, %r340;
	st.shared.u64 	[%r341], %rd127;
	shl.b32 	%r342, %r67, 3;
	add.s32 	%r343, %r334, %r342;
	st.shared.u64 	[%r343], %rd126;
	shl.b32 	%r344, %r68, 3;
	add.s32 	%r345, %r334, %r344;
	st.shared.u64 	[%r345], %rd125;
	shl.b32 	%r346, %r69, 3;
	add.s32 	%r347, %r334, %r346;
	st.shared.u64 	[%r347], %rd124;
	shl.b32 	%r348, %r70, 3;
	add.s32 	%r349, %r334, %r348;
	st.shared.u64 	[%r349], %rd123;
	shl.b32 	%r350, %r71, 3;
	add.s32 	%r351, %r334, %r350;
	st.shared.u64 	[%r351], %rd122;
	bar.sync 	0;
	ld.shared.u64 	%rd130, [%r8];
	ld.shared.u64 	%rd129, [%r8+8];
	ld.shared.u64 	%rd128, [%r8+16];
	ld.shared.u64 	%rd127, [%r8+24];
	ld.shared.u64 	%rd126, [%r8+32];
	ld.shared.u64 	%rd125, [%r8+40];
	ld.shared.u64 	%rd124, [%r8+48];
	ld.shared.u64 	%rd123, [%r8+56];
	ld.shared.u64 	%rd122, [%r8+64];
	bar.sync 	0;
	add.s32 	%r353, %r353, 6;
	add.s32 	%r352, %r352, -6;
	bra.uni 	$L__BB11_19;

}
	// .globl	_ZN3cub18CUB_300001_SM_10006detail10radix_sort30DeviceRadixSortHistogramKernelINS1_5radix10policy_hubIxNS0_8NullTypeEyE10Policy1000ELNS0_9SortOrderE0ExyNS1_21identity_decomposer_tEEEvPT2_PKT1_SB_iiT3_
.visible .entry _ZN3cub18CUB_300001_SM_10006detail10radix_sort30DeviceRadixSortHistogramKernelINS1_5radix10policy_hubIxNS0_8NullTypeEyE10Policy1000ELNS0_9SortOrderE0ExyNS1_21identity_decomposer_tEEEvPT2_PKT1_SB_iiT3_(
	.param .u64 .ptr .align 1 _ZN3cub18CUB_300001_SM_10006detail10radix_sort30DeviceRadixSortHistogramKernelINS1_5radix10policy_hubIxNS0_8NullTypeEyE10Policy1000ELNS0_9SortOrderE0ExyNS1_21identity_decomposer_tEEEvPT2_PKT1_SB_iiT3__param_0,
	.param .u64 .ptr .align 1 _ZN3cub18CUB_300001_SM_10006detail10radix_sort30DeviceRadixSortHistogramKernelINS1_5radix10policy_hubIxNS0_8NullTypeEyE10Policy1000ELNS0_9SortOrderE0ExyNS1_21identity_decomposer_tEEEvPT2_PKT1_SB_iiT3__param_1,
	.param .u64 _ZN3cub18CUB_300001_SM_10006detail10radix_sort30DeviceRadixSortHistogramKernelINS1_5radix10policy_hubIxNS0_8NullTypeEyE10Policy1000ELNS0_9SortOrderE0ExyNS1_21identity_decomposer_tEEEvPT2_PKT1_SB_iiT3__param_2,
	.param .u32 _ZN3cub18CUB_300001_SM_10006detail10radix_sort30DeviceRadixSortHistogramKernelINS1_5radix10policy_hubIxNS0_8NullTypeEyE10Policy1000ELNS0_9SortOrderE0ExyNS1_21identity_decomposer_tEEEvPT2_PKT1_SB_iiT3__param_3,
	.param .u32 _ZN3cub18CUB_300001_SM_10006detail10radix_sort30DeviceRadixSortHistogramKernelINS1_5radix10policy_hubIxNS0_8NullTypeEyE10Policy1000ELNS0_9SortOrderE0ExyNS1_21identity_decomposer_tEEEvPT2_PKT1_SB_iiT3__param_4,
	.param .align 1 .b8 _ZN3cub18CUB_300001_SM_10006detail10radix_sort30DeviceRadixSortHistogramKernelINS1_5radix10policy_hubIxNS0_8NullTypeEyE10Policy1000ELNS0_9SortOrderE0ExyNS1_21identity_decomposer_tEEEvPT2_PKT1_SB_iiT3__param_5[1]
)
.maxntid 128
{
	.reg .pred 	%p<91>;
	.reg .b32 	%r<362>;
	.reg .b64 	%rd<279>;
	// demoted variable
	.shared .align 4 .b8 _ZZN3cub18CUB_300001_SM_10006detail10radix_sort30DeviceRadixSortHistogramKernelINS1_5radix10policy_hubIxNS0_8NullTypeEyE10Policy1000ELNS0_9SortOrderE0ExyNS1_21identity_decomposer_tEEEvPT2_PKT1_SB_iiT3_E12temp_storage[8192];
	ld.param.u64 	%rd97, [_ZN3cub18CUB_300001_SM_10006detail10radix_sort30DeviceRadixSortHistogramKernelINS1_5radix10policy_hubIxNS0_8NullTypeEyE10Policy1000ELNS0_9SortOrderE0ExyNS1_21identity_decomposer_tEEEvPT2_PKT1_SB_iiT3__param_0];
	ld.param.u64 	%rd98, [_ZN3cub18CUB_300001_SM_10006detail10radix_sort30DeviceRadixSortHistogramKernelINS1_5radix10policy_hubIxNS0_8NullTypeEyE10Policy1000ELNS0_9SortOrderE0ExyNS1_21identity_decomposer_tEEEvPT2_PKT1_SB_iiT3__param_1];
	ld.param.u64 	%rd96, [_ZN3cub18CUB_300001_SM_10006detail10radix_sort30DeviceRadixSortHistogramKernelINS1_5radix10policy_hubIxNS0_8NullTypeEyE10Policy1000ELNS0_9SortOrderE0ExyNS1_21identity_decomposer_tEEEvPT2_PKT1_SB_iiT3__param_2];
	ld.param.u32 	%r93, [_ZN3cub18CUB_300001_SM_10006detail10radix_sort30DeviceRadixSortHistogramKernelINS1_5radix10policy_hubIxNS0_8NullTypeEyE10Policy1000ELNS0_9SortOrderE0ExyNS1_21identity_decomposer_tEEEvPT2_PKT1_SB_iiT3__param_3];
	ld.param.u32 	%r94, [_ZN3cub18CUB_300001_SM_10006detail10radix_sort30DeviceRadixSortHistogramKernelINS1_5radix10policy_hubIxNS0_8NullTypeEyE10Policy1000ELNS0_9SortOrderE0ExyNS1_21identity_decomposer_tEEEvPT2_PKT1_SB_iiT3__param_4];
	cvta.to.global.u64 	%rd1, %rd98;
	cvta.to.global.u64 	%rd2, %rd97;
	setp.eq.s64 	%p2, %rd96, 0;
	@%p2 bra 	$L__BB12_153;
	sub.s32 	%r95, %r94, %r93;
	add.s32 	%r96, %r95, 7;
	shr.s32 	%r97, %r96, 31;
	shr.u32 	%r98, %r97, 29;
	add.s32 	%r99, %r96, %r98;
	shr.s32 	%r100, %r99, 3;
	mov.u32 	%r101, %tid.x;
	setp.gt.u32 	%p3, %r101, 255;
	setp.lt.s32 	%p4, %r96, 8;
	mov.u32 	%r102, %ctaid.x;
	shl.b32 	%r103, %r102, 11;
	cvt.u64.u32 	%rd3, %r103;
	mov.u32 	%r104, %nctaid.x;
	shl.b32 	%r105, %r104, 11;
	cvt.u64.u32 	%rd4, %r105;
	add.s32 	%r1, %r100, -1;
	and.b32  	%r2, %r100, 15;
	and.b32  	%r3, %r100, 7;
	add.s32 	%r4, %r3, -1;
	and.b32  	%r5, %r100, 3;
	or.pred  	%p1, %p3, %p4;
	shl.b32 	%r106, %r101, 2;
	mov.u32 	%r107, _ZZN3cub18CUB_300001_SM_10006detail10radix_sort30DeviceRadixSortHistogramKernelINS1_5radix10policy_hubIxNS0_8NullTypeEyE10Policy1000ELNS0_9SortOrderE0ExyNS1_21identity_decomposer_tEEEvPT2_PKT1_SB_iiT3_E12temp_storage;
	add.s32 	%r6, %r107, %r106;
	and.b32  	%r7, %r100, 268435440;
	cvt.u64.u32 	%rd5, %r101;
	add.s32 	%r8, %r101, 128;
	add.s32 	%r9, %r101, 256;
	add.s32 	%r10, %r101, 512;
	add.s32 	%r11, %r101, 640;
	add.s32 	%r12, %r101, 768;
	add.s32 	%r13, %r101, 1920;
	and.b32  	%r14, %r100, 268435448;
	and.b32  	%r15, %r100, 1;
	neg.s32 	%r16, %r7;
	add.s32 	%r17, %r6, 8192;
	add.s64 	%rd100, %rd96, -1;
	shr.u64 	%rd101, %rd100, 30;
	add.s64 	%rd102, %rd101, 1;
	min.u64 	%rd6, %rd102, %rd96;
	mov.b64 	%rd246, 0;
$L__BB12_2:
	@%p1 bra 	$L__BB12_30;
	setp.lt.u32 	%p5, %r1, 15;
	mov.b32 	%r346, 0;
	@%p5 bra 	$L__BB12_6;
	mov.u32 	%r343, %r17;
	mov.u32 	%r344, %r16;
$L__BB12_5:
	.pragma "nounroll";
	mov.b32 	%r109, 0;
	st.shared.u32 	[%r343+-8192], %r109;
	st.shared.u32 	[%r343+-7168], %r109;
	st.shared.u32 	[%r343+-6144], %r109;
	st.shared.u32 	[%r343+-5120], %r109;
	st.shared.u32 	[%r343+-4096], %r109;
	st.shared.u32 	[%r343+-3072], %r109;
	st.shared.u32 	[%r343+-2048], %r109;
	st.shared.u32 	[%r343+-1024], %r109;
	st.shared.u32 	[%r343], %r109;
	st.shared.u32 	[%r343+1024], %r109;
	st.shared.u32 	[%r343+2048], %r109;
	st.shared.u32 	[%r343+3072], %r109;
	st.shared.u32 	[%r343+4096], %r109;
	st.shared.u32 	[%r343+5120], %r109;
	st.shared.u32 	[%r343+6144], %r109;
	st.shared.u32 	[%r343+7168], %r109;
	add.s32 	%r344, %r344, 16;
	add.s32 	%r343, %r343, 16384;
	setp.ne.s32 	%p6, %r344, 0;
	mov.u32 	%r346, %r7;
	@%p6 bra 	$L__BB12_5;
$L__BB12_6:
	add.s32 	%r23, %r2, -1;
	setp.eq.s32 	%p7, %r2, 0;
	@%p7 bra 	$L__BB12_16;
	setp.lt.u32 	%p8, %r23, 7;
	@%p8 bra 	$L__BB12_9;
	shl.b32 	%r110, %r346, 10;
	add.s32 	%r111, %r6, %r110;
	mov.b32 	%r112, 0;
	st.shared.u32 	[%r111], %r112;
	st.shared.u32 	[%r111+1024], %r112;
	st.shared.u32 	[%r111+2048], %r112;
	st.shared.u32 	[%r111+3072], %r112;
	st.shared.u32 	[%r111+4096], %r112;
	st.shared.u32 	[%r111+5120], %r112;
	st.shared.u32 	[%r111+6144], %r112;
	st.shared.u32 	[%r111+7168], %r112;
	add.s32 	%r346, %r346, 8;
$L__BB12_9:
	setp.eq.s32 	%p9, %r3, 0;
	@%p9 bra 	$L__BB12_16;
	setp.lt.u32 	%p10, %r4, 3;
	@%p10 bra 	$L__BB12_12;
	shl.b32 	%r113, %r346, 10;
	add.s32 	%r114, %r6, %r113;
	mov.b32 	%r115, 0;
	st.shared.u32 	[%r114], %r115;
	st.shared.u32 	[%r114+1024], %r115;
	st.shared.u32 	[%r114+2048], %r115;
	st.shared.u32 	[%r114+3072], %r115;
	add.s32 	%r346, %r346, 4;
$L__BB12_12:
	setp.eq.s32 	%p11, %r5, 0;
	@%p11 bra 	$L__BB12_16;
	setp.eq.s32 	%p12, %r5, 1;
	shl.b32 	%r116, %r346, 10;
	add.s32 	%r28, %r6, %r116;
	mov.b32 	%r117, 0;
	st.shared.u32 	[%r28], %r117;
	@%p12 bra 	$L__BB12_16;
	setp.eq.s32 	%p13, %r5, 2;
	mov.b32 	%r118, 0;
	st.shared.u32 	[%r28+1024], %r118;
	@%p13 bra 	$L__BB12_16;
	mov.b32 	%r119, 0;
	st.shared.u32 	[%r28+2048], %r119;
$L__BB12_16:
	cvt.u32.u64 	%r120, %rd5;
	setp.gt.u32 	%p14, %r120, 127;
	@%p14 bra 	$L__BB12_30;
	setp.lt.u32 	%p15, %r1, 15;
	mov.b32 	%r350, 0;
	@%p15 bra 	$L__BB12_20;
	mov.b32 	%r348, 0;
$L__BB12_19:
	.pragma "nounroll";
	shl.b32 	%r123, %r348, 10;
	add.s32 	%r124, %r6, %r123;
	mov.b32 	%r125, 0;
	st.shared.u32 	[%r124+512], %r125;
	st.shared.u32 	[%r124+1536], %r125;
	st.shared.u32 	[%r124+2560], %r125;
	st.shared.u32 	[%r124+3584], %r125;
	st.shared.u32 	[%r124+4608], %r125;
	st.shared.u32 	[%r124+5632], %r125;
	st.shared.u32 	[%r124+6656], %r125;
	st.shared.u32 	[%r124+7680], %r125;
	st.shared.u32 	[%r124+8704], %r125;
	st.shared.u32 	[%r124+9728], %r125;
	st.shared.u32 	[%r124+10752], %r125;
	st.shared.u32 	[%r124+11776], %r125;
	st.shared.u32 	[%r124+12800], %r125;
	st.shared.u32 	[%r124+13824], %r125;
	st.shared.u32 	[%r124+14848], %r125;
	st.shared.u32 	[%r124+15872], %r125;
	add.s32 	%r348, %r348, 16;
	setp.ne.s32 	%p16, %r348, %r7;
	mov.u32 	%r350, %r7;
	@%p16 bra 	$L__BB12_19;
$L__BB12_20:
	setp.eq.s32 	%p17, %r2, 0;
	@%p17 bra 	$L__BB12_30;
	setp.lt.u32 	%p18, %r23, 7;
	@%p18 bra 	$L__BB12_23;
	shl.b32 	%r126, %r350, 10;
	add.s32 	%r127, %r6, %r126;
	mov.b32 	%r128, 0;
	st.shared.u32 	[%r127+512], %r128;
	st.shared.u32 	[%r127+1536], %r128;
	st.shared.u32 	[%r127+2560], %r128;
	st.shared.u32 	[%r127+3584], %r128;
	st.shared.u32 	[%r127+4608], %r128;
	st.shared.u32 	[%r127+5632], %r128;
	st.shared.u32 	[%r127+6656], %r128;
	st.shared.u32 	[%r127+7680], %r128;
	add.s32 	%r350, %r350, 8;
$L__BB12_23:
	setp.eq.s32 	%p19, %r3, 0;
	@%p19 bra 	$L__BB12_30;
	setp.lt.u32 	%p20, %r4, 3;
	@%p20 bra 	$L__BB12_26;
	shl.b32 	%r129, %r350, 10;
	add.s32 	%r130, %r6, %r129;
	mov.b32 	%r131, 0;
	st.shared.u32 	[%r130+512], %r131;
	st.shared.u32 	[%r130+1536], %r131;
	st.shared.u32 	[%r130+2560], %r131;
	st.shared.u32 	[%r130+3584], %r131;
	add.s32 	%r350, %r350, 4;
$L__BB12_26:
	setp.eq.s32 	%p21, %r5, 0;
	@%p21 bra 	$L__BB12_30;
	setp.eq.s32 	%p22, %r5, 1;
	shl.b32 	%r132, %r350, 10;
	add.s32 	%r36, %r6, %r132;
	mov.b32 	%r133, 0;
	st.shared.u32 	[%r36+512], %r133;
	@%p22 bra 	$L__BB12_30;
	setp.eq.s32 	%p23, %r5, 2;
	mov.b32 	%r134, 0;
	st.shared.u32 	[%r36+1536], %r134;
	@%p23 bra 	$L__BB12_30;
	mov.b32 	%r135, 0;
	st.shared.u32 	[%r36+2560], %r135;
$L__BB12_30:
	bar.sync 	0;
	bar.sync 	0;
	shl.b64 	%rd8, %rd246, 30;
	sub.s64 	%rd103, %rd96, %rd8;
	min.u64 	%rd9, %rd103, 1073741824;
	setp.le.u64 	%p24, %rd9, %rd3;
	@%p24 bra 	$L__BB12_70;
	mov.u64 	%rd247, %rd3;
$L__BB12_32:
	add.s64 	%rd11, %rd247, %rd8;
	sub.s64 	%rd12, %rd96, %rd11;
	setp.lt.u64 	%p25, %rd12, 2048;
	@%p25 bra 	$L__BB12_34;
	add.s64 	%rd122, %rd11, %rd5;
	shl.b64 	%rd123, %rd122, 3;
	add.s64 	%rd124, %rd1, %rd123;
	ld.global.u64 	%rd278, [%rd124];
	ld.global.u64 	%rd277, [%rd124+1024];
	ld.global.u64 	%rd276, [%rd124+2048];
	ld.global.u64 	%rd275, [%rd124+3072];
	ld.global.u64 	%rd274, [%rd124+4096];
	ld.global.u64 	%rd273, [%rd124+5120];
	ld.global.u64 	%rd272, [%rd124+6144];
	ld.global.u64 	%rd271, [%rd124+7168];
	ld.global.u64 	%rd270, [%rd124+8192];
	ld.global.u64 	%rd269, [%rd124+9216];
	ld.global.u64 	%rd268, [%rd124+10240];
	ld.global.u64 	%rd267, [%rd124+11264];
	ld.global.u64 	%rd266, [%rd124+12288];
	ld.global.u64 	%rd265, [%rd124+13312];
	ld.global.u64 	%rd264, [%rd124+14336];
	ld.global.u64 	%rd263, [%rd124+15360];
	bra.uni 	$L__BB12_66;
$L__BB12_34:
	cvt.u32.u64 	%r136, %rd5;
	cvt.u32.u64 	%r37, %rd12;
	setp.ge.s32 	%p26, %r136, %r37;
	add.s64 	%rd105, %rd11, %rd5;
	shl.b64 	%rd106, %rd105, 3;
	add.s64 	%rd29, %rd1, %rd106;
	mov.b64 	%rd278, 9223372036854775807;
	@%p26 bra 	$L__BB12_36;
	ld.global.u64 	%rd278, [%rd29];
$L__BB12_36:
	setp.ge.s32 	%p27, %r8, %r37;
	mov.b64 	%rd277, 9223372036854775807;
	@%p27 bra 	$L__BB12_38;
	ld.global.u64 	%rd277, [%rd29+1024];
$L__BB12_38:
	setp.ge.s32 	%p28, %r9, %r37;
	mov.b64 	%rd276, 9223372036854775807;
	@%p28 bra 	$L__BB12_40;
	ld.global.u64 	%rd276, [%rd29+2048];
$L__BB12_40:
	mov.u32 	%r137, %tid.x;
	add.s32 	%r138, %r137, 384;
	setp.ge.s32 	%p29, %r138, %r37;
	mov.b64 	%rd275, 9223372036854775807;
	@%p29 bra 	$L__BB12_42;
	ld.global.u64 	%rd275, [%rd29+3072];
$L__BB12_42:
	setp.ge.s32 	%p30, %r10, %r37;
	mov.b64 	%rd274, 9223372036854775807;
	@%p30 bra 	$L__BB12_44;
	ld.global.u64 	%rd274, [%rd29+4096];
$L__BB12_44:
	setp.ge.s32 	%p31, %r11, %r37;
	mov.b64 	%rd273, 9223372036854775807;
	@%p31 bra 	$L__BB12_46;
	ld.global.u64 	%rd273, [%rd29+5120];
$L__BB12_46:
	setp.ge.s32 	%p32, %r12, %r37;
	mov.b64 	%rd272, 9223372036854775807;
	@%p32 bra 	$L__BB12_48;
	ld.global.u64 	%rd272, [%rd29+6144];
$L__BB12_48:
	add.s32 	%r140, %r137, 896;
	setp.ge.s32 	%p33, %r140, %r37;
	mov.b64 	%rd271, 9223372036854775807;
	@%p33 bra 	$L__BB12_50;
	ld.global.u64 	%rd271, [%rd29+7168];
$L__BB12_50:
	or.b32  	%r142, %r137, 1024;
	setp.ge.s32 	%p34, %r142, %r37;
	mov.b64 	%rd270, 9223372036854775807;
	@%p34 bra 	$L__BB12_52;
	ld.global.u64 	%rd270, [%rd29+8192];
$L__BB12_52:
	add.s32 	%r144, %r137, 1152;
	setp.ge.s32 	%p35, %r144, %r37;
	mov.b64 	%rd269, 9223372036854775807;
	@%p35 bra 	$L__BB12_54;
	ld.global.u64 	%rd269, [%rd29+9216];
$L__BB12_54:
	add.s32 	%r146, %r137, 1280;
	setp.ge.s32 	%p36, %r146, %r37;
	mov.b64 	%rd268, 9223372036854775807;
	@%p36 bra 	$L__BB12_56;
	ld.global.u64 	%rd268, [%rd29+10240];
$L__BB12_56:
	add.s32 	%r148, %r137, 1408;
	setp.ge.s32 	%p37, %r148, %r37;
	mov.b64 	%rd267, 9223372036854775807;
	@%p37 bra 	$L__BB12_58;
	ld.global.u64 	%rd267, [%rd29+11264];
$L__BB12_58:
	add.s32 	%r150, %r137, 1536;
	setp.ge.s32 	%p38, %r150, %r37;
	mov.b64 	%rd266, 9223372036854775807;
	@%p38 bra 	$L__BB12_60;
	ld.global.u64 	%rd266, [%rd29+12288];
$L__BB12_60:
	add.s32 	%r152, %r137, 1664;
	setp.ge.s32 	%p39, %r152, %r37;
	mov.b64 	%rd265, 9223372036854775807;
	@%p39 bra 	$L__BB12_62;
	ld.global.u64 	%rd265, [%rd29+13312];
$L__BB12_62:
	add.s32 	%r154, %r137, 1792;
	setp.ge.s32 	%p40, %r154, %r37;
	mov.b64 	%rd264, 9223372036854775807;
	@%p40 bra 	$L__BB12_64;
	ld.global.u64 	%rd264, [%rd29+14336];
$L__BB12_64:
	setp.ge.s32 	%p41, %r13, %r37;
	mov.b64 	%rd263, 9223372036854775807;
	@%p41 bra 	$L__BB12_66;
	ld.global.u64 	%rd263, [%rd29+15360];
$L__BB12_66:
	setp.le.s32 	%p42, %r94, %r93;
	@%p42 bra 	$L__BB12_69;
	xor.b64  	%rd77, %rd263, -9223372036854775808;
	xor.b64  	%rd78, %rd264, -9223372036854775808;
	xor.b64  	%rd79, %rd265, -9223372036854775808;
	xor.b64  	%rd80, %rd266, -9223372036854775808;
	xor.b64  	%rd81, %rd267, -9223372036854775808;
	xor.b64  	%rd82, %rd268, -9223372036854775808;
	xor.b64  	%rd83, %rd269, -9223372036854775808;
	xor.b64  	%rd84, %rd270, -9223372036854775808;
	xor.b64  	%rd85, %rd271, -9223372036854775808;
	xor.b64  	%rd86, %rd272, -9223372036854775808;
	xor.b64  	%rd87, %rd273, -9223372036854775808;
	xor.b64  	%rd88, %rd274, -9223372036854775808;
	xor.b64  	%rd89, %rd275, -9223372036854775808;
	xor.b64  	%rd90, %rd276, -9223372036854775808;
	xor.b64  	%rd91, %rd277, -9223372036854775808;
	xor.b64  	%rd92, %rd278, -9223372036854775808;
	mov.b32 	%r352, 0;
	mov.u32 	%r353, %r93;
$L__BB12_68:
	sub.s32 	%r156, %r94, %r353;
	shl.b32 	%r157, %r352, 10;
	mov.u32 	%r158, _ZZN3cub18CUB_300001_SM_10006detail10radix_sort30DeviceRadixSortHistogramKernelINS1_5radix10policy_hubIxNS0_8NullTypeEyE10Policy1000ELNS0_9SortOrderE0ExyNS1_21identity_decomposer_tEEEvPT2_PKT1_SB_iiT3_E12temp_storage;
	add.s32 	%r159, %r158, %r157;
	min.s32 	%r160, %r156, 8;
	mov.b32 	%r161, -1;
	shl.b32 	%r162, %r161, %r160;
	not.b32 	%r163, %r162;
	shr.u64 	%rd125, %rd92, %r353;
	cvt.u32.u64 	%r164, %rd125;
	and.b32  	%r165, %r164, %r163;
	shl.b32 	%r166, %r165, 2;
	add.s32 	%r167, %r159, %r166;
	atom.shared.add.u32 	%r168, [%r167], 1;
	shr.u64 	%rd126, %rd91, %r353;
	cvt.u32.u64 	%r169, %rd126;
	and.b32  	%r170, %r169, %r163;
	shl.b32 	%r171, %r170, 2;
	add.s32 	%r172, %r159, %r171;
	atom.shared.add.u32 	%r173, [%r172], 1;
	shr.u64 	%rd127, %rd90, %r353;
	cvt.u32.u64 	%r174, %rd127;
	and.b32  	%r175, %r174, %r163;
	shl.b32 	%r176, %r175, 2;
	add.s32 	%r177, %r159, %r176;
	atom.shared.add.u32 	%r178, [%r177], 1;
	shr.u64 	%rd128, %rd89, %r353;
	cvt.u32.u64 	%r179, %rd128;
	and.b32  	%r180, %r179, %r163;
	shl.b32 	%r181, %r180, 2;
	add.s32 	%r182, %r159, %r181;
	atom.shared.add.u32 	%r183, [%r182], 1;
	shr.u64 	%rd129, %rd88, %r353;
	cvt.u32.u64 	%r184, %rd129;
	and.b32  	%r185, %r184, %r163;
	shl.b32 	%r186, %r185, 2;
	add.s32 	%r187, %r159, %r186;
	atom.shared.add.u32 	%r188, [%r187], 1;
	shr.u64 	%rd130, %rd87, %r353;
	cvt.u32.u64 	%r189, %rd130;
	and.b32  	%r190, %r189, %r163;
	shl.b32 	%r191, %r190, 2;
	add.s32 	%r192, %r159, %r191;
	atom.shared.add.u32 	%r193, [%r192], 1;
	shr.u64 	%rd131, %rd86, %r353;
	cvt.u32.u64 	%r194, %rd131;
	and.b32  	%r195, %r194, %r163;
	shl.b32 	%r196, %r195, 2;
	add.s32 	%r197, %r159, %r196;
	atom.shared.add.u32 	%r198, [%r197], 1;
	shr.u64 	%rd132, %rd85, %r353;
	cvt.u32.u64 	%r199, %rd132;
	and.b32  	%r200, %r199, %r163;
	shl.b32 	%r201, %r200, 2;
	add.s32 	%r202, %r159, %r201;
	atom.shared.add.u32 	%r203, [%r202], 1;
	shr.u64 	%rd133, %rd84, %r353;
	cvt.u32.u64 	%r204, %rd133;
	and.b32  	%r205, %r204, %r163;
	shl.b32 	%r206, %r205, 2;
	add.s32 	%r207, %r159, %r206;
	atom.shared.add.u32 	%r208, [%r207], 1;
	shr.u64 	%rd134, %rd83, %r353;
	cvt.u32.u64 	%r209, %rd134;
	and.b32  	%r210, %r209, %r163;
	shl.b32 	%r211, %r210, 2;
	add.s32 	%r212, %r159, %r211;
	atom.shared.add.u32 	%r213, [%r212], 1;
	shr.u64 	%rd135, %rd82, %r353;
	cvt.u32.u64 	%r214, %rd135;
	and.b32  	%r215, %r214, %r163;
	shl.b32 	%r216, %r215, 2;
	add.s32 	%r217, %r159, %r216;
	atom.shared.add.u32 	%r218, [%r217], 1;
	shr.u64 	%rd136, %rd81, %r353;
	cvt.u32.u64 	%r219, %rd136;
	and.b32  	%r220, %r219, %r163;
	shl.b32 	%r221, %r220, 2;
	add.s32 	%r222, %r159, %r221;
	atom.shared.add.u32 	%r223, [%r222], 1;
	shr.u64 	%rd137, %rd80, %r353;
	cvt.u32.u64 	%r224, %rd137;
	and.b32  	%r225, %r224, %r163;
	shl.b32 	%r226, %r225, 2;
	add.s32 	%r227, %r159, %r226;
	atom.shared.add.u32 	%r228, [%r227], 1;
	shr.u64 	%rd138, %rd79, %r353;
	cvt.u32.u64 	%r229, %rd138;
	and.b32  	%r230, %r229, %r163;
	shl.b32 	%r231, %r230, 2;
	add.s32 	%r232, %r159, %r231;
	atom.shared.add.u32 	%r233, [%r232], 1;
	shr.u64 	%rd139, %rd78, %r353;
	cvt.u32.u64 	%r234, %rd139;
	and.b32  	%r235, %r234, %r163;
	shl.b32 	%r236, %r235, 2;
	add.s32 	%r237, %r159, %r236;
	atom.shared.add.u32 	%r238, [%r237], 1;
	shr.u64 	%rd140, %rd77, %r353;
	cvt.u32.u64 	%r239, %rd140;
	and.b32  	%r240, %r239, %r163;
	shl.b32 	%r241, %r240, 2;
	add.s32 	%r242, %r159, %r241;
	atom.shared.add.u32 	%r243, [%r242], 1;
	add.s32 	%r353, %r353, 8;
	add.s32 	%r352, %r352, 1;
	setp.lt.s32 	%p43, %r353, %r94;
	@%p43 bra 	$L__BB12_68;
$L__BB12_69:
	add.s64 	%rd247, %rd247, %rd4;
	setp.lt.u64 	%p44, %rd247, %rd9;
	@%p44 bra 	$L__BB12_32;
$L__BB12_70:
	bar.sync 	0;
	@%p1 bra 	$L__BB12_152;
	setp.lt.u32 	%p45, %r1, 7;
	mov.b32 	%r356, 0;
	@%p45 bra 	$L__BB12_90;
	mov.b32 	%r354, 0;
$L__BB12_73:
	.pragma "nounroll";
	shl.b32 	%r246, %r354, 10;
	add.s32 	%r43, %r6, %r246;
	ld.shared.u32 	%r44, [%r43];
	setp.eq.s32 	%p46, %r44, 0;
	@%p46 bra 	$L__BB12_75;
	cvt.u32.u64 	%r247, %rd5;
	shl.b32 	%r248, %r354, 8;
	add.s32 	%r249, %r248, %r247;
	mul.wide.u32 	%rd141, %r249, 8;
	add.s64 	%rd142, %rd2, %rd141;
	cvt.u64.u32 	%rd143, %r44;
	atom.global.add.u64 	%rd144, [%rd142], %rd143;
$L__BB12_75:
	ld.shared.u32 	%r45, [%r43+1024];
	setp.eq.s32 	%p47, %r45, 0;
	@%p47 bra 	$L__BB12_77;
	cvt.u32.u64 	%r250, %rd5;
	shl.b32 	%r251, %r354, 8;
	add.s32 	%r252, %r251, %r250;
	add.s32 	%r253, %r252, 256;
	mul.wide.u32 	%rd145, %r253, 8;
	add.s64 	%rd146, %rd2, %rd145;
	cvt.u64.u32 	%rd147, %r45;
	atom.global.add.u64 	%rd148, [%rd146], %rd147;
$L__BB12_77:
	ld.shared.u32 	%r46, [%r43+2048];
	setp.eq.s32 	%p48, %r46, 0;
	@%p48 bra 	$L__BB12_79;
	cvt.u32.u64 	%r254, %rd5;
	shl.b32 	%r255, %r354, 8;
	add.s32 	%r256, %r255, %r254;
	add.s32 	%r257, %r256, 512;
	mul.wide.u32 	%rd149, %r257, 8;
	add.s64 	%rd150, %rd2, %rd149;
	cvt.u64.u32 	%rd151, %r46;
	atom.global.add.u64 	%rd152, [%rd150], %rd151;
$L__BB12_79:
	ld.shared.u32 	%r47, [%r43+3072];
	setp.eq.s32 	%p49, %r47, 0;
	@%p49 bra 	$L__BB12_81;
	cvt.u32.u64 	%r258, %rd5;
	shl.b32 	%r259, %r354, 8;
	add.s32 	%r260, %r259, %r258;
	add.s32 	%r261, %r260, 768;
	mul.wide.u32 	%rd153, %r261, 8;
	add.s64 	%rd154, %rd2, %rd153;
	cvt.u64.u32 	%rd155, %r47;
	atom.global.add.u64 	%rd156, [%rd154], %rd155;
$L__BB12_81:
	ld.shared.u32 	%r48, [%r43+4096];
	setp.eq.s32 	%p50, %r48, 0;
	@%p50 bra 	$L__BB12_83;
	cvt.u32.u64 	%r262, %rd5;
	shl.b32 	%r263, %r354, 8;
	add.s32 	%r264, %r263, %r262;
	add.s32 	%r265, %r264, 1024;
	mul.wide.u32 	%rd157, %r265, 8;
	add.s64 	%rd158, %rd2, %rd157;
	cvt.u64.u32 	%rd159, %r48;
	atom.global.add.u64 	%rd160, [%rd158], %rd159;
$L__BB12_83:
	ld.shared.u32 	%r49, [%r43+5120];
	setp.eq.s32 	%p51, %r49, 0;
	@%p51 bra 	$L__BB12_85;
	cvt.u32.u64 	%r266, %rd5;
	shl.b32 	%r267, %r354, 8;
	add.s32 	%r268, %r267, %r266;
	add.s32 	%r269, %r268, 1280;
	mul.wide.u32 	%rd161, %r269, 8;
	add.s64 	%rd162, %rd2, %rd161;
	cvt.u64.u32 	%rd163, %r49;
	atom.global.add.u64 	%rd164, [%rd162], %rd163;
$L__BB12_85:
	ld.shared.u32 	%r50, [%r43+6144];
	setp.eq.s32 	%p52, %r50, 0;
	@%p52 bra 	$L__BB12_87;
	cvt.u32.u64 	%r270, %rd5;
	shl.b32 	%r271, %r354, 8;
	add.s32 	%r272, %r271, %r270;
	add.s32 	%r273, %r272, 1536;
	mul.wide.u32 	%rd165, %r273, 8;
	add.s64 	%rd166, %rd2, %rd165;
	cvt.u64.u32 	%rd167, %r50;
	atom.global.add.u64 	%rd168, [%rd166], %rd167;
$L__BB12_87:
	ld.shared.u32 	%r51, [%r43+7168];
	setp.eq.s32 	%p53, %r51, 0;
	@%p53 bra 	$L__BB12_89;
	cvt.u32.u64 	%r274, %rd5;
	shl.b32 	%r275, %r354, 8;
	add.s32 	%r276, %r275, %r274;
	add.s32 	%r277, %r276, 1792;
	mul.wide.u32 	%rd169, %r277, 8;
	add.s64 	%rd170, %rd2, %rd169;
	cvt.u64.u32 	%rd171, %r51;
	atom.global.add.u64 	%rd172, [%rd170], %rd171;
$L__BB12_89:
	add.s32 	%r354, %r354, 8;
	setp.ne.s32 	%p54, %r354, %r14;
	mov.u32 	%r356, %r14;
	@%p54 bra 	$L__BB12_73;
$L__BB12_90:
	add.s32 	%r54, %r5, -1;
	setp.eq.s32 	%p55, %r3, 0;
	@%p55 bra 	$L__BB12_111;
	setp.lt.u32 	%p56, %r4, 3;
	@%p56 bra 	$L__BB12_101;
	shl.b32 	%r278, %r356, 10;
	add.s32 	%r55, %r6, %r278;
	ld.shared.u32 	%r56, [%r55];
	setp.eq.s32 	%p57, %r56, 0;
	@%p57 bra 	$L__BB12_94;
	cvt.u32.u64 	%r279, %rd5;
	shl.b32 	%r280, %r356, 8;
	add.s32 	%r281, %r280, %r279;
	mul.wide.u32 	%rd173, %r281, 8;
	add.s64 	%rd174, %rd2, %rd173;
	cvt.u64.u32 	%rd175, %r56;
	atom.global.add.u64 	%rd176, [%rd174], %rd175;
$L__BB12_94:
	ld.shared.u32 	%r57, [%r55+1024];
	setp.eq.s32 	%p58, %r57, 0;
	@%p58 bra 	$L__BB12_96;
	cvt.u32.u64 	%r282, %rd5;
	shl.b32 	%r283, %r356, 8;
	add.s32 	%r284, %r283, %r282;
	add.s32 	%r285, %r284, 256;
	mul.wide.u32 	%rd177, %r285, 8;
	add.s64 	%rd178, %rd2, %rd177;
	cvt.u64.u32 	%rd179, %r57;
	atom.global.add.u64 	%rd180, [%rd178], %rd179;
$L__BB12_96:
	ld.shared.u32 	%r58, [%r55+2048];
	setp.eq.s32 	%p59, %r58, 0;
	@%p59 bra 	$L__BB12_98;
	cvt.u32.u64 	%r286, %rd5;
	shl.b32 	%r287, %r356, 8;
	add.s32 	%r288, %r287, %r286;
	add.s32 	%r289, %r288, 512;
	mul.wide.u32 	%rd181, %r289, 8;
	add.s64 	%rd182, %rd2, %rd181;
	cvt.u64.u32 	%rd183, %r58;
	atom.global.add.u64 	%rd184, [%rd182], %rd183;
$L__BB12_98:
	ld.shared.u32 	%r59, [%r55+3072];
	setp.eq.s32 	%p60, %r59, 0;
	@%p60 bra 	$L__BB12_100;
	cvt.u32.u64 	%r290, %rd5;
	shl.b32 	%r291, %r356, 8;
	add.s32 	%r292, %r291, %r290;
	add.s32 	%r293, %r292, 768;
	mul.wide.u32 	%rd185, %r293, 8;
	add.s64 	%rd186, %rd2, %rd185;
	cvt.u64.u32 	%rd187, %r59;
	atom.global.add.u64 	%rd188, [%rd186], %rd187;
$L__BB12_100:
	add.s32 	%r356, %r356, 4;
$L__BB12_101:
	setp.eq.s32 	%p61, %r5, 0;
	@%p61 bra 	$L__BB12_111;
	setp.eq.s32 	%p62, %r54, 0;
	@%p62 bra 	$L__BB12_108;
	shl.b32 	%r294, %r356, 10;
	add.s32 	%r62, %r6, %r294;
	ld.shared.u32 	%r63, [%r62];
	setp.eq.s32 	%p63, %r63, 0;
	@%p63 bra 	$L__BB12_105;
	cvt.u32.u64 	%r295, %rd5;
	shl.b32 	%r296, %r356, 8;
	add.s32 	%r297, %r296, %r295;
	mul.wide.u32 	%rd189, %r297, 8;
	add.s64 	%rd190, %rd2, %rd189;
	cvt.u64.u32 	%rd191, %r63;
	atom.global.add.u64 	%rd192, [%rd190], %rd191;
$L__BB12_105:
	ld.shared.u32 	%r64, [%r62+1024];
	setp.eq.s32 	%p64, %r64, 0;
	@%p64 bra 	$L__BB12_107;
	cvt.u32.u64 	%r298, %rd5;
	shl.b32 	%r299, %r356, 8;
	add.s32 	%r300, %r299, %r298;
	add.s32 	%r301, %r300, 256;
	mul.wide.u32 	%rd193, %r301, 8;
	add.s64 	%rd194, %rd2, %rd193;
	cvt.u64.u32 	%rd195, %r64;
	atom.global.add.u64 	%rd196, [%rd194], %rd195;
$L__BB12_107:
	add.s32 	%r356, %r356, 2;
$L__BB12_108:
	setp.eq.s32 	%p65, %r15, 0;
	@%p65 bra 	$L__BB12_111;
	shl.b32 	%r302, %r356, 10;
	add.s32 	%r303, %r6, %r302;
	ld.shared.u32 	%r67, [%r303];
	setp.eq.s32 	%p66, %r67, 0;
	@%p66 bra 	$L__BB12_111;
	cvt.u32.u64 	%r304, %rd5;
	shl.b32 	%r305, %r356, 8;
	add.s32 	%r306, %r305, %r304;
	mul.wide.u32 	%rd197, %r306, 8;
	add.s64 	%rd198, %rd2, %rd197;
	cvt.u64.u32 	%rd199, %r67;
	atom.global.add.u64 	%rd200, [%rd198], %rd199;
$L__BB12_111:
	cvt.u32.u64 	%r307, %rd5;
	setp.gt.u32 	%p67, %r307, 127;
	@%p67 bra 	$L__BB12_152;
	setp.lt.u32 	%p68, %r1, 7;
	mov.b32 	%r360, 0;
	@%p68 bra 	$L__BB12_131;
	mov.b32 	%r358, 0;
$L__BB12_114:
	.pragma "nounroll";
	shl.b32 	%r311, %r358, 10;
	add.s32 	%r69, %r6, %r311;
	ld.shared.u32 	%r70, [%r69+512];
	setp.eq.s32 	%p69, %r70, 0;
	shl.b32 	%r312, %r358, 8;
	add.s32 	%r313, %r312, %r307;
	mul.wide.u32 	%rd201, %r313, 8;
	add.s64 	%rd94, %rd2, %rd201;
	@%p69 bra 	$L__BB12_116;
	cvt.u64.u32 	%rd202, %r70;
	atom.global.add.u64 	%rd203, [%rd94+1024], %rd202;
$L__BB12_116:
	ld.shared.u32 	%r71, [%r69+1536];
	setp.eq.s32 	%p70, %r71, 0;
	@%p70 bra 	$L__BB12_118;
	cvt.u64.u32 	%rd204, %r71;
	atom.global.add.u64 	%rd205, [%rd94+3072], %rd204;
$L__BB12_118:
	ld.shared.u32 	%r72, [%r69+2560];
	setp.eq.s32 	%p71, %r72, 0;
	@%p71 bra 	$L__BB12_120;
	cvt.u64.u32 	%rd206, %r72;
	atom.global.add.u64 	%rd207, [%rd94+5120], %rd206;
$L__BB12_120:
	ld.shared.u32 	%r73, [%r69+3584];
	setp.eq.s32 	%p72, %r73, 0;
	@%p72 bra 	$L__BB12_122;
	cvt.u64.u32 	%rd208, %r73;
	atom.global.add.u64 	%rd209, [%rd94+7168], %rd208;
$L__BB12_122:
	ld.shared.u32 	%r74, [%r69+4608];
	setp.eq.s32 	%p73, %r74, 0;
	@%p73 bra 	$L__BB12_124;
	cvt.u64.u32 	%rd210, %r74;
	atom.global.add.u64 	%rd211, [%rd94+9216], %rd210;
$L__BB12_124:
	ld.shared.u32 	%r75, [%r69+5632];
	setp.eq.s32 	%p74, %r75, 0;
	@%p74 bra 	$L__BB12_126;
	cvt.u64.u32 	%rd212, %r75;
	atom.global.add.u64 	%rd213, [%rd94+11264], %rd212;
$L__BB12_126:
	ld.shared.u32 	%r76, [%r69+6656];
	setp.eq.s32 	%p75, %r76, 0;
	@%p75 bra 	$L__BB12_128;
	cvt.u64.u32 	%rd214, %r76;
	atom.global.add.u64 	%rd215, [%rd94+13312], %rd214;
$L__BB12_128:
	ld.shared.u32 	%r77, [%r69+7680];
	setp.eq.s32 	%p76, %r77, 0;
	@%p76 bra 	$L__BB12_130;
	cvt.u64.u32 	%rd216, %r77;
	atom.global.add.u64 	%rd217, [%rd94+15360], %rd216;
$L__BB12_130:
	add.s32 	%r358, %r358, 8;
	setp.ne.s32 	%p77, %r358, %r14;
	mov.u32 	%r360, %r14;
	@%p77 bra 	$L__BB12_114;
$L__BB12_131:
	setp.eq.s32 	%p78, %r3, 0;
	@%p78 bra 	$L__BB12_152;
	setp.lt.u32 	%p79, %r4, 3;
	@%p79 bra 	$L__BB12_142;
	shl.b32 	%r314, %r360, 10;
	add.s32 	%r80, %r6, %r314;
	ld.shared.u32 	%r81, [%r80+512];
	setp.eq.s32 	%p80, %r81, 0;
	@%p80 bra 	$L__BB12_135;
	shl.b32 	%r316, %r360, 8;
	add.s32 	%r317, %r316, %r307;
	mul.wide.u32 	%rd218, %r317, 8;
	add.s64 	%rd219, %rd2, %rd218;
	cvt.u64.u32 	%rd220, %r81;
	atom.global.add.u64 	%rd221, [%rd219+1024], %rd220;
$L__BB12_135:
	ld.shared.u32 	%r82, [%r80+1536];
	setp.eq.s32 	%p81, %r82, 0;
	@%p81 bra 	$L__BB12_137;
	shl.b32 	%r319, %r360, 8;
	add.s32 	%r320, %r319, %r307;
	add.s32 	%r321, %r320, 256;
	mul.wide.u32 	%rd222, %r321, 8;
	add.s64 	%rd223, %rd2, %rd222;
	cvt.u64.u32 	%rd224, %r82;
	atom.global.add.u64 	%rd225, [%rd223+1024], %rd224;
$L__BB12_137:
	ld.shared.u32 	%r83, [%r80+2560];
	setp.eq.s32 	%p82, %r83, 0;
	@%p82 bra 	$L__BB12_139;
	shl.b32 	%r323, %r360, 8;
	add.s32 	%r324, %r323, %r307;
	add.s32 	%r325, %r324, 512;
	mul.wide.u32 	%rd226, %r325, 8;
	add.s64 	%rd227, %rd2, %rd226;
	cvt.u64.u32 	%rd228, %r83;
	atom.global.add.u64 	%rd229, [%rd227+1024], %rd228;
$L__BB12_139:
	ld.shared.u32 	%r84, [%r80+3584];
	setp.eq.s32 	%p83, %r84, 0;
	@%p83 bra 	$L__BB12_141;
	shl.b32 	%r327, %r360, 8;
	add.s32 	%r328, %r327, %r307;
	add.s32 	%r329, %r328, 768;
	mul.wide.u32 	%rd230, %r329, 8;
	add.s64 	%rd231, %rd2, %rd230;
	cvt.u64.u32 	%rd232, %r84;
	atom.global.add.u64 	%rd233, [%rd231+1024], %rd232;
$L__BB12_141:
	add.s32 	%r360, %r360, 4;
$L__BB12_142:
	setp.eq.s32 	%p84, %r5, 0;
	@%p84 bra 	$L__BB12_152;
	setp.eq.s32 	%p85, %r54, 0;
	@%p85 bra 	$L__BB12_149;
	shl.b32 	%r330, %r360, 10;
	add.s32 	%r87, %r6, %r330;
	ld.shared.u32 	%r88, [%r87+512];
	setp.eq.s32 	%p86, %r88, 0;
	@%p86 bra 	$L__BB12_146;
	shl.b32 	%r332, %r360, 8;
	add.s32 	%r333, %r332, %r307;
	mul.wide.u32 	%rd234, %r333, 8;
	add.s64 	%rd235, %rd2, %rd234;
	cvt.u64.u32 	%rd236, %r88;
	atom.global.add.u64 	%rd237, [%rd235+1024], %rd236;
$L__BB12_146:
	ld.shared.u32 	%r89, [%r87+1536];
	setp.eq.s32 	%p87, %r89, 0;
	@%p87 bra 	$L__BB12_148;
	shl.b32 	%r335, %r360, 8;
	add.s32 	%r336, %r335, %r307;
	add.s32 	%r337, %r336, 256;
	mul.wide.u32 	%rd238, %r337, 8;
	add.s64 	%rd239, %rd2, %rd238;
	cvt.u64.u32 	%rd240, %r89;
	atom.global.add.u64 	%rd241, [%rd239+1024], %rd240;
$L__BB12_148:
	add.s32 	%r360, %r360, 2;
$L__BB12_149:
	setp.eq.s32 	%p88, %r15, 0;
	@%p88 bra 	$L__BB12_152;
	shl.b32 	%r338, %r360, 10;
	add.s32 	%r339, %r6, %r338;
	ld.shared.u32 	%r92, [%r339+512];
	setp.eq.s32 	%p89, %r92, 0;
	@%p89 bra 	$L__BB12_152;
	shl.b32 	%r341, %r360, 8;
	add.s32 	%r342, %r341, %r307;
	mul.wide.u32 	%rd242, %r342, 8;
	add.s64 	%rd243, %rd2, %rd242;
	cvt.u64.u32 	%rd244, %r92;
	atom.global.add.u64 	%rd245, [%rd243+1024], %rd244;
$L__BB12_152:
	bar.sync 	0;
	add.s64 	%rd246, %rd246, 1;
	setp.ne.s64 	%p90, %rd246, %rd6;
	@%p90 bra 	$L__BB12_2;
$L__BB12_153:
	ret;

}
	// .globl	_ZN3cub18CUB_300001_SM_10006detail10radix_sort33DeviceRadixSortExclusiveSumKernelINS1_5radix10policy_hubIxNS0_8NullTypeEyE10Policy1000EyEEvPT0_
.visible .entry _ZN3cub18CUB_300001_SM_10006detail10radix_sort33DeviceRadixSortExclusiveSumKernelINS1_5radix10policy_hubIxNS0_8NullTypeEyE10Policy1000EyEEvPT0_(
	.param .u64 .ptr .align 1 _ZN3cub18CUB_300001_SM_10006detail10radix_sort33DeviceRadixSortExclusiveSumKernelINS1_5radix10policy_hubIxNS0_8NullTypeEyE10Policy1000EyEEvPT0__param_0
)
{
	.reg .pred 	%p<4>;
	.reg .b32 	%r<28>;
	.reg .b64 	%rd<54>;
	// demoted variable
	.shared .align 16 .b8 _ZZN3cub18CUB_300001_SM_10006detail10radix_sort33DeviceRadixSortExclusiveSumKernelINS1_5radix10policy_hubIxNS0_8NullTypeEyE10Policy1000EyEEvPT0_E12temp_storage[2336];
	ld.param.u64 	%rd5, [_ZN3cub18CUB_300001_SM_10006detail10radix_sort33DeviceRadixSortExclusiveSumKernelINS1_5radix10policy_hubIxNS0_8NullTypeEyE10Policy1000EyEEvPT0__param_0];
	cvta.to.global.u64 	%rd6, %rd5;
	mov.u32 	%r3, %ctaid.x;
	shl.b32 	%r4, %r3, 8;
	mov.u32 	%r1, %tid.x;
	setp.gt.u32 	%p1, %r1, 255;
	add.s32 	%r5, %r4, %r1;
	mul.wide.s32 	%rd7, %r5, 8;
	add.s64 	%rd1, %rd6, %rd7;
	@%p1 bra 	$L__BB13_2;
	ld.global.u64 	%rd53, [%rd1];
$L__BB13_2:
	shr.u32 	%r6, %r1, 3;
	add.s32 	%r7, %r6, %r1;
	shl.b32 	%r8, %r7, 3;
	mov.u32 	%r9, _ZZN3cub18CUB_300001_SM_10006detail10radix_sort33DeviceRadixSortExclusiveSumKernelINS1_5radix10policy_hubIxNS0_8NullTypeEyE10Policy1000EyEEvPT0_E12temp_storage;
	add.s32 	%r10, %r9, %r8;
	add.s32 	%r2, %r10, 16;
	st.shared.u64 	[%r10+16], %rd53;
	bar.sync 	0;
	setp.gt.u32 	%p2, %r1, 31;
	@%p2 bra 	$L__BB13_4;
	mad.lo.s32 	%r27, %r1, 72, %r9;
	ld.shared.u64 	%rd23, [%r27+16];
	ld.shared.u64 	%rd24, [%r27+24];
	ld.shared.u64 	%rd25, [%r27+32];
	ld.shared.u64 	%rd26, [%r27+40];
	ld.shared.u64 	%rd27, [%r27+48];
	ld.shared.u64 	%rd28, [%r27+56];
	ld.shared.u64 	%rd29, [%r27+64];
	ld.shared.u64 	%rd30, [%r27+72];
	add.s64 	%rd31, %rd24, %rd23;
	add.s64 	%rd32, %rd31, %rd25;
	add.s64 	%rd33, %rd32, %rd26;
	add.s64 	%rd34, %rd33, %rd27;
	add.s64 	%rd35, %rd34, %rd28;
	add.s64 	%rd36, %rd35, %rd29;
	add.s64 	%rd10, %rd36, %rd30;
	mov.b32 	%r11, 1;
	mov.b32 	%r24, 0;
	mov.b32 	%r25, -1;
	// begin inline asm
	{  .reg .u64 r0;  .reg .u32 lo;  .reg .u32 hi;  .reg .pred p;  mov.b64 {lo, hi}, %rd10;  shfl.sync.up.b32 lo|p, lo, %r11, %r24, %r25;  shfl.sync.up.b32 hi|p, hi, %r11, %r24, %r25;  mov.b64 r0, {lo, hi};  @p add.u64 r0, r0, %rd10;  mov.u64 %rd8, r0;}
	// end inline asm
	mov.b32 	%r14, 2;
	// begin inline asm
	{  .reg .u64 r0;  .reg .u32 lo;  .reg .u32 hi;  .reg .pred p;  mov.b64 {lo, hi}, %rd8;  shfl.sync.up.b32 lo|p, lo, %r14, %r24, %r25;  shfl.sync.up.b32 hi|p, hi, %r14, %r24, %r25;  mov.b64 r0, {lo, hi};  @p add.u64 r0, r0, %rd8;  mov.u64 %rd11, r0;}
	// end inline asm
	mov.b32 	%r17, 4;
	// begin inline asm
	{  .reg .u64 r0;  .reg .u32 lo;  .reg .u32 hi;  .reg .pred p;  mov.b64 {lo, hi}, %rd11;  shfl.sync.up.b32 lo|p, lo, %r17, %r24, %r25;  shfl.sync.up.b32 hi|p, hi, %r17, %r24, %r25;  mov.b64 r0, {lo, hi};  @p add.u64 r0, r0, %rd11;  mov.u64 %rd14, r0;}
	// end inline asm
	mov.b32 	%r20, 8;
	// begin inline asm
	{  .reg .u64 r0;  .reg .u32 lo;  .reg .u32 hi;  .reg .pred p;  mov.b64 {lo, hi}, %rd14;  shfl.sync.up.b32 lo|p, lo, %r20, %r24, %r25;  shfl.sync.up.b32 hi|p, hi, %r20, %r24, %r25;  mov.b64 r0, {lo, hi};  @p add.u64 r0, r0, %rd14;  mov.u64 %rd17, r0;}
	// end inline asm
	mov.b32 	%r23, 16;
	// begin inline asm
	{  .reg .u64 r0;  .reg .u32 lo;  .reg .u32 hi;  .reg .pred p;  mov.b64 {lo, hi}, %rd17;  shfl.sync.up.b32 lo|p, lo, %r23, %r24, %r25;  shfl.sync.up.b32 hi|p, hi, %r23, %r24, %r25;  mov.b64 r0, {lo, hi};  @p add.u64 r0, r0, %rd17;  mov.u64 %rd20, r0;}
	// end inline asm
	sub.s64 	%rd37, %rd20, %rd10;
	ld.shared.u64 	%rd38, [%r27+16];
	ld.shared.u64 	%rd39, [%r27+24];
	ld.shared.u64 	%rd40, [%r27+32];
	ld.shared.u64 	%rd41, [%r27+40];
	ld.shared.u64 	%rd42, [%r27+48];
	ld.shared.u64 	%rd43, [%r27+56];
	ld.shared.u64 	%rd44, [%r27+64];
	add.s64 	%rd45, %rd38, %rd37;
	add.s64 	%rd46, %rd39, %rd45;
	add.s64 	%rd47, %rd40, %rd46;
	add.s64 	%rd48, %rd41, %rd47;
	add.s64 	%rd49, %rd42, %rd48;
	add.s64 	%rd50, %rd43, %rd49;
	add.s64 	%rd51, %rd44, %rd50;
	st.shared.u64 	[%r27+16], %rd37;
	st.shared.u64 	[%r27+24], %rd45;
	st.shared.u64 	[%r27+32], %rd46;
	st.shared.u64 	[%r27+40], %rd47;
	st.shared.u64 	[%r27+48], %rd48;
	st.shared.u64 	[%r27+56], %rd49;
	st.shared.u64 	[%r27+64], %rd50;
	st.shared.u64 	[%r27+72], %rd51;
$L__BB13_4:
	setp.gt.u32 	%p3, %r1, 255;
	bar.sync 	0;
	@%p3 bra 	$L__BB13_6;
	ld.shared.u64 	%rd52, [%r2];
	st.global.u64 	[%rd1], %rd52;
$L__BB13_6:
	ret;

}
	// .globl	_ZN3cub18CUB_300001_SM_10006detail10radix_sort29DeviceRadixSortOnesweepKernelINS1_5radix10policy_hubIxNS0_8NullTypeEyE10Policy1000ELNS0_9SortOrderE0ExS6_yiiNS1_21identity_decomposer_tEEEvPT5_SC_PT3_PKSD_PT1_PKSH_PT2_PKSL_T4_iiT6_
.visible .entry _ZN3cub18CUB_300001_SM_10006detail10radix_sort29DeviceRadixSortOnesweepKernelINS1_5radix10policy_hubIxNS0_8NullTypeEyE10Policy1000ELNS0_9SortOrderE0ExS6_yiiNS1_21identity_decomposer_tEEEvPT5_SC_PT3_PKSD_PT1_PKSH_PT2_PKSL_T4_iiT6_(
	.param .u64 .ptr .align 1 _ZN3cub18CUB_300001_SM_10006detail10radix_sort29DeviceRadixSortOnesweepKernelINS1_5radix10policy_hubIxNS0_8NullTypeEyE10Policy1000ELNS0_9SortOrderE0ExS6_yiiNS1_21identity_decomposer_tEEEvPT5_SC_PT3_PKSD_PT1_PKSH_PT2_PKSL_T4_iiT6__param_0,
	.param .u64 .ptr .align 1 _ZN3cub18CUB_300001_SM_10006detail10radix_sort29DeviceRadixSortOnesweepKernelINS1_5radix10policy_hubIxNS0_8NullTypeEyE10Policy1000ELNS0_9SortOrderE0ExS6_yiiNS1_21identity_decomposer_tEEEvPT5_SC_PT3_PKSD_PT1_PKSH_PT2_PKSL_T4_iiT6__param_1,
	.param .u64 .ptr .align 1 _ZN3cub18CUB_300001_SM_10006detail10radix_sort29DeviceRadixSortOnesweepKernelINS1_5radix10policy_hubIxNS0_8NullTypeEyE10Policy1000ELNS0_9SortOrderE0ExS6_yiiNS1_21identity_decomposer_tEEEvPT5_SC_PT3_PKSD_PT1_PKSH_PT2_PKSL_T4_iiT6__param_2,
	.param .u64 .ptr .align 1 _ZN3cub18CUB_300001_SM_10006detail10radix_sort29DeviceRadixSortOnesweepKernelINS1_5radix10policy_hubIxNS0_8NullTypeEyE10Policy1000ELNS0_9SortOrderE0ExS6_yiiNS1_21identity_decomposer_tEEEvPT5_SC_PT3_PKSD_PT1_PKSH_PT2_PKSL_T4_iiT6__param_3,
	.param .u64 .ptr .align 1 _ZN3cub18CUB_300001_SM_10006detail10radix_sort29DeviceRadixSortOnesweepKernelINS1_5radix10policy_hubIxNS0_8NullTypeEyE10Policy1000ELNS0_9SortOrderE0ExS6_yiiNS1_21identity_decomposer_tEEEvPT5_SC_PT3_PKSD_PT1_PKSH_PT2_PKSL_T4_iiT6__param_4,
	.param .u64 .ptr .align 1 _ZN3cub18CUB_300001_SM_10006detail10radix_sort29DeviceRadixSortOnesweepKernelINS1_5radix10policy_hubIxNS0_8NullTypeEyE10Policy1000ELNS0_9SortOrderE0ExS6_yiiNS1_21identity_decomposer_tEEEvPT5_SC_PT3_PKSD_PT1_PKSH_PT2_PKSL_T4_iiT6__param_5,
	.param .u64 .ptr .align 1 _ZN3cub18CUB_300001_SM_10006detail10radix_sort29DeviceRadixSortOnesweepKernelINS1_5radix10policy_hubIxNS0_8NullTypeEyE10Policy1000ELNS0_9SortOrderE0ExS6_yiiNS1_21identity_decomposer_tEEEvPT5_SC_PT3_PKSD_PT1_PKSH_PT2_PKSL_T4_iiT6__param_6,
	.param .u64 .ptr .align 1 _ZN3cub18CUB_300001_SM_10006detail10radix_sort29DeviceRadixSortOnesweepKernelINS1_5radix10policy_hubIxNS0_8NullTypeEyE10Policy1000ELNS0_9SortOrderE0ExS6_yiiNS1_21identity_decomposer_tEEEvPT5_SC_PT3_PKSD_PT1_PKSH_PT2_PKSL_T4_iiT6__param_7,
	.param .u32 _ZN3cub18CUB_300001_SM_10006detail10radix_sort29DeviceRadixSortOnesweepKernelINS1_5radix10policy_hubIxNS0_8NullTypeEyE10Policy1000ELNS0_9SortOrderE0ExS6_yiiNS1_21identity_decomposer_tEEEvPT5_SC_PT3_PKSD_PT1_PKSH_PT2_PKSL_T4_iiT6__param_8,
	.param .u32 _ZN3cub18CUB_300001_SM_10006detail10radix_sort29DeviceRadixSortOnesweepKernelINS1_5radix10policy_hubIxNS0_8NullTypeEyE10Policy1000ELNS0_9SortOrderE0ExS6_yiiNS1_21identity_decomposer_tEEEvPT5_SC_PT3_PKSD_PT1_PKSH_PT2_PKSL_T4_iiT6__param_9,
	.param .u32 _ZN3cub18CUB_300001_SM_10006detail10radix_sort29DeviceRadixSortOnesweepKernelINS1_5radix10policy_hubIxNS0_8NullTypeEyE10Policy1000ELNS0_9SortOrderE0ExS6_yiiNS1_21identity_decomposer_tEEEvPT5_SC_PT3_PKSD_PT1_PKSH_PT2_PKSL_T4_iiT6__param_10,
	.param .align 1 .b8 _ZN3cub18CUB_300001_SM_10006detail10radix_sort29DeviceRadixSortOnesweepKernelINS1_5radix10policy_hubIxNS0_8NullTypeEyE10Policy1000ELNS0_9SortOrderE0ExS6_yiiNS1_21identity_decomposer_tEEEvPT5_SC_PT3_PKSD_PT1_PKSH_PT2_PKSL_T4_iiT6__param_11[1]
)
.maxntid 384
{
	.reg .pred 	%p<122>;
	.reg .b32 	%r<1268>;
	.reg .b64 	%rd<469>;
	// demoted variable
	.shared .align 16 .b8 _ZZN3cub18CUB_300001_SM_10006detail10radix_sort29DeviceRadixSortOnesweepKernelINS1_5radix10policy_hubIxNS0_8NullTypeEyE10Policy1000ELNS0_9SortOrderE0ExS6_yiiNS1_21identity_decomposer_tEEEvPT5_SC_PT3_PKSD_PT1_PKSH_PT2_PKSL_T4_iiT6_E1s[48128];
	ld.param.u64 	%rd117, [_ZN3cub18CUB_300001_SM_10006detail10radix_sort29DeviceRadixSortOnesweepKernelINS1_5radix10policy_hubIxNS0_8NullTypeEyE10Policy1000ELNS0_9SortOrderE0ExS6_yiiNS1_21identity_decomposer_tEEEvPT5_SC_PT3_PKSD_PT1_PKSH_PT2_PKSL_T4_iiT6__param_0];
	ld.param.u64 	%rd114, [_ZN3cub18CUB_300001_SM_10006detail10radix_sort29DeviceRadixSortOnesweepKernelINS1_5radix10policy_hubIxNS0_8NullTypeEyE10Policy1000ELNS0_9SortOrderE0ExS6_yiiNS1_21identity_decomposer_tEEEvPT5_SC_PT3_PKSD_PT1_PKSH_PT2_PKSL_T4_iiT6__param_1];
	ld.param.u64 	%rd118, [_ZN3cub18CUB_300001_SM_10006detail10radix_sort29DeviceRadixSortOnesweepKernelINS1_5radix10policy_hubIxNS0_8NullTypeEyE10Policy1000ELNS0_9SortOrderE0ExS6_yiiNS1_21identity_decomposer_tEEEvPT5_SC_PT3_PKSD_PT1_PKSH_PT2_PKSL_T4_iiT6__param_4];
	ld.param.u64 	%rd119, [_ZN3cub18CUB_300001_SM_10006detail10radix_sort29DeviceRadixSortOnesweepKernelINS1_5radix10policy_hubIxNS0_8NullTypeEyE10Policy1000ELNS0_9SortOrderE0ExS6_yiiNS1_21identity_decomposer_tEEEvPT5_SC_PT3_PKSD_PT1_PKSH_PT2_PKSL_T4_iiT6__param_5];
	ld.param.u32 	%r150, [_ZN3cub18CUB_300001_SM_10006detail10radix_sort29DeviceRadixSortOnesweepKernelINS1_5radix10policy_hubIxNS0_8NullTypeEyE10Policy1000ELNS0_9SortOrderE0ExS6_yiiNS1_21identity_decomposer_tEEEvPT5_SC_PT3_PKSD_PT1_PKSH_PT2_PKSL_T4_iiT6__param_8];
	ld.param.u32 	%r152, [_ZN3cub18CUB_300001_SM_10006detail10radix_sort29DeviceRadixSortOnesweepKernelINS1_5radix10policy_hubIxNS0_8NullTypeEyE10Policy1000ELNS0_9SortOrderE0ExS6_yiiNS1_21identity_decomposer_tEEEvPT5_SC_PT3_PKSD_PT1_PKSH_PT2_PKSL_T4_iiT6__param_10];
	cvta.to.global.u64 	%rd1, %rd118;
	cvta.to.global.u64 	%rd2, %rd117;
	cvta.to.global.u64 	%rd3, %rd119;
	mov.u32 	%r1, %tid.x;
	// begin inline asm
	mov.u32 %r153, %laneid;
	// end inline asm
	setp.ne.s32 	%p1, %r1, 0;
	@%p1 bra 	$L__BB14_2;
	cvta.to.global.u64 	%rd120, %rd114;
	atom.global.add.u32 	%r154, [%rd120], 1;
	st.shared.u32 	[_ZZN3cub18CUB_300001_SM_10006detail10radix_sort29DeviceRadixSortOnesweepKernelINS1_5radix10policy_hubIxNS0_8NullTypeEyE10Policy1000ELNS0_9SortOrderE0ExS6_yiiNS1_21identity_decomposer_tEEEvPT5_SC_PT3_PKSD_PT1_PKSH_PT2_PKSL_T4_iiT6_E1s+46080], %r154;
$L__BB14_2:
	bar.sync 	0;
	ld.shared.u32 	%r3, [_ZZN3cub18CUB_300001_SM_10006detail10radix_sort29DeviceRadixSortOnesweepKernelINS1_5radix10policy_hubIxNS0_8NullTypeEyE10Policy1000ELNS0_9SortOrderE0ExS6_yiiNS1_21identity_decomposer_tEEEvPT5_SC_PT3_PKSD_PT1_PKSH_PT2_PKSL_T4_iiT6_E1s+46080];
	mul.lo.s32 	%r155, %r3, 5760;
	add.s32 	%r4, %r155, 5760;
	setp.gt.s32 	%p2, %r4, %r150;
	cvt.s64.s32 	%rd4, %r155;
	@%p2 bra 	$L__BB14_4;
	and.b32  	%r156, %r1, 31;
	and.b32  	%r157, %r1, 992;
	mul.lo.s32 	%r158, %r157, 15;
	or.b32  	%r159, %r158, %r156;
	cvt.u64.u32 	%rd121, %r159;
	add.s64 	%rd122, %rd121, %rd4;
	shl.b64 	%rd123, %rd122, 3;
	add.s64 	%rd124, %rd3, %rd123;
	ld.global.u64 	%rd437, [%rd124];
	ld.global.u64 	%rd438, [%rd124+256];
	ld.global.u64 	%rd439, [%rd124+512];
	ld.global.u64 	%rd440, [%rd124+768];
	ld.global.u64 	%rd441, [%rd124+1024];
	ld.global.u64 	%rd442, [%rd124+1280];
	ld.global.u64 	%rd443, [%rd124+1536];
	ld.global.u64 	%rd444, [%rd124+1792];
	ld.global.u64 	%rd445, [%rd124+2048];
	ld.global.u64 	%rd446, [%rd124+2304];
	ld.global.u64 	%rd447, [%rd124+2560];
	ld.global.u64 	%rd448, [%rd124+2816];
	ld.global.u64 	%rd449, [%rd124+3072];
	ld.global.u64 	%rd450, [%rd124+3328];
	ld.global.u64 	%rd451, [%rd124+3584];
	bra.uni 	$L__BB14_34;
$L__BB14_4:
	cvt.u32.u64 	%r160, %rd4;
	sub.s32 	%r5, %r150, %r160;
	and.b32  	%r161, %r1, 31;
	and.b32  	%r162, %r1, 992;
	mul.lo.s32 	%r163, %r162, 15;
	or.b32  	%r6, %r163, %r161;
	setp.ge.s32 	%p3, %r6, %r5;
	cvt.u64.u32 	%rd126, %r6;
	add.s64 	%rd127, %rd126, %rd4;
	shl.b64 	%rd128, %rd127, 3;
	add.s64 	%rd20, %rd3, %rd128;
	mov.b64 	%rd437, 9223372036854775807;
	@%p3 bra 	$L__BB14_6;
	ld.global.u64 	%rd437, [%rd20];
$L__BB14_6:
	add.s32 	%r164, %r6, 32;
	setp.ge.s32 	%p4, %r164, %r5;
	mov.b64 	%rd438, 9223372036854775807;
	@%p4 bra 	$L__BB14_8;
	ld.global.u64 	%rd438, [%rd20+256];
$L__BB14_8:
	add.s32 	%r165, %r6, 64;
	setp.ge.s32 	%p5, %r165, %r5;
	mov.b64 	%rd439, 9223372036854775807;
	@%p5 bra 	$L__BB14_10;
	ld.global.u64 	%rd439, [%rd20+512];
$L__BB14_10:
	add.s32 	%r166, %r6, 96;
	setp.ge.s32 	%p6, %r166, %r5;
	mov.b64 	%rd440, 9223372036854775807;
	@%p6 bra 	$L__BB14_12;
	ld.global.u64 	%rd440, [%rd20+768];
$L__BB14_12:
	add.s32 	%r167, %r6, 128;
	setp.ge.s32 	%p7, %r167, %r5;
	mov.b64 	%rd441, 9223372036854775807;
	@%p7 bra 	$L__BB14_14;
	ld.global.u64 	%rd441, [%rd20+1024];
$L__BB14_14:
	add.s32 	%r168, %r6, 160;
	setp.ge.s32 	%p8, %r168, %r5;
	mov.b64 	%rd442, 9223372036854775807;
	@%p8 bra 	$L__BB14_16;
	ld.global.u64 	%rd442, [%rd20+1280];
$L__BB14_16:
	add.s32 	%r169, %r6, 192;
	setp.ge.s32 	%p9, %r169, %r5;
	mov.b64 	%rd443, 9223372036854775807;
	@%p9 bra 	$L__BB14_18;
	ld.global.u64 	%rd443, [%rd20+1536];
$L__BB14_18:
	add.s32 	%r170, %r6, 224;
	setp.ge.s32 	%p10, %r170, %r5;
	mov.b64 	%rd444, 9223372036854775807;
	@%p10 bra 	$L__BB14_20;
	ld.global.u64 	%rd444, [%rd20+1792];
$L__BB14_20:
	add.s32 	%r171, %r6, 256;
	setp.ge.s32 	%p11, %r171, %r5;
	mov.b64 	%rd445, 9223372036854775807;
	@%p11 bra 	$L__BB14_22;
	ld.global.u64 	%rd445, [%rd20+2048];
$L__BB14_22:
	add.s32 	%r172, %r6, 288;
	setp.ge.s32 	%p12, %r172, %r5;
	mov.b64 	%rd446, 9223372036854775807;
	@%p12 bra 	$L__BB14_24;
	ld.global.u64 	%rd446, [%rd20+2304];
$L__BB14_24:
	add.s32 	%r173, %r6, 320;
	setp.ge.s32 	%p13, %r173, %r5;
	mov.b64 	%rd447, 9223372036854775807;
	@%p13 bra 	$L__BB14_26;
	ld.global.u64 	%rd447, [%rd20+2560];
$L__BB14_26:
	add.s32 	%r174, %r6, 352;
	setp.ge.s32 	%p14, %r174, %r5;
	mov.b64 	%rd448, 9223372036854775807;
	@%p14 bra 	$L__BB14_28;
	ld.global.u64 	%rd448, [%rd20+2816];
$L__BB14_28:
	add.s32 	%r175, %r6, 384;
	setp.ge.s32 	%p15, %r175, %r5;
	mov.b64 	%rd449, 9223372036854775807;
	@%p15 bra 	$L__BB14_30;
	ld.global.u64 	%rd449, [%rd20+3072];
$L__BB14_30:
	add.s32 	%r176, %r6, 416;
	setp.ge.s32 	%p16, %r176, %r5;
	mov.b64 	%rd450, 9223372036854775807;
	@%p16 bra 	$L__BB14_32;
	ld.global.u64 	%rd450, [%rd20+3328];
$L__BB14_32:
	add.s32 	%r177, %r6, 448;
	setp.ge.s32 	%p17, %r177, %r5;
	mov.b64 	%rd451, 9223372036854775807;
	@%p17 bra 	$L__BB14_34;
	ld.global.u64 	%rd451, [%rd20+3584];
$L__BB14_34:
	xor.b64  	%rd459, %rd443, -9223372036854775808;
	xor.b64  	%rd460, %rd444, -9223372036854775808;
	xor.b64  	%rd461, %rd445, -9223372036854775808;
	mov.b32 	%r178, -1;
	shl.b32 	%r179, %r178, %r152;
	not.b32 	%r7, %r179;
	shr.u32 	%r8, %r1, 5;
	shl.b32 	%r180, %r8, 10;
	mov.u32 	%r181, _ZZN3cub18CUB_300001_SM_10006detail10radix_sort29DeviceRadixSortOnesweepKernelINS1_5radix10policy_hubIxNS0_8NullTypeEyE10Policy1000ELNS0_9SortOrderE0ExS6_yiiNS1_21identity_decomposer_tEEEvPT5_SC_PT3_PKSD_PT1_PKSH_PT2_PKSL_T4_iiT6_E1s;
	add.s32 	%r9, %r181, %r180;
	setp.gt.s32 	%p18, %r153, 255;
	@%p18 bra 	$L__BB14_47;
	max.s32 	%r182, %r153, 224;
	sub.s32 	%r183, %r182, %r153;
	add.s32 	%r184, %r183, 31;
	shr.u32 	%r185, %r184, 5;
	add.s32 	%r10, %r185, 1;
	and.b32  	%r11, %r10, 15;
	setp.lt.u32 	%p19, %r184, 480;
	mov.u32 	%r1239, %r153;
	@%p19 bra 	$L__BB14_38;
	and.b32  	%r186, %r10, 268435440;
	neg.s32 	%r1237, %r186;
	shl.b32 	%r188, %r153, 2;
	add.s32 	%r189, %r180, %r188;
	add.s32 	%r191, %r189, %r181;
	add.s32 	%r1236, %r191, 1024;
	mov.u32 	%r1239, %r153;
$L__BB14_37:
	.pragma "nounroll";
	mov.b32 	%r192, 0;
	st.shared.u32 	[%r1236+-1024], %r192;
	st.shared.u32 	[%r1236+-896], %r192;
	st.shared.u32 	[%r1236+-768], %r192;
	st.shared.u32 	[%r1236+-640], %r192;
	st.shared.u32 	[%r1236+-512], %r192;
	st.shared.u32 	[%r1236+-384], %r192;
	st.shared.u32 	[%r1236+-256], %r192;
	st.shared.u32 	[%r1236+-128], %r192;
	st.shared.u32 	[%r1236], %r192;
	st.shared.u32 	[%r1236+128], %r192;
	st.shared.u32 	[%r1236+256], %r192;
	st.shared.u32 	[%r1236+384], %r192;
	st.shared.u32 	[%r1236+512], %r192;
	st.shared.u32 	[%r1236+640], %r192;
	st.shared.u32 	[%r1236+768], %r192;
	st.shared.u32 	[%r1236+896], %r192;
	add.s32 	%r1239, %r1239, 512;
	add.s32 	%r1237, %r1237, 16;
	add.s32 	%r1236, %r1236, 2048;
	setp.ne.s32 	%p20, %r1237, 0;
	@%p20 bra 	$L__BB14_37;
$L__BB14_38:
	setp.eq.s32 	%p21, %r11, 0;
	@%p21 bra 	$L__BB14_47;
	and.b32  	%r21, %r10, 7;
	setp.lt.u32 	%p22, %r11, 8;
	@%p22 bra 	$L__BB14_41;
	shl.b32 	%r193, %r1239, 2;
	add.s32 	%r194, %r9, %r193;
	mov.b32 	%r195, 0;
	st.shared.u32 	[%r194], %r195;
	st.shared.u32 	[%r194+128], %r195;
	st.shared.u32 	[%r194+256], %r195;
	st.shared.u32 	[%r194+384], %r195;
	st.shared.u32 	[%r194+512], %r195;
	st.shared.u32 	[%r194+640], %r195;
	st.shared.u32 	[%r194+768], %r195;
	st.shared.u32 	[%r194+896], %r195;
	add.s32 	%r1239, %r1239, 256;
$L__BB14_41:
	setp.eq.s32 	%p23, %r21, 0;
	@%p23 bra 	$L__BB14_47;
	and.b32  	%r24, %r10, 3;
	setp.lt.u32 	%p24, %r21, 4;
	@%p24 bra 	$L__BB14_44;
	shl.b32 	%r196, %r1239, 2;
	add.s32 	%r197, %r9, %r196;
	mov.b32 	%r198, 0;
	st.shared.u32 	[%r197], %r198;
	st.shared.u32 	[%r197+128], %r198;
	st.shared.u32 	[%r197+256], %r198;
	st.shared.u32 	[%r197+384], %r198;
	add.s32 	%r1239, %r1239, 128;
$L__BB14_44:
	setp.eq.s32 	%p25, %r24, 0;
	@%p25 bra 	$L__BB14_47;
	shl.b32 	%r200, %r1239, 2;
	add.s32 	%r201, %r180, %r200;
	add.s32 	%r1243, %r181, %r201;
	neg.s32 	%r1242, %r24;
$L__BB14_46:
	.pragma "nounroll";
	mov.b32 	%r203, 0;
	st.shared.u32 	[%r1243], %r203;
	add.s32 	%r1243, %r1243, 128;
	add.s32 	%r1242, %r1242, 1;
	setp.ne.s32 	%p26, %r1242, 0;
	@%p26 bra 	$L__BB14_46;
$L__BB14_47:
	ld.param.u32 	%r1235, [_ZN3cub18CUB_300001_SM_10006detail10radix_sort29DeviceRadixSortOnesweepKernelINS1_5radix10policy_hubIxNS0_8NullTypeEyE10Policy1000ELNS0_9SortOrderE0ExS6_yiiNS1_21identity_decomposer_tEEEvPT5_SC_PT3_PKSD_PT1_PKSH_PT2_PKSL_T4_iiT6__param_9];
	bar.warp.sync 	-1;
	cvt.u64.u32 	%rd68, %r1235;
	xor.b64  	%rd143, %rd437, -9223372036854775808;
	shr.u64 	%rd144, %rd143, %r1235;
	cvt.u32.u64 	%r205, %rd144;
	and.b32  	%r33, %r205, %r7;
	shl.b32 	%r206, %r33, 2;
	add.s32 	%r207, %r9, %r206;
	atom.shared.add.u32 	%r208, [%r207], 1;
	xor.b64  	%rd145, %rd438, -9223372036854775808;
	shr.u64 	%rd146, %rd145, %r1235;
	cvt.u32.u64 	%r209, %rd146;
	and.b32  	%r210, %r209, %r7;
	shl.b32 	%r211, %r210, 2;
	add.s32 	%r212, %r9, %r211;
	atom.shared.add.u32 	%r213, [%r212], 1;
	xor.b64  	%rd147, %rd439, -9223372036854775808;
	shr.u64 	%rd148, %rd147, %r1235;
	cvt.u32.u64 	%r214, %rd148;
	and.b32  	%r215, %r214, %r7;
	shl.b32 	%r216, %r215, 2;
	add.s32 	%r217, %r9, %r216;
	atom.shared.add.u32 	%r218, [%r217], 1;
	xor.b64  	%rd149, %rd440, -9223372036854775808;
	shr.u64 	%rd150, %rd149, %r1235;
	cvt.u32.u64 	%r219, %rd150;
	and.b32  	%r220, %r219, %r7;
	shl.b32 	%r221, %r220, 2;
	add.s32 	%r222, %r9, %r221;
	atom.shared.add.u32 	%r223, [%r222], 1;
	xor.b64  	%rd151, %rd441, -9223372036854775808;
	shr.u64 	%rd152, %rd151, %r1235;
	cvt.u32.u64 	%r224, %rd152;
	and.b32  	%r225, %r224, %r7;
	shl.b32 	%r226, %r225, 2;
	add.s32 	%r227, %r9, %r226;
	atom.shared.add.u32 	%r228, [%r227], 1;
	xor.b64  	%rd153, %rd442, -9223372036854775808;
	shr.u64 	%rd154, %rd153, %r1235;
	cvt.u32.u64 	%r229, %rd154;
	and.b32  	%r230, %r229, %r7;
	shl.b32 	%r231, %r230, 2;
	add.s32 	%r232, %r9, %r231;
	atom.shared.add.u32 	%r233, [%r232], 1;
	shr.u64 	%rd155, %rd459, %r1235;
	cvt.u32.u64 	%r234, %rd155;
	and.b32  	%r235, %r234, %r7;
	shl.b32 	%r236, %r235, 2;
	add.s32 	%r237, %r9, %r236;
	atom.shared.add.u32 	%r238, [%r237], 1;
	shr.u64 	%rd156, %rd460, %r1235;
	cvt.u32.u64 	%r239, %rd156;
	and.b32  	%r240, %r239, %r7;
	shl.b32 	%r241, %r240, 2;
	add.s32 	%r242, %r9, %r241;
	atom.shared.add.u32 	%r243, [%r242], 1;
	shr.u64 	%rd157, %rd461, %r1235;
	cvt.u32.u64 	%r244, %rd157;
	and.b32  	%r245, %r244, %r7;
	shl.b32 	%r246, %r245, 2;
	add.s32 	%r247, %r9, %r246;
	atom.shared.add.u32 	%r248, [%r247], 1;
	xor.b64  	%rd158, %rd446, -9223372036854775808;
	shr.u64 	%rd159, %rd158, %r1235;
	cvt.u32.u64 	%r249, %rd159;
	and.b32  	%r250, %r249, %r7;
	shl.b32 	%r251, %r250, 2;
	add.s32 	%r252, %r9, %r251;
	atom.shared.add.u32 	%r253, [%r252], 1;
	xor.b64  	%rd463, %rd447, -9223372036854775808;
	shr.u64 	%rd160, %rd463, %r1235;
	cvt.u32.u64 	%r254, %rd160;
	and.b32  	%r255, %r254, %r7;
	shl.b32 	%r256, %r255, 2;
	add.s32 	%r257, %r9, %r256;
	atom.shared.add.u32 	%r258, [%r257], 1;
	xor.b64  	%rd464, %rd448, -9223372036854775808;
	shr.u64 	%rd161, %rd464, %r1235;
	cvt.u32.u64 	%r259, %rd161;
	and.b32  	%r260, %r259, %r7;
	shl.b32 	%r261, %r260, 2;
	add.s32 	%r262, %r9, %r261;
	atom.shared.add.u32 	%r263, [%r262], 1;
	xor.b64  	%rd465, %rd449, -9223372036854775808;
	shr.u64 	%rd162, %rd465, %r1235;
	cvt.u32.u64 	%r264, %rd162;
	and.b32  	%r265, %r264, %r7;
	shl.b32 	%r266, %r265, 2;
	add.s32 	%r267, %r9, %r266;
	atom.shared.add.u32 	%r268, [%r267], 1;
	xor.b64  	%rd163, %rd450, -9223372036854775808;
	shr.u64 	%rd164, %rd163, %r1235;
	cvt.u32.u64 	%r269, %rd164;
	and.b32  	%r270, %r269, %r7;
	shl.b32 	%r271, %r270, 2;
	add.s32 	%r272, %r9, %r271;
	atom.shared.add.u32 	%r273, [%r272], 1;
	xor.b64  	%rd165, %rd451, -9223372036854775808;
	shr.u64 	%rd166, %rd165, %r1235;
	cvt.u32.u64 	%r274, %rd166;
	and.b32  	%r275, %r274, %r7;
	shl.b32 	%r276, %r275, 2;
	add.s32 	%r277, %r9, %r276;
	atom.shared.add.u32 	%r278, [%r277], 1;
	bar.sync 	0;
	setp.gt.u32 	%p27, %r1, 255;
	shl.b32 	%r279, %r1, 2;
	add.s32 	%r34, %r181, %r279;
	mov.b32 	%r1244, 0;
	@%p27 bra 	$L__BB14_49;
	ld.shared.u32 	%r281, [%r34];
	mov.b32 	%r282, 0;
	st.shared.u32 	[%r34], %r282;
	ld.shared.u32 	%r283, [%r34+1024];
	st.shared.u32 	[%r34+1024], %r281;
	add.s32 	%r284, %r283, %r281;
	ld.shared.u32 	%r285, [%r34+2048];
	st.shared.u32 	[%r34+2048], %r284;
	add.s32 	%r286, %r285, %r284;
	ld.shared.u32 	%r287, [%r34+3072];
	st.shared.u32 	[%r34+3072], %r286;
	add.s32 	%r288, %r287, %r286;
	ld.shared.u32 	%r289, [%r34+4096];
	st.shared.u32 	[%r34+4096], %r288;
	add.s32 	%r290, %r289, %r288;
	ld.shared.u32 	%r291, [%r34+5120];
	st.shared.u32 	[%r34+5120], %r290;
	add.s32 	%r292, %r291, %r290;
	ld.shared.u32 	%r293, [%r34+6144];
	st.shared.u32 	[%r34+6144], %r292;
	add.s32 	%r294, %r293, %r292;
	ld.shared.u32 	%r295, [%r34+7168];
	st.shared.u32 	[%r34+7168], %r294;
	add.s32 	%r296, %r295, %r294;
	ld.shared.u32 	%r297, [%r34+8192];
	st.shared.u32 	[%r34+8192], %r296;
	add.s32 	%r298, %r297, %r296;
	ld.shared.u32 	%r299, [%r34+9216];
	st.shared.u32 	[%r34+9216], %r298;
	add.s32 	%r300, %r299, %r298;
	ld.shared.u32 	%r301, [%r34+10240];
	st.shared.u32 	[%r34+10240], %r300;
	add.s32 	%r302, %r301, %r300;
	ld.shared.u32 	%r303, [%r34+11264];
	st.shared.u32 	[%r34+11264], %r302;
	add.s32 	%r1244, %r303, %r302;
$L__BB14_49:
	setp.gt.u32 	%p28, %r1, 255;
	shl.b32 	%r304, %r3, 8;
	add.s32 	%r305, %r304, %r1;
	mul.wide.s32 	%rd167, %r305, 4;
	add.s64 	%rd72, %rd2, %rd167;
	@%p28 bra 	$L__BB14_51;
	or.b32  	%r306, %r1244, 1073741824;
	st.volatile.global.u32 	[%rd72], %r306;
$L__BB14_51:
	ld.param.u64 	%rd422, [_ZN3cub18CUB_300001_SM_10006detail10radix_sort29DeviceRadixSortOnesweepKernelINS1_5radix10policy_hubIxNS0_8NullTypeEyE10Policy1000ELNS0_9SortOrderE0ExS6_yiiNS1_21identity_decomposer_tEEEvPT5_SC_PT3_PKSD_PT1_PKSH_PT2_PKSL_T4_iiT6__param_3];
	ld.param.u64 	%rd419, [_ZN3cub18CUB_300001_SM_10006detail10radix_sort29DeviceRadixSortOnesweepKernelINS1_5radix10policy_hubIxNS0_8NullTypeEyE10Policy1000ELNS0_9SortOrderE0ExS6_yiiNS1_21identity_decomposer_tEEEvPT5_SC_PT3_PKSD_PT1_PKSH_PT2_PKSL_T4_iiT6__param_2];
	xor.b64  	%rd462, %rd446, -9223372036854775808;
	xor.b64  	%rd458, %rd442, -9223372036854775808;
	xor.b64  	%rd467, %rd451, -9223372036854775808;
	xor.b64  	%rd466, %rd450, -9223372036854775808;
	xor.b64  	%rd455, %rd439, -9223372036854775808;
	xor.b64  	%rd457, %rd441, -9223372036854775808;
	xor.b64  	%rd456, %rd440, -9223372036854775808;
	xor.b64  	%rd454, %rd438, -9223372036854775808;
	xor.b64  	%rd453, %rd437, -9223372036854775808;
	setp.lt.u32 	%p29, %r1, 256;
	setp.eq.s32 	%p30, %r1244, 5760;
	and.pred  	%p31, %p29, %p30;
	selp.u32 	%r307, 1, 0, %p31;
	{ 
	.reg .pred 	%p1; 
	.reg .pred 	%p2; 
	setp.ne.u32 	%p1, %r307, 0; 
	bar.red.or.pred 	%p2, 0, %p1; 
	selp.u32 	%r308, 1, 0, %p2; 
	}
	setp.eq.s32 	%p32, %r308, 0;
	cvt.u64.u32 	%rd82, %r1;
	cvta.to.global.u64 	%rd168, %rd419;
	mul.wide.u32 	%rd169, %r1, 8;
	add.s64 	%rd83, %rd168, %rd169;
	cvta.to.global.u64 	%rd170, %rd422;
	add.s64 	%rd84, %rd170, %rd169;
	@%p32 bra 	$L__BB14_95;
	setp.gt.u32 	%p33, %r1, 255;
	setp.gt.u32 	%p34, %r1, %r33;
	selp.b32 	%r37, 5760, 0, %p34;
	shl.b32 	%r309, %r1, 3;
	mov.u32 	%r310, _ZZN3cub18CUB_300001_SM_10006detail10radix_sort29DeviceRadixSortOnesweepKernelINS1_5radix10policy_hubIxNS0_8NullTypeEyE10Policy1000ELNS0_9SortOrderE0ExS6_yiiNS1_21identity_decomposer_tEEEvPT5_SC_PT3_PKSD_PT1_PKSH_PT2_PKSL_T4_iiT6_E1s;
	add.s32 	%r311, %r310, %r309;
	add.s32 	%r38, %r311, 46080;
	@%p33 bra 	$L__BB14_60;
	ld.global.u64 	%rd171, [%rd84];
	cvt.u64.u32 	%rd172, %r37;
	sub.s64 	%rd452, %rd171, %rd172;
	st.shared.u64 	[%r38], %rd452;
	setp.lt.s32 	%p35, %r3, 1;
	mov.u32 	%r1248, %r1244;
	@%p35 bra 	$L__BB14_59;
	mov.b32 	%r1246, -1;
	mov.u32 	%r1245, %r3;
	mov.u32 	%r1248, %r1244;
$L__BB14_55:
	add.s32 	%r42, %r1245, -1;
	shl.b32 	%r313, %r42, 8;
	add.s32 	%r314, %r313, %r1;
	mul.wide.s32 	%rd173, %r314, 4;
	add.s64 	%rd86, %rd2, %rd173;
$L__BB14_56:
	membar.cta;
	ld.volatile.global.u32 	%r43, [%rd86];
	setp.eq.s32 	%p36, %r43, 0;
	@%p36 bra 	$L__BB14_56;
	and.b32  	%r315, %r43, 1073741823;
	add.s32 	%r1248, %r315, %r1248;
	setp.gt.s32 	%p37, %r43, -1;
	vote.sync.ballot.b32 	%r1246, %p37, %r1246;
	setp.gt.u32 	%p39, %r1245, 1;
	and.pred  	%p40, %p37, %p39;
	mov.u32 	%r1245, %r42;
	@%p40 bra 	$L__BB14_55;
	ld.shared.u64 	%rd452, [%r38];
$L__BB14_59:
	or.b32  	%r316, %r1248, -2147483648;
	st.volatile.global.u32 	[%rd72], %r316;
	sub.s32 	%r317, %r1248, %r1244;
	cvt.s64.s32 	%rd174, %r317;
	add.s64 	%rd175, %rd452, %rd174;
	st.shared.u64 	[%r38], %rd175;
$L__BB14_60:
	ld.param.u64 	%rd420, [_ZN3cub18CUB_300001_SM_10006detail10radix_sort29DeviceRadixSortOnesweepKernelINS1_5radix10policy_hubIxNS0_8NullTypeEyE10Policy1000ELNS0_9SortOrderE0ExS6_yiiNS1_21identity_decomposer_tEEEvPT5_SC_PT3_PKSD_PT1_PKSH_PT2_PKSL_T4_iiT6__param_2];
	setp.gt.u32 	%p41, %r1, 255;
	setp.lt.s32 	%p42, %r4, %r150;
	setp.eq.s64 	%p43, %rd420, 0;
	or.pred  	%p44, %p43, %p42;
	or.pred  	%p45, %p41, %p44;
	@%p45 bra 	$L__BB14_62;
	ld.shared.u64 	%rd176, [%r38];
	cvt.u64.u32 	%rd177, %r37;
	cvt.s64.s32 	%rd178, %r1244;
	add.s64 	%rd179, %rd177, %rd178;
	add.s64 	%rd180, %rd179, %rd176;
	st.global.u64 	[%rd83], %rd180;
$L__BB14_62:
	setp.gt.s32 	%p46, %r4, %r150;
	bar.sync 	0;
	shl.b32 	%r318, %r33, 3;
	add.s32 	%r320, %r310, %r318;
	ld.shared.u64 	%rd89, [%r320+46080];
	@%p46 bra 	$L__BB14_64;
	and.b32  	%r321, %r1, 31;
	and.b32  	%r322, %r1, 992;
	mul.lo.s32 	%r323, %r322, 15;
	or.b32  	%r324, %r323, %r321;
	cvt.u64.u32 	%rd181, %r324;
	add.s64 	%rd182, %rd89, %rd181;
	shl.b64 	%rd183, %rd182, 3;
	add.s64 	%rd184, %rd1, %rd183;
	st.global.u64 	[%rd184], %rd437;
	st.global.u64 	[%rd184+256], %rd438;
	st.global.u64 	[%rd184+512], %rd439;
	st.global.u64 	[%rd184+768], %rd440;
	st.global.u64 	[%rd184+1024], %rd441;
	st.global.u64 	[%rd184+1280], %rd442;
	st.global.u64 	[%rd184+1536], %rd443;
	st.global.u64 	[%rd184+1792], %rd444;
	st.global.u64 	[%rd184+2048], %rd445;
	st.global.u64 	[%rd184+2304], %rd446;
	st.global.u64 	[%rd184+2560], %rd447;
	st.global.u64 	[%rd184+2816], %rd448;
	st.global.u64 	[%rd184+3072], %rd449;
	st.global.u64 	[%rd184+3328], %rd450;
	st.global.u64 	[%rd184+3584], %rd451;
	bra.uni 	$L__BB14_94;
$L__BB14_64:
	mad.lo.s32 	%r47, %r3, -5760, %r150;
	and.b32  	%r325, %r1, 31;
	and.b32  	%r326, %r1, 992;
	mul.lo.s32 	%r327, %r326, 15;
	or.b32  	%r48, %r327, %r325;
	setp.ge.s32 	%p47, %r48, %r47;
	cvt.u64.u32 	%rd185, %r48;
	add.s64 	%rd186, %rd89, %rd185;
	shl.b64 	%rd187, %rd186, 3;
	add.s64 	%rd90, %rd1, %rd187;
	@%p47 bra 	$L__BB14_66;
	st.global.u64 	[%rd90], %rd437;
$L__BB14_66:
	add.s32 	%r328, %r48, 32;
	setp.ge.s32 	%p48, %r328, %r47;
	@%p48 bra 	$L__BB14_68;
	st.global.u64 	[%rd90+256], %rd438;
$L__BB14_68:
	add.s32 	%r329, %r48, 64;
	setp.ge.s32 	%p49, %r329, %r47;
	@%p49 bra 	$L__BB14_70;
	st.global.u64 	[%rd90+512], %rd439;
$L__BB14_70:
	add.s32 	%r330, %r48, 96;
	setp.ge.s32 	%p50, %r330, %r47;
	@%p50 bra 	$L__BB14_72;
	st.global.u64 	[%rd90+768], %rd440;
$L__BB14_72:
	add.s32 	%r331, %r48, 128;
	setp.ge.s32 	%p51, %r331, %r47;
	@%p51 bra 	$L__BB14_74;
	st.global.u64 	[%rd90+1024], %rd441;
$L__BB14_74:
	add.s32 	%r332, %r48, 160;
	setp.ge.s32 	%p52, %r332, %r47;
	@%p52 bra 	$L__BB14_76;
	st.global.u64 	[%rd90+1280], %rd442;
$L__BB14_76:
	add.s32 	%r333, %r48, 192;
	setp.ge.s32 	%p53, %r333, %r47;
	@%p53 bra 	$L__BB14_78;
	st.global.u64 	[%rd90+1536], %rd443;
$L__BB14_78:
	add.s32 	%r334, %r48, 224;
	setp.ge.s32 	%p54, %r334, %r47;
	@%p54 bra 	$L__BB14_80;
	st.global.u64 	[%rd90+1792], %rd444;
$L__BB14_80:
	add.s32 	%r335, %r48, 256;
	setp.ge.s32 	%p55, %r335, %r47;
	@%p55 bra 	$L__BB14_82;
	st.global.u64 	[%rd90+2048], %rd445;
$L__BB14_82:
	add.s32 	%r336, %r48, 288;
	setp.ge.s32 	%p56, %r336, %r47;
	@%p56 bra 	$L__BB14_84;
	st.global.u64 	[%rd90+2304], %rd446;
$L__BB14_84:
	add.s32 	%r337, %r48, 320;
	setp.ge.s32 	%p57, %r337, %r47;
	@%p57 bra 	$L__BB14_86;
	st.global.u64 	[%rd90+2560], %rd447;
$L__BB14_86:
	add.s32 	%r338, %r48, 352;
	setp.ge.s32 	%p58, %r338, %r47;
	@%p58 bra 	$L__BB14_88;
	st.global.u64 	[%rd90+2816], %rd448;
$L__BB14_88:
	add.s32 	%r339, %r48, 384;
	setp.ge.s32 	%p59, %r339, %r47;
	@%p59 bra 	$L__BB14_90;
	st.global.u64 	[%rd90+3072], %rd449;
$L__BB14_90:
	add.s32 	%r340, %r48, 416;
	setp.ge.s32 	%p60, %r340, %r47;
	@%p60 bra 	$L__BB14_92;
	st.global.u64 	[%rd90+3328], %rd450;
$L__BB14_92:
	add.s32 	%r341, %r48, 448;
	setp.ge.s32 	%p61, %r341, %r47;
	@%p61 bra 	$L__BB14_94;
	st.global.u64 	[%rd90+3584], %rd451;
$L__BB14_94:
	// begin inline asm
	exit;
	// end inline asm
	mov.u64 	%rd453, %rd437;
	mov.u64 	%rd454, %rd438;
	mov.u64 	%rd455, %rd439;
	mov.u64 	%rd456, %rd440;
	mov.u64 	%rd457, %rd441;
	mov.u64 	%rd458, %rd442;
	mov.u64 	%rd459, %rd443;
	mov.u64 	%rd460, %rd444;
	mov.u64 	%rd461, %rd445;
	mov.u64 	%rd462, %rd446;
	mov.u64 	%rd463, %rd447;
	mov.u64 	%rd464, %rd448;
	mov.u64 	%rd465, %rd449;
	mov.u64 	%rd466, %rd450;
	mov.u64 	%rd467, %rd451;
$L__BB14_95:
	mul.hi.u32 	%r342, %r1, 357913942;
	add.s32 	%r343, %r342, %r1;
	shl.b32 	%r344, %r343, 2;
	mov.u32 	%r345, _ZZN3cub18CUB_300001_SM_10006detail10radix_sort29DeviceRadixSortOnesweepKernelINS1_5radix10policy_hubIxNS0_8NullTypeEyE10Policy1000ELNS0_9SortOrderE0ExS6_yiiNS1_21identity_decomposer_tEEEvPT5_SC_PT3_PKSD_PT1_PKSH_PT2_PKSL_T4_iiT6_E1s;
	add.s32 	%r346, %r345, %r344;
	add.s32 	%r49, %r346, 13328;
	st.shared.u32 	[%r346+13328], %r1244;
	bar.sync 	0;
	setp.gt.u32 	%p62, %r1, 31;
	@%p62 bra 	$L__BB14_97;
	mad.lo.s32 	%r378, %r1, 52, %r345;
	ld.shared.u32 	%r379, [%r378+13328];
	ld.shared.u32 	%r380, [%r378+13332];
	ld.shared.u32 	%r381, [%r378+13336];
	ld.shared.u32 	%r382, [%r378+13340];
	ld.shared.u32 	%r383, [%r378+13344];
	ld.shared.u32 	%r384, [%r378+13348];
	ld.shared.u32 	%r385, [%r378+13352];
	ld.shared.u32 	%r386, [%r378+13356];
	ld.shared.u32 	%r387, [%r378+13360];
	ld.shared.u32 	%r388, [%r378+13364];
	ld.shared.u32 	%r389, [%r378+13368];
	ld.shared.u32 	%r390, [%r378+13372];
	add.s32 	%r391, %r380, %r379;
	add.s32 	%r392, %r391, %r381;
	add.s32 	%r393, %r392, %r382;
	add.s32 	%r394, %r393, %r383;
	add.s32 	%r395, %r394, %r384;
	add.s32 	%r396, %r395, %r385;
	add.s32 	%r397, %r396, %r386;
	add.s32 	%r398, %r397, %r387;
	add.s32 	%r399, %r398, %r388;
	add.s32 	%r400, %r399, %r389;
	add.s32 	%r351, %r400, %r390;
	mov.b32 	%r349, 1;
	mov.b32 	%r374, 0;
	mov.b32 	%r376, -1;
	// begin inline asm
	{  .reg .s32 r0;  .reg .pred p;  shfl.sync.up.b32 r0|p, %r351, %r349, %r374, %r376;  @p add.s32 r0, r0, %r351;  mov.s32 %r347, r0;}
	// end inline asm
	mov.b32 	%r355, 2;
	// begin inline asm
	{  .reg .s32 r0;  .reg .pred p;  shfl.sync.up.b32 r0|p, %r347, %r355, %r374, %r376;  @p add.s32 r0, r0, %r347;  mov.s32 %r353, r0;}
	// end inline asm
	mov.b32 	%r361, 4;
	// begin inline asm
	{  .reg .s32 r0;  .reg .pred p;  shfl.sync.up.b32 r0|p, %r353, %r361, %r374, %r376;  @p add.s32 r0, r0, %r353;  mov.s32 %r359, r0;}
	// end inline asm
	mov.b32 	%r367, 8;
	// begin inline asm
	{  .reg .s32 r0;  .reg .pred p;  shfl.sync.up.b32 r0|p, %r359, %r367, %r374, %r376;  @p add.s32 r0, r0, %r359;  mov.s32 %r365, r0;}
	// end inline asm
	mov.b32 	%r373, 16;
	// begin inline asm
	{  .reg .s32 r0;  .reg .pred p;  shfl.sync.up.b32 r0|p, %r365, %r373, %r374, %r376;  @p add.s32 r0, r0, %r365;  mov.s32 %r371, r0;}
	// end inline asm
	sub.s32 	%r401, %r371, %r351;
	add.s32 	%r402, %r379, %r401;
	add.s32 	%r403, %r380, %r402;
	add.s32 	%r404, %r381, %r403;
	add.s32 	%r405, %r382, %r404;
	add.s32 	%r406, %r383, %r405;
	add.s32 	%r407, %r384, %r406;
	add.s32 	%r408, %r385, %r407;
	add.s32 	%r409, %r386, %r408;
	add.s32 	%r410, %r387, %r409;
	add.s32 	%r411, %r388, %r410;
	add.s32 	%r412, %r389, %r411;
	st.shared.u32 	[%r378+13328], %r401;
	st.shared.u32 	[%r378+13332], %r402;
	st.shared.u32 	[%r378+13336], %r403;
	st.shared.u32 	[%r378+13340], %r404;
	st.shared.u32 	[%r378+13344], %r405;
	st.shared.u32 	[%r378+13348], %r406;
	st.shared.u32 	[%r378+13352], %r407;
	st.shared.u32 	[%r378+13356], %r408;
	st.shared.u32 	[%r378+13360], %r409;
	st.shared.u32 	[%r378+13364], %r410;
	st.shared.u32 	[%r378+13368], %r411;
	st.shared.u32 	[%r378+13372], %r412;
$L__BB14_97:
	setp.gt.u32 	%p63, %r1, 255;
	bar.sync 	0;
	ld.shared.s32 	%rd107, [%r49];
	@%p63 bra 	$L__BB14_99;
	cvt.u32.u64 	%r413, %rd107;
	shl.b32 	%r415, %r1, 2;
	add.s32 	%r417, %r345, %r415;
	ld.shared.u32 	%r418, [%r417];
	add.s32 	%r419, %r418, %r413;
	st.shared.u32 	[%r417], %r419;
	ld.shared.u32 	%r420, [%r417+1024];
	add.s32 	%r421, %r420, %r413;
	st.shared.u32 	[%r417+1024], %r421;
	ld.shared.u32 	%r422, [%r417+2048];
	add.s32 	%r423, %r422, %r413;
	st.shared.u32 	[%r417+2048], %r423;
	ld.shared.u32 	%r424, [%r417+3072];
	add.s32 	%r425, %r424, %r413;
	st.shared.u32 	[%r417+3072], %r425;
	ld.shared.u32 	%r426, [%r417+4096];
	add.s32 	%r427, %r426, %r413;
	st.shared.u32 	[%r417+4096], %r427;
	ld.shared.u32 	%r428, [%r417+5120];
	add.s32 	%r429, %r428, %r413;
	st.shared.u32 	[%r417+5120], %r429;
	ld.shared.u32 	%r430, [%r417+6144];
	add.s32 	%r431, %r430, %r413;
	st.shared.u32 	[%r417+6144], %r431;
	ld.shared.u32 	%r432, [%r417+7168];
	add.s32 	%r433, %r432, %r413;
	st.shared.u32 	[%r417+7168], %r433;
	ld.shared.u32 	%r434, [%r417+8192];
	add.s32 	%r435, %r434, %r413;
	st.shared.u32 	[%r417+8192], %r435;
	ld.shared.u32 	%r436, [%r417+9216];
	add.s32 	%r437, %r436, %r413;
	st.shared.u32 	[%r417+9216], %r437;
	ld.shared.u32 	%r438, [%r417+10240];
	add.s32 	%r439, %r438, %r413;
	st.shared.u32 	[%r417+10240], %r439;
	ld.shared.u32 	%r440, [%r417+11264];
	add.s32 	%r441, %r440, %r413;
	st.shared.u32 	[%r417+11264], %r441;
$L__BB14_99:
	bar.sync 	0;
	// begin inline asm
	mov.u32 %r442, %lanemask_le;
	// end inline asm
	cvt.u32.u64 	%r468, %rd68;
	shr.u64 	%rd188, %rd453, %r468;
	cvt.u32.u64 	%r469, %rd188;
	and.b32  	%r465, %r469, %r7;
	mov.b32 	%r445, 1;
	// begin inline asm
	{
    .reg .pred p;
    and.b32 %r443, %r465, %r445;    setp.ne.u32 p, %r443, 0;
    vote.ballot.sync.b32 %r443, p, 0xffffffff;
    @!p not.b32 %r443, %r443;
}

	// end inline asm
	mov.b32 	%r448, 2;
	// begin inline asm
	{
    .reg .pred p;
    and.b32 %r446, %r465, %r448;    setp.ne.u32 p, %r446, 0;
    vote.ballot.sync.b32 %r446, p, 0xffffffff;
    @!p not.b32 %r446, %r446;
}

	// end inline asm
	and.b32  	%r470, %r446, %r443;
	mov.b32 	%r451, 4;
	// begin inline asm
	{
    .reg .pred p;
    and.b32 %r449, %r465, %r451;    setp.ne.u32 p, %r449, 0;
    vote.ballot.sync.b32 %r449, p, 0xffffffff;
    @!p not.b32 %r449, %r449;
}

	// end inline asm
	and.b32  	%r471, %r449, %r470;
	mov.b32 	%r454, 8;
	// begin inline asm
	{
    .reg .pred p;
    and.b32 %r452, %r465, %r454;    setp.ne.u32 p, %r452, 0;
    vote.ballot.sync.b32 %r452, p, 0xffffffff;
    @!p not.b32 %r452, %r452;
}

	// end inline asm
	and.b32  	%r472, %r452, %r471;
	mov.b32 	%r457, 16;
	// begin inline asm
	{
    .reg .pred p;
    and.b32 %r455, %r465, %r457;    setp.ne.u32 p, %r455, 0;
    vote.ballot.sync.b32 %r455, p, 0xffffffff;
    @!p not.b32 %r455, %r455;
}

	// end inline asm
	and.b32  	%r473, %r455, %r472;
	mov.b32 	%r460, 32;
	// begin inline asm
	{
    .reg .pred p;
    and.b32 %r458, %r465, %r460;    setp.ne.u32 p, %r458, 0;
    vote.ballot.sync.b32 %r458, p, 0xffffffff;
    @!p not.b32 %r458, %r458;
}

	// end inline asm
	and.b32  	%r474, %r458, %r473;
	mov.b32 	%r463, 64;
	// begin inline asm
	{
    .reg .pred p;
    and.b32 %r461, %r465, %r463;    setp.ne.u32 p, %r461, 0;
    vote.ballot.sync.b32 %r461, p, 0xffffffff;
    @!p not.b32 %r461, %r461;
}

	// end inline asm
	and.b32  	%r475, %r461, %r474;
	mov.b32 	%r466, 128;
	// begin inline asm
	{
    .reg .pred p;
    and.b32 %r464, %r465, %r466;    setp.ne.u32 p, %r464, 0;
    vote.ballot.sync.b32 %r464, p, 0xffffffff;
    @!p not.b32 %r464, %r464;
}

	// end inline asm
	and.b32  	%r476, %r464, %r475;
	clz.b32 	%r477, %r476;
	sub.s32 	%r52, 31, %r477;
	and.b32  	%r478, %r442, %r476;
	popc.b32 	%r53, %r478;
	setp.ne.s32 	%p64, %r153, %r52;
	mov.b32 	%r1249, 0;
	@%p64 bra 	$L__BB14_101;
	shl.b32 	%r479, %r465, 2;
	add.s32 	%r480, %r9, %r479;
	atom.shared.add.u32 	%r1249, [%r480], %r53;
$L__BB14_101:
	shfl.sync.idx.b32	%r506|%p65, %r1249, %r52, 31, -1;
	add.s32 	%r56, %r53, %r506;
	shr.u64 	%rd189, %rd454, %r468;
	cvt.u32.u64 	%r508, %rd189;
	and.b32  	%r503, %r508, %r7;
	mov.b32 	%r483, 1;
	// begin inline asm
	{
    .reg .pred p;
    and.b32 %r481, %r503, %r483;    setp.ne.u32 p, %r481, 0;
    vote.ballot.sync.b32 %r481, p, 0xffffffff;
    @!p not.b32 %r481, %r481;
}

	// end inline asm
	mov.b32 	%r486, 2;
	// begin inline asm
	{
    .reg .pred p;
    and.b32 %r484, %r503, %r486;    setp.ne.u32 p, %r484, 0;
    vote.ballot.sync.b32 %r484, p, 0xffffffff;
    @!p not.b32 %r484, %r484;
}

	// end inline asm
	and.b32  	%r509, %r484, %r481;
	mov.b32 	%r489, 4;
	// begin inline asm
	{
    .reg .pred p;
    and.b32 %r487, %r503, %r489;    setp.ne.u32 p, %r487, 0;
    vote.ballot.sync.b32 %r487, p, 0xffffffff;
    @!p not.b32 %r487, %r487;
}

	// end inline asm
	and.b32  	%r510, %r487, %r509;
	mov.b32 	%r492, 8;
	// begin inline asm
	{
    .reg .pred p;
    and.b32 %r490, %r503, %r492;    setp.ne.u32 p, %r490, 0;
    vote.ballot.sync.b32 %r490, p, 0xffffffff;
    @!p not.b32 %r490, %r490;
}

	// end inline asm
	and.b32  	%r511, %r490, %r510;
	mov.b32 	%r495, 16;
	// begin inline asm
	{
    .reg .pred p;
    and.b32 %r493, %r503, %r495;    setp.ne.u32 p, %r493, 0;
    vote.ballot.sync.b32 %r493, p, 0xffffffff;
    @!p not.b32 %r493, %r493;
}

	// end inline asm
	and.b32  	%r512, %r493, %r511;
	mov.b32 	%r498, 32;
	// begin inline asm
	{
    .reg .pred p;
    and.b32 %r496, %r503, %r498;    setp.ne.u32 p, %r496, 0;
    vote.ballot.sync.b32 %r496, p, 0xffffffff;
    @!p not.b32 %r496, %r496;
}

	// end inline asm
	and.b32  	%r513, %r496, %r512;
	mov.b32 	%r501, 64;
	// begin inline asm
	{
    .reg .pred p;
    and.b32 %r499, %r503, %r501;    setp.ne.u32 p, %r499, 0;
    vote.ballot.sync.b32 %r499, p, 0xffffffff;
    @!p not.b32 %r499, %r499;
}

	// end inline asm
	and.b32  	%r514, %r499, %r513;
	mov.b32 	%r504, 128;
	// begin inline asm
	{
    .reg .pred p;
    and.b32 %r502, %r503, %r504;    setp.ne.u32 p, %r502, 0;
    vote.ballot.sync.b32 %r502, p, 0xffffffff;
    @!p not.b32 %r502, %r502;
}

	// end inline asm
	and.b32  	%r515, %r502, %r514;
	clz.b32 	%r516, %r515;
	sub.s32 	%r58, 31, %r516;
	and.b32  	%r517, %r442, %r515;
	popc.b32 	%r59, %r517;
	setp.ne.s32 	%p66, %r153, %r58;
	mov.b32 	%r1250, 0;
	@%p66 bra 	$L__BB14_103;
	shl.b32 	%r518, %r503, 2;
	add.s32 	%r519, %r9, %r518;
	atom.shared.add.u32 	%r1250, [%r519], %r59;
$L__BB14_103:
	shfl.sync.idx.b32	%r545|%p67, %r1250, %r58, 31, -1;
	add.s32 	%r62, %r59, %r545;
	shr.u64 	%rd190, %rd455, %r468;
	cvt.u32.u64 	%r547, %rd190;
	and.b32  	%r542, %r547, %r7;
	mov.b32 	%r522, 1;
	// begin inline asm
	{
    .reg .pred p;
    and.b32 %r520, %r542, %r522;    setp.ne.u32 p, %r520, 0;
    vote.ballot.sync.b32 %r520, p, 0xffffffff;
    @!p not.b32 %r520, %r520;
}

	// end inline asm
	mov.b32 	%r525, 2;
	// begin inline asm
	{
    .reg .pred p;
    and.b32 %r523, %r542, %r525;    setp.ne.u32 p, %r523, 0;
    vote.ballot.sync.b32 %r523, p, 0xffffffff;
    @!p not.b32 %r523, %r523;
}

	// end inline asm
	and.b32  	%r548, %r523, %r520;
	mov.b32 	%r528, 4;
	// begin inline asm
	{
    .reg .pred p;
    and.b32 %r526, %r542, %r528;    setp.ne.u32 p, %r526, 0;
    vote.ballot.sync.b32 %r526, p, 0xffffffff;
    @!p not.b32 %r526, %r526;
}

	// end inline asm
	and.b32  	%r549, %r526, %r548;
	mov.b32 	%r531, 8;
	// begin inline asm
	{
    .reg .pred p;
    and.b32 %r529, %r542, %r531;    setp.ne.u32 p, %r529, 0;
    vote.ballot.sync.b32 %r529, p, 0xffffffff;
    @!p not.b32 %r529, %r529;
}

	// end inline asm
	and.b32  	%r550, %r529, %r549;
	mov.b32 	%r534, 16;
	// begin inline asm
	{
    .reg .pred p;
    and.b32 %r532, %r542, %r534;    setp.ne.u32 p, %r532, 0;
    vote.ballot.sync.b32 %r532, p, 0xffffffff;
    @!p not.b32 %r532, %r532;
}

	// end inline asm
	and.b32  	%r551, %r532, %r550;
	mov.b32 	%r537, 32;
	// begin inline asm
	{
    .reg .pred p;
    and.b32 %r535, %r542, %r537;    setp.ne.u32 p, %r535, 0;
    vote.ballot.sync.b32 %r535, p, 0xffffffff;
    @!p not.b32 %r535, %r535;
}

	// end inline asm
	and.b32  	%r552, %r535, %r551;
	mov.b32 	%r540, 64;
	// begin inline asm
	{
    .reg .pred p;
    and.b32 %r538, %r542, %r540;    setp.ne.u32 p, %r538, 0;
    vote.ballot.sync.b32 %r538, p, 0xffffffff;
    @!p not.b32 %r538, %r538;
}

	// end inline asm
	and.b32  	%r553, %r538, %r552;
	mov.b32 	%r543, 128;
	// begin inline asm
	{
    .reg .pred p;
    and.b32 %r541, %r542, %r543;    setp.ne.u32 p, %r541, 0;
    vote.ballot.sync.b32 %r541, p, 0xffffffff;
    @!p not.b32 %r541, %r541;
}

	// end inline asm
	and.b32  	%r554, %r541, %r553;
	clz.b32 	%r555, %r554;
	sub.s32 	%r64, 31, %r555;
	and.b32  	%r556, %r442, %r554;
	popc.b32 	%r65, %r556;
	setp.ne.s32 	%p68, %r153, %r64;
	mov.b32 	%r1251, 0;
	@%p68 bra 	$L__BB14_105;
	shl.b32 	%r557, %r542, 2;
	add.s32 	%r558, %r9, %r557;
	atom.shared.add.u32 	%r1251, [%r558], %r65;
$L__BB14_105:
	shfl.sync.idx.b32	%r584|%p69, %r1251, %r64, 31, -1;
	add.s32 	%r68, %r65, %r584;
	shr.u64 	%rd191, %rd456, %r468;
	cvt.u32.u64 	%r586, %rd191;
	and.b32  	%r581, %r586, %r7;
	mov.b32 	%r561, 1;
	// begin inline asm
	{
    .reg .pred p;
    and.b32 %r559, %r581, %r561;    setp.ne.u32 p, %r559, 0;
    vote.ballot.sync.b32 %r559, p, 0xffffffff;
    @!p not.b32 %r559, %r559;
}

	// end inline asm
	mov.b32 	%r564, 2;
	// begin inline asm
	{
    .reg .pred p;
    and.b32 %r562, %r581, %r564;    setp.ne.u32 p, %r562, 0;
    vote.ballot.sync.b32 %r562, p, 0xffffffff;
    @!p not.b32 %r562, %r562;
}

	// end inline asm
	and.b32  	%r587, %r562, %r559;
	mov.b32 	%r567, 4;
	// begin inline asm
	{
    .reg .pred p;
    and.b32 %r565, %r581, %r567;    setp.ne.u32 p, %r565, 0;
    vote.ballot.sync.b32 %r565, p, 0xffffffff;
    @!p not.b32 %r565, %r565;
}

	// end inline asm
	and.b32  	%r588, %r565, %r587;
	mov.b32 	%r570, 8;
	// begin inline asm
	{
    .reg .pred p;
    and.b32 %r568, %r581, %r570;    setp.ne.u32 p, %r568, 0;
    vote.ballot.sync.b32 %r568, p, 0xffffffff;
    @!p not.b32 %r568, %r568;
}

	// end inline asm
	and.b32  	%r589, %r568, %r588;
	mov.b32 	%r573, 16;
	// begin inline asm
	{
    .reg .pred p;
    and.b32 %r571, %r581, %r573;    setp.ne.u32 p, %r571, 0;
    vote.ballot.sync.b32 %r571, p, 0xffffffff;
    @!p not.b32 %r571, %r571;
}

	// end inline asm
	and.b32  	%r590, %r571, %r589;
	mov.b32 	%r576, 32;
	// begin inline asm
	{
    .reg .pred p;
    and.b32 %r574, %r581, %r576;    setp.ne.u32 p, %r574, 0;
    vote.ballot.sync.b32 %r574, p, 0xffffffff;
    @!p not.b32 %r574, %r574;
}

	// end inline asm
	and.b32  	%r591, %r574, %r590;
	mov.b32 	%r579, 64;
	// begin inline asm
	{
    .reg .pred p;
    and.b32 %r577, %r581, %r579;    setp.ne.u32 p, %r577, 0;
    vote.ballot.sync.b32 %r577, p, 0xffffffff;
    @!p not.b32 %r577, %r577;
}

	// end inline asm
	and.b32  	%r592, %r577, %r591;
	mov.b32 	%r582, 128;
	// begin inline asm
	{
    .reg .pred p;
    and.b32 %r580, %r581, %r582;    setp.ne.u32 p, %r580, 0;
    vote.ballot.sync.b32 %r580, p, 0xffffffff;
    @!p not.b32 %r580, %r580;
}

	// end inline asm
	and.b32  	%r593, %r580, %r592;
	clz.b32 	%r594, %r593;
	sub.s32 	%r70, 31, %r594;
	and.b32  	%r595, %r442, %r593;
	popc.b32 	%r71, %r595;
	setp.ne.s32 	%p70, %r153, %r70;
	mov.b32 	%r1252, 0;
	@%p70 bra 	$L__BB14_107;
	shl.b32 	%r596, %r581, 2;
	add.s32 	%r597, %r9, %r596;
	atom.shared.add.u32 	%r1252, [%r597], %r71;
$L__BB14_107:
	shfl.sync.idx.b32	%r623|%p71, %r1252, %r70, 31, -1;
	add.s32 	%r74, %r71, %r623;
	shr.u64 	%rd192, %rd457, %r468;
	cvt.u32.u64 	%r625, %rd192;
	and.b32  	%r620, %r625, %r7;
	mov.b32 	%r600, 1;
	// begin inline asm
	{
    .reg .pred p;
    and.b32 %r598, %r620, %r600;    setp.ne.u32 p, %r598, 0;
    vote.ballot.sync.b32 %r598, p, 0xffffffff;
    @!p not.b32 %r598, %r598;
}

	// end inline asm
	mov.b32 	%r603, 2;
	// begin inline asm
	{
    .reg .pred p;
    and.b32 %r601, %r620, %r603;    setp.ne.u32 p, %r601, 0;
    vote.ballot.sync.b32 %r601, p, 0xffffffff;
    @!p not.b32 %r601, %r601;
}

	// end inline asm
	and.b32  	%r626, %r601, %r598;
	mov.b32 	%r606, 4;
	// begin inline asm
	{
    .reg .pred p;
    and.b32 %r604, %r620, %r606;    setp.ne.u32 p, %r604, 0;
    vote.ballot.sync.b32 %r604, p, 0xffffffff;
    @!p not.b32 %r604, %r604;
}

	// end inline asm
	and.b32  	%r627, %r604, %r626;
	mov.b32 	%r609, 8;
	// begin inline asm
	{
    .reg .pred p;
    and.b32 %r607, %r620, %r609;    setp.ne.u32 p, %r607, 0;
    vote.ballot.sync.b32 %r607, p, 0xffffffff;
    @!p not.b32 %r607, %r607;
}

	// end inline asm
	and.b32  	%r628, %r607, %r627;
	mov.b32 	%r612, 16;
	// begin inline asm
	{
    .reg .pred p;
    and.b32 %r610, %r620, %r612;    setp.ne.u32 p, %r610, 0;
    vote.ballot.sync.b32 %r610, p, 0xffffffff;
    @!p not.b32 %r610, %r610;
}

	// end inline asm
	and.b32  	%r629, %r610, %r628;
	mov.b32 	%r615, 32;
	// begin inline asm
	{
    .reg .pred p;
    and.b32 %r613, %r620, %r615;    setp.ne.u32 p, %r613, 0;
    vote.ballot.sync.b32 %r613, p, 0xffffffff;
    @!p not.b32 %r613, %r613;
}

	// end inline asm
	and.b32  	%r630, %r613, %r629;
	mov.b32 	%r618, 64;
	// begin inline asm
	{
    .reg .pred p;
    and.b32 %r616, %r620, %r618;    setp.ne.u32 p, %r616, 0;
    vote.ballot.sync.b32 %r616, p, 0xffffffff;
    @!p not.b32 %r616, %r616;
}

	// end inline asm
	and.b32  	%r631, %r616, %r630;
	mov.b32 	%r621, 128;
	// begin inline asm
	{
    .reg .pred p;
    and.b32 %r619, %r620, %r621;    setp.ne.u32 p, %r619, 0;
    vote.ballot.sync.b32 %r619, p, 0xffffffff;
    @!p not.b32 %r619, %r619;
}

	// end inline asm
	and.b32  	%r632, %r619, %r631;
	clz.b32 	%r633, %r632;
	sub.s32 	%r76, 31, %r633;
	and.b32  	%r634, %r442, %r632;
	popc.b32 	%r77, %r634;
	setp.ne.s32 	%p72, %r153, %r76;
	mov.b32 	%r1253, 0;
	@%p72 bra 	$L__BB14_109;
	shl.b32 	%r635, %r620, 2;
	add.s32 	%r636, %r9, %r635;
	atom.shared.add.u32 	%r1253, [%r636], %r77;
$L__BB14_109:
	shfl.sync.idx.b32	%r662|%p73, %r1253, %r76, 31, -1;
	add.s32 	%r80, %r77, %r662;
	shr.u64 	%rd193, %rd458, %r468;
	cvt.u32.u64 	%r664, %rd193;
	and.b32  	%r659, %r664, %r7;
	mov.b32 	%r639, 1;
	// begin inline asm
	{
    .reg .pred p;
    and.b32 %r637, %r659, %r639;    setp.ne.u32 p, %r637, 0;
    vote.ballot.sync.b32 %r637, p, 0xffffffff;
    @!p not.b32 %r637, %r637;
}

	// end inline asm
	mov.b32 	%r642, 2;
	// begin inline asm
	{
    .reg .pred p;
    and.b32 %r640, %r659, %r642;    setp.ne.u32 p, %r640, 0;
    vote.ballot.sync.b32 %r640, p, 0xffffffff;
    @!p not.b32 %r640, %r640;
}

	// end inline asm
	and.b32  	%r665, %r640, %r637;
	mov.b32 	%r645, 4;
	// begin inline asm
	{
    .reg .pred p;
    and.b32 %r643, %r659, %r645;    setp.ne.u32 p, %r643, 0;
    vote.ballot.sync.b32 %r643, p, 0xffffffff;
    @!p not.b32 %r643, %r643;
}

	// end inline asm
	and.b32  	%r666, %r643, %r665;
	mov.b32 	%r648, 8;
	// begin inline asm
	{
    .reg .pred p;
    and.b32 %r646, %r659, %r648;    setp.ne.u32 p, %r646, 0;
    vote.ballot.sync.b32 %r646, p, 0xffffffff;
    @!p not.b32 %r646, %r646;
}

	// end inline asm
	and.b32  	%r667, %r646, %r666;
	mov.b32 	%r651, 16;
	// begin inline asm
	{
    .reg .pred p;
    and.b32 %r649, %r659, %r651;    setp.ne.u32 p, %r649, 0;
    vote.ballot.sync.b32 %r649, p, 0xffffffff;
    @!p not.b32 %r649, %r649;
}

	// end inline asm
	and.b32  	%r668, %r649, %r667;
	mov.b32 	%r654, 32;
	// begin inline asm
	{
    .reg .pred p;
    and.b32 %r652, %r659, %r654;    setp.ne.u32 p, %r652, 0;
    vote.ballot.sync.b32 %r652, p, 0xffffffff;
    @!p not.b32 %r652, %r652;
}

	// end inline asm
	and.b32  	%r669, %r652, %r668;
	mov.b32 	%r657, 64;
	// begin inline asm
	{
    .reg .pred p;
    and.b32 %r655, %r659, %r657;    setp.ne.u32 p, %r655, 0;
    vote.ballot.sync.b32 %r655, p, 0xffffffff;
    @!p not.b32 %r655, %r655;
}

	// end inline asm
	and.b32  	%r670, %r655, %r669;
	mov.b32 	%r660, 128;
	// begin inline asm
	{
    .reg .pred p;
    and.b32 %r658, %r659, %r660;    setp.ne.u32 p, %r658, 0;
    vote.ballot.sync.b32 %r658, p, 0xffffffff;
    @!p not.b32 %r658, %r658;
}

	// end inline asm
	and.b32  	%r671, %r658, %r670;
	clz.b32 	%r672, %r671;
	sub.s32 	%r82, 31, %r672;
	and.b32  	%r673, %r442, %r671;
	popc.b32 	%r83, %r673;
	setp.ne.s32 	%p74, %r153, %r82;
	mov.b32 	%r1254, 0;
	@%p74 bra 	$L__BB14_111;
	shl.b32 	%r674, %r659, 2;
	add.s32 	%r675, %r9, %r674;
	atom.shared.add.u32 	%r1254, [%r675], %r83;
$L__BB14_111:
	shfl.sync.idx.b32	%r701|%p75, %r1254, %r82, 31, -1;
	add.s32 	%r86, %r83, %r701;
	shr.u64 	%rd194, %rd459, %r468;
	cvt.u32.u64 	%r703, %rd194;
	and.b32  	%r698, %r703, %r7;
	mov.b32 	%r678, 1;
	// begin inline asm
	{
    .reg .pred p;
    and.b32 %r676, %r698, %r678;    setp.ne.u32 p, %r676, 0;
    vote.ballot.sync.b32 %r676, p, 0xffffffff;
    @!p not.b32 %r676, %r676;
}

	// end inline asm
	mov.b32 	%r681, 2;
	// begin inline asm
	{
    .reg .pred p;
    and.b32 %r679, %r698, %r681;    setp.ne.u32 p, %r679, 0;
    vote.ballot.sync.b32 %r679, p, 0xffffffff;
    @!p not.b32 %r679, %r679;
}

	// end inline asm
	and.b32  	%r704, %r679, %r676;
	mov.b32 	%r684, 4;
	// begin inline asm
	{
    .reg .pred p;
    and.b32 %r682, %r698, %r684;    setp.ne.u32 p, %r682, 0;
    vote.ballot.sync.b32 %r682, p, 0xffffffff;
    @!p not.b32 %r682, %r682;
}

	// end inline asm
	and.b32  	%r705, %r682, %r704;
	mov.b32 	%r687, 8;
	// begin inline asm
	{
    .reg .pred p;
    and.b32 %r685, %r698, %r687;    setp.ne.u32 p, %r685, 0;
    vote.ballot.sync.b32 %r685, p, 0xffffffff;
    @!p not.b32 %r685, %r685;
}

	// end inline asm
	and.b32  	%r706, %r685, %r705;
	mov.b32 	%r690, 16;
	// begin inline asm
	{
    .reg .pred p;
    and.b32 %r688, %r698, %r690;    setp.ne.u32 p, %r688, 0;
    vote.ballot.sync.b32 %r688, p, 0xffffffff;
    @!p not.b32 %r688, %r688;
}

	// end inline asm
	and.b32  	%r707, %r688, %r706;
	mov.b32 	%r693, 32;
	// begin inline asm
	{
    .reg .pred p;
    and.b32 %r691, %r698, %r693;    setp.ne.u32 p, %r691, 0;
    vote.ballot.sync.b32 %r691, p, 0xffffffff;
    @!p not.b32 %r691, %r691;
}

	// end inline asm
	and.b32  	%r708, %r691, %r707;
	mov.b32 	%r696, 64;
	// begin inline asm
	{
    .reg .pred p;
    and.b32 %r694, %r698, %r696;    setp.ne.u32 p, %r694, 0;
    vote.ballot.sync.b32 %r694, p, 0xffffffff;
    @!p not.b32 %r694, %r694;
}

	// end inline asm
	and.b32  	%r709, %r694, %r708;
	mov.b32 	%r699, 128;
	// begin inline asm
	{
    .reg .pred p;
    and.b32 %r697, %r698, %r699;    setp.ne.u32 p, %r697, 0;
    vote.ballot.sync.b32 %r697, p, 0xffffffff;
    @!p not.b32 %r697, %r697;
}

	// end inline asm
	and.b32  	%r710, %r697, %r709;
	clz.b32 	%r711, %r710;
	sub.s32 	%r88, 31, %r711;
	and.b32  	%r712, %r442, %r710;
	popc.b32 	%r89, %r712;
	setp.ne.s32 	%p76, %r153, %r88;
	mov.b32 	%r1255, 0;
	@%p76 bra 	$L__BB14_113;
	shl.b32 	%r713, %r698, 2;
	add.s32 	%r714, %r9, %r713;
	atom.shared.add.u32 	%r1255, [%r714], %r89;
$L__BB14_113:
	shfl.sync.idx.b32	%r740|%p77, %r1255, %r88, 31, -1;
	add.s32 	%r92, %r89, %r740;
	shr.u64 	%rd195, %rd460, %r468;
	cvt.u32.u64 	%r742, %rd195;
	and.b32  	%r737, %r742, %r7;
	mov.b32 	%r717, 1;
	// begin inline asm
	{
    .reg .pred p;
    and.b32 %r715, %r737, %r717;    setp.ne.u32 p, %r715, 0;
    vote.ballot.sync.b32 %r715, p, 0xffffffff;
    @!p not.b32 %r715, %r715;
}

	// end inline asm
	mov.b32 	%r720, 2;
	// begin inline asm
	{
    .reg .pred p;
    and.b32 %r718, %r737, %r720;    setp.ne.u32 p, %r718, 0;
    vote.ballot.sync.b32 %r718, p, 0xffffffff;
    @!p not.b32 %r718, %r718;
}

	// end inline asm
	and.b32  	%r743, %r718, %r715;
	mov.b32 	%r723, 4;
	// begin inline asm
	{
    .reg .pred p;
    and.b32 %r721, %r737, %r723;    setp.ne.u32 p, %r721, 0;
    vote.ballot.sync.b32 %r721, p, 0xffffffff;
    @!p not.b32 %r721, %r721;
}

	// end inline asm
	and.b32  	%r744, %r721, %r743;
	mov.b32 	%r726, 8;
	// begin inline asm
	{
    .reg .pred p;
    and.b32 %r724, %r737, %r726;    setp.ne.u32 p, %r724, 0;
    vote.ballot.sync.b32 %r724, p, 0xffffffff;
    @!p not.b32 %r724, %r724;
}

	// end inline asm
	and.b32  	%r745, %r724, %r744;
	mov.b32 	%r729, 16;
	// begin inline asm
	{
    .reg .pred p;
    and.b32 %r727, %r737, %r729;    setp.ne.u32 p, %r727, 0;
    vote.ballot.sync.b32 %r727, p, 0xffffffff;
    @!p not.b32 %r727, %r727;
}

	// end inline asm
	and.b32  	%r746, %r727, %r745;
	mov.b32 	%r732, 32;
	// begin inline asm
	{
    .reg .pred p;
    and.b32 %r730, %r737, %r732;    setp.ne.u32 p, %r730, 0;
    vote.ballot.sync.b32 %r730, p, 0xffffffff;
    @!p not.b32 %r730, %r730;
}

	// end inline asm
	and.b32  	%r747, %r730, %r746;
	mov.b32 	%r735, 64;
	// begin inline asm
	{
    .reg .pred p;
    and.b32 %r733, %r737, %r735;    setp.ne.u32 p, %r733, 0;
    vote.ballot.sync.b32 %r733, p, 0xffffffff;
    @!p not.b32 %r733, %r733;
}

	// end inline asm
	and.b32  	%r748, %r733, %r747;
	mov.b32 	%r738, 128;
	// begin inline asm
	{
    .reg .pred p;
    and.b32 %r736, %r737, %r738;    setp.ne.u32 p, %r736, 0;
    vote.ballot.sync.b32 %r736, p, 0xffffffff;
    @!p not.b32 %r736, %r736;
}

	// end inline asm
	and.b32  	%r749, %r736, %r748;
	clz.b32 	%r750, %r749;
	sub.s32 	%r94, 31, %r750;
	and.b32  	%r751, %r442, %r749;
	popc.b32 	%r95, %r751;
	setp.ne.s32 	%p78, %r153, %r94;
	mov.b32 	%r1256, 0;
	@%p78 bra 	$L__BB14_115;
	shl.b32 	%r752, %r737, 2;
	add.s32 	%r753, %r9, %r752;
	atom.shared.add.u32 	%r1256, [%r753], %r95;
$L__BB14_115:
	shfl.sync.idx.b32	%r779|%p79, %r1256, %r94, 31, -1;
	add.s32 	%r98, %r95, %r779;
	shr.u64 	%rd196, %rd461, %r468;
	cvt.u32.u64 	%r781, %rd196;
	and.b32  	%r776, %r781, %r7;
	mov.b32 	%r756, 1;
	// begin inline asm
	{
    .reg .pred p;
    and.b32 %r754, %r776, %r756;    setp.ne.u32 p, %r754, 0;
    vote.ballot.sync.b32 %r754, p, 0xffffffff;
    @!p not.b32 %r754, %r754;
}

	// end inline asm
	mov.b32 	%r759, 2;
	// begin inline asm
	{
    .reg .pred p;
    and.b32 %r757, %r776, %r759;    setp.ne.u32 p, %r757, 0;
    vote.ballot.sync.b32 %r757, p, 0xffffffff;
    @!p not.b32 %r757, %r757;
}

	// end inline asm
	and.b32  	%r782, %r757, %r754;
	mov.b32 	%r762, 4;
	// begin inline asm
	{
    .reg .pred p;
    and.b32 %r760, %r776, %r762;    setp.ne.u32 p, %r760, 0;
    vote.ballot.sync.b32 %r760, p, 0xffffffff;
    @!p not.b32 %r760, %r760;
}

	// end inline asm
	and.b32  	%r783, %r760, %r782;
	mov.b32 	%r765, 8;
	// begin inline asm
	{
    .reg .pred p;
    and.b32 %r763, %r776, %r765;    setp.ne.u32 p, %r763, 0;
    vote.ballot.sync.b32 %r763, p, 0xffffffff;
    @!p not.b32 %r763, %r763;
}

	// end inline asm
	and.b32  	%r784, %r763, %r783;
	mov.b32 	%r768, 16;
	// begin inline asm
	{
    .reg .pred p;
    and.b32 %r766, %r776, %r768;    setp.ne.u32 p, %r766, 0;
    vote.ballot.sync.b32 %r766, p, 0xffffffff;
    @!p not.b32 %r766, %r766;
}

	// end inline asm
	and.b32  	%r785, %r766, %r784;
	mov.b32 	%r771, 32;
	// begin inline asm
	{
    .reg .pred p;
    and.b32 %r769, %r776, %r771;    setp.ne.u32 p, %r769, 0;
    vote.ballot.sync.b32 %r769, p, 0xffffffff;
    @!p not.b32 %r769, %r769;
}

	// end inline asm
	and.b32  	%r786, %r769, %r785;
	mov.b32 	%r774, 64;
	// begin inline asm
	{
    .reg .pred p;
    and.b32 %r772, %r776, %r774;    setp.ne.u32 p, %r772, 0;
    vote.ballot.sync.b32 %r772, p, 0xffffffff;
    @!p not.b32 %r772, %r772;
}

	// end inline asm
	and.b32  	%r787, %r772, %r786;
	mov.b32 	%r777, 128;
	// begin inline asm
	{
    .reg .pred p;
    and.b32 %r775, %r776, %r777;    setp.ne.u32 p, %r775, 0;
    vote.ballot.sync.b32 %r775, p, 0xffffffff;
    @!p not.b32 %r775, %r775;
}

	// end inline asm
	and.b32  	%r788, %r775, %r787;
	clz.b32 	%r789, %r788;
	sub.s32 	%r100, 31, %r789;
	and.b32  	%r790, %r442, %r788;
	popc.b32 	%r101, %r790;
	setp.ne.s32 	%p80, %r153, %r100;
	mov.b32 	%r1257, 0;
	@%p80 bra 	$L__BB14_117;
	shl.b32 	%r791, %r776, 2;
	add.s32 	%r792, %r9, %r791;
	atom.shared.add.u32 	%r1257, [%r792], %r101;
$L__BB14_117:
	shfl.sync.idx.b32	%r818|%p81, %r1257, %r100, 31, -1;
	add.s32 	%r104, %r101, %r818;
	shr.u64 	%rd197, %rd462, %r468;
	cvt.u32.u64 	%r820, %rd197;
	and.b32  	%r815, %r820, %r7;
	mov.b32 	%r795, 1;
	// begin inline asm
	{
    .reg .pred p;
    and.b32 %r793, %r815, %r795;    setp.ne.u32 p, %r793, 0;
    vote.ballot.sync.b32 %r793, p, 0xffffffff;
    @!p not.b32 %r793, %r793;
}

	// end inline asm
	mov.b32 	%r798, 2;
	// begin inline asm
	{
    .reg .pred p;
    and.b32 %r796, %r815, %r798;    setp.ne.u32 p, %r796, 0;
    vote.ballot.sync.b32 %r796, p, 0xffffffff;
    @!p not.b32 %r796, %r796;
}

	// end inline asm
	and.b32  	%r821, %r796, %r793;
	mov.b32 	%r801, 4;
	// begin inline asm
	{
    .reg .pred p;
    and.b32 %r799, %r815, %r801;    setp.ne.u32 p, %r799, 0;
    vote.ballot.sync.b32 %r799, p, 0xffffffff;
    @!p not.b32 %r799, %r799;
}

	// end inline asm
	and.b32  	%r822, %r799, %r821;
	mov.b32 	%r804, 8;
	// begin inline asm
	{
    .reg .pred p;
    and.b32 %r802, %r815, %r804;    setp.ne.u32 p, %r802, 0;
    vote.ballot.sync.b32 %r802, p, 0xffffffff;
    @!p not.b32 %r802, %r802;
}

	// end inline asm
	and.b32  	%r823, %r802, %r822;
	mov.b32 	%r807, 16;
	// begin inline asm
	{
    .reg .pred p;
    and.b32 %r805, %r815, %r807;    setp.ne.u32 p, %r805, 0;
    vote.ballot.sync.b32 %r805, p, 0xffffffff;
    @!p not.b32 %r805, %r805;
}

	// end inline asm
	and.b32  	%r824, %r805, %r823;
	mov.b32 	%r810, 32;
	// begin inline asm
	{
    .reg .pred p;
    and.b32 %r808, %r815, %r810;    setp.ne.u32 p, %r808, 0;
    vote.ballot.sync.b32 %r808, p, 0xffffffff;
    @!p not.b32 %r808, %r808;
}

	// end inline asm
	and.b32  	%r825, %r808, %r824;
	mov.b32 	%r813, 64;
	// begin inline asm
	{
    .reg .pred p;
    and.b32 %r811, %r815, %r813;    setp.ne.u32 p, %r811, 0;
    vote.ballot.sync.b32 %r811, p, 0xffffffff;
    @!p not.b32 %r811, %r811;
}

	// end inline asm
	and.b32  	%r826, %r811, %r825;
	mov.b32 	%r816, 128;
	// begin inline asm
	{
    .reg .pred p;
    and.b32 %r814, %r815, %r816;    setp.ne.u32 p, %r814, 0;
    vote.ballot.sync.b32 %r814, p, 0xffffffff;
    @!p not.b32 %r814, %r814;
}

	// end inline asm
	and.b32  	%r827, %r814, %r826;
	clz.b32 	%r828, %r827;
	sub.s32 	%r106, 31, %r828;
	and.b32  	%r829, %r442, %r827;
	popc.b32 	%r107, %r829;
	setp.ne.s32 	%p82, %r153, %r106;
	mov.b32 	%r1258, 0;
	@%p82 bra 	$L__BB14_119;
	shl.b32 	%r830, %r815, 2;
	add.s32 	%r831, %r9, %r830;
	atom.shared.add.u32 	%r1258, [%r831], %r107;
$L__BB14_119:
	shfl.sync.idx.b32	%r857|%p83, %r1258, %r106, 31, -1;
	add.s32 	%r110, %r107, %r857;
	shr.u64 	%rd198, %rd463, %r468;
	cvt.u32.u64 	%r859, %rd198;
	and.b32  	%r854, %r859, %r7;
	mov.b32 	%r834, 1;
	// begin inline asm
	{
    .reg .pred p;
    and.b32 %r832, %r854, %r834;    setp.ne.u32 p, %r832, 0;
    vote.ballot.sync.b32 %r832, p, 0xffffffff;
    @!p not.b32 %r832, %r832;
}

	// end inline asm
	mov.b32 	%r837, 2;
	// begin inline asm
	{
    .reg .pred p;
    and.b32 %r835, %r854, %r837;    setp.ne.u32 p, %r835, 0;
    vote.ballot.sync.b32 %r835, p, 0xffffffff;
    @!p not.b32 %r835, %r835;
}

	// end inline asm
	and.b32  	%r860, %r835, %r832;
	mov.b32 	%r840, 4;
	// begin inline asm
	{
    .reg .pred p;
    and.b32 %r838, %r854, %r840;    setp.ne.u32 p, %r838, 0;
    vote.ballot.sync.b32 %r838, p, 0xffffffff;
    @!p not.b32 %r838, %r838;
}

	// end inline asm
	and.b32  	%r861, %r838, %r860;
	mov.b32 	%r843, 8;
	// begin inline asm
	{
    .reg .pred p;
    and.b32 %r841, %r854, %r843;    setp.ne.u32 p, %r841, 0;
    vote.ballot.sync.b32 %r841, p, 0xffffffff;
    @!p not.b32 %r841, %r841;
}

	// end inline asm
	and.b32  	%r862, %r841, %r861;
	mov.b32 	%r846, 16;
	// begin inline asm
	{
    .reg .pred p;
    and.b32 %r844, %r854, %r846;    setp.ne.u32 p, %r844, 0;
    vote.ballot.sync.b32 %r844, p, 0xffffffff;
    @!p not.b32 %r844, %r844;
}

	// end inline asm
	and.b32  	%r863, %r844, %r862;
	mov.b32 	%r849, 32;
	// begin inline asm
	{
    .reg .pred p;
    and.b32 %r847, %r854, %r849;    setp.ne.u32 p, %r847, 0;
    vote.ballot.sync.b32 %r847, p, 0xffffffff;
    @!p not.b32 %r847, %r847;
}

	// end inline asm
	and.b32  	%r864, %r847, %r863;
	mov.b32 	%r852, 64;
	// begin inline asm
	{
    .reg .pred p;
    and.b32 %r850, %r854, %r852;    setp.ne.u32 p, %r850, 0;
    vote.ballot.sync.b32 %r850, p, 0xffffffff;
    @!p not.b32 %r850, %r850;
}

	// end inline asm
	and.b32  	%r865, %r850, %r864;
	mov.b32 	%r855, 128;
	// begin inline asm
	{
    .reg .pred p;
    and.b32 %r853, %r854, %r855;    setp.ne.u32 p, %r853, 0;
    vote.ballot.sync.b32 %r853, p, 0xffffffff;
    @!p not.b32 %r853, %r853;
}

	// end inline asm
	and.b32  	%r866, %r853, %r865;
	clz.b32 	%r867, %r866;
	sub.s32 	%r112, 31, %r867;
	and.b32  	%r868, %r442, %r866;
	popc.b32 	%r113, %r868;
	setp.ne.s32 	%p84, %r153, %r112;
	mov.b32 	%r1259, 0;
	@%p84 bra 	$L__BB14_121;
	shl.b32 	%r869, %r854, 2;
	add.s32 	%r870, %r9, %r869;
	atom.shared.add.u32 	%r1259, [%r870], %r113;
$L__BB14_121:
	shfl.sync.idx.b32	%r896|%p85, %r1259, %r112, 31, -1;
	add.s32 	%r116, %r113, %r896;
	shr.u64 	%rd199, %rd464, %r468;
	cvt.u32.u64 	%r898, %rd199;
	and.b32  	%r893, %r898, %r7;
	mov.b32 	%r873, 1;
	// begin inline asm
	{
    .reg .pred p;
    and.b32 %r871, %r893, %r873;    setp.ne.u32 p, %r871, 0;
    vote.ballot.sync.b32 %r871, p, 0xffffffff;
    @!p not.b32 %r871, %r871;
}

	// end inline asm
	mov.b32 	%r876, 2;
	// begin inline asm
	{
    .reg .pred p;
    and.b32 %r874, %r893, %r876;    setp.ne.u32 p, %r874, 0;
    vote.ballot.sync.b32 %r874, p, 0xffffffff;
    @!p not.b32 %r874, %r874;
}

	// end inline asm
	and.b32  	%r899, %r874, %r871;
	mov.b32 	%r879, 4;
	// begin inline asm
	{
    .reg .pred p;
    and.b32 %r877, %r893, %r879;    setp.ne.u32 p, %r877, 0;
    vote.ballot.sync.b32 %r877, p, 0xffffffff;
    @!p not.b32 %r877, %r877;
}

	// end inline asm
	and.b32  	%r900, %r877, %r899;
	mov.b32 	%r882, 8;
	// begin inline asm
	{
    .reg .pred p;
    and.b32 %r880, %r893, %r882;    setp.ne.u32 p, %r880, 0;
    vote.ballot.sync.b32 %r880, p, 0xffffffff;
    @!p not.b32 %r880, %r880;
}

	// end inline asm
	and.b32  	%r901, %r880, %r900;
	mov.b32 	%r885, 16;
	// begin inline asm
	{
    .reg .pred p;
    and.b32 %r883, %r893, %r885;    setp.ne.u32 p, %r883, 0;
    vote.ballot.sync.b32 %r883, p, 0xffffffff;
    @!p not.b32 %r883, %r883;
}

	// end inline asm
	and.b32  	%r902, %r883, %r901;
	mov.b32 	%r888, 32;
	// begin inline asm
	{
    .reg .pred p;
    and.b32 %r886, %r893, %r888;    setp.ne.u32 p, %r886, 0;
    vote.ballot.sync.b32 %r886, p, 0xffffffff;
    @!p not.b32 %r886, %r886;
}

	// end inline asm
	and.b32  	%r903, %r886, %r902;
	mov.b32 	%r891, 64;
	// begin inline asm
	{
    .reg .pred p;
    and.b32 %r889, %r893, %r891;    setp.ne.u32 p, %r889, 0;
    vote.ballot.sync.b32 %r889, p, 0xffffffff;
    @!p not.b32 %r889, %r889;
}

	// end inline asm
	and.b32  	%r904, %r889, %r903;
	mov.b32 	%r894, 128;
	// begin inline asm
	{
    .reg .pred p;
    and.b32 %r892, %r893, %r894;    setp.ne.u32 p, %r892, 0;
    vote.ballot.sync.b32 %r892, p, 0xffffffff;
    @!p not.b32 %r892, %r892;
}

	// end inline asm
	and.b32  	%r905, %r892, %r904;
	clz.b32 	%r906, %r905;
	sub.s32 	%r118, 31, %r906;
	and.b32  	%r907, %r442, %r905;
	popc.b32 	%r119, %r907;
	setp.ne.s32 	%p86, %r153, %r118;
	mov.b32 	%r1260, 0;
	@%p86 bra 	$L__BB14_123;
	shl.b32 	%r908, %r893, 2;
	add.s32 	%r909, %r9, %r908;
	atom.shared.add.u32 	%r1260, [%r909], %r119;
$L__BB14_123:
	shfl.sync.idx.b32	%r935|%p87, %r1260, %r118, 31, -1;
	add.s32 	%r122, %r119, %r935;
	shr.u64 	%rd200, %rd465, %r468;
	cvt.u32.u64 	%r937, %rd200;
	and.b32  	%r932, %r937, %r7;
	mov.b32 	%r912, 1;
	// begin inline asm
	{
    .reg .pred p;
    and.b32 %r910, %r932, %r912;    setp.ne.u32 p, %r910, 0;
    vote.ballot.sync.b32 %r910, p, 0xffffffff;
    @!p not.b32 %r910, %r910;
}

	// end inline asm
	mov.b32 	%r915, 2;
	// begin inline asm
	{
    .reg .pred p;
    and.b32 %r913, %r932, %r915;    setp.ne.u32 p, %r913, 0;
    vote.ballot.sync.b32 %r913, p, 0xffffffff;
    @!p not.b32 %r913, %r913;
}

	// end inline asm
	and.b32  	%r938, %r913, %r910;
	mov.b32 	%r918, 4;
	// begin inline asm
	{
    .reg .pred p;
    and.b32 %r916, %r932, %r918;    setp.ne.u32 p, %r916, 0;
    vote.ballot.sync.b32 %r916, p, 0xffffffff;
    @!p not.b32 %r916, %r916;
}

	// end inline asm
	and.b32  	%r939, %r916, %r938;
	mov.b32 	%r921, 8;
	// begin inline asm
	{
    .reg .pred p;
    and.b32 %r919, %r932, %r921;    setp.ne.u32 p, %r919, 0;
    vote.ballot.sync.b32 %r919, p, 0xffffffff;
    @!p not.b32 %r919, %r919;
}

	// end inline asm
	and.b32  	%r940, %r919, %r939;
	mov.b32 	%r924, 16;
	// begin inline asm
	{
    .reg .pred p;
    and.b32 %r922, %r932, %r924;    setp.ne.u32 p, %r922, 0;
    vote.ballot.sync.b32 %r922, p, 0xffffffff;
    @!p not.b32 %r922, %r922;
}

	// end inline asm
	and.b32  	%r941, %r922, %r940;
	mov.b32 	%r927, 32;
	// begin inline asm
	{
    .reg .pred p;
    and.b32 %r925, %r932, %r927;    setp.ne.u32 p, %r925, 0;
    vote.ballot.sync.b32 %r925, p, 0xffffffff;
    @!p not.b32 %r925, %r925;
}

	// end inline asm
	and.b32  	%r942, %r925, %r941;
	mov.b32 	%r930, 64;
	// begin inline asm
	{
    .reg .pred p;
    and.b32 %r928, %r932, %r930;    setp.ne.u32 p, %r928, 0;
    vote.ballot.sync.b32 %r928, p, 0xffffffff;
    @!p not.b32 %r928, %r928;
}

	// end inline asm
	and.b32  	%r943, %r928, %r942;
	mov.b32 	%r933, 128;
	// begin inline asm
	{
    .reg .pred p;
    and.b32 %r931, %r932, %r933;    setp.ne.u32 p, %r931, 0;
    vote.ballot.sync.b32 %r931, p, 0xffffffff;
    @!p not.b32 %r931, %r931;
}

	// end inline asm
	and.b32  	%r944, %r931, %r943;
	clz.b32 	%r945, %r944;
	sub.s32 	%r124, 31, %r945;
	and.b32  	%r946, %r442, %r944;
	popc.b32 	%r125, %r946;
	setp.ne.s32 	%p88, %r153, %r124;
	mov.b32 	%r1261, 0;
	@%p88 bra 	$L__BB14_125;
	shl.b32 	%r947, %r932, 2;
	add.s32 	%r948, %r9, %r947;
	atom.shared.add.u32 	%r1261, [%r948], %r125;
$L__BB14_125:
	shfl.sync.idx.b32	%r974|%p89, %r1261, %r124, 31, -1;
	add.s32 	%r128, %r125, %r974;
	shr.u64 	%rd201, %rd466, %r468;
	cvt.u32.u64 	%r976, %rd201;
	and.b32  	%r971, %r976, %r7;
	mov.b32 	%r951, 1;
	// begin inline asm
	{
    .reg .pred p;
    and.b32 %r949, %r971, %r951;    setp.ne.u32 p, %r949, 0;
    vote.ballot.sync.b32 %r949, p, 0xffffffff;
    @!p not.b32 %r949, %r949;
}

	// end inline asm
	mov.b32 	%r954, 2;
	// begin inline asm
	{
    .reg .pred p;
    and.b32 %r952, %r971, %r954;    setp.ne.u32 p, %r952, 0;
    vote.ballot.sync.b32 %r952, p, 0xffffffff;
    @!p not.b32 %r952, %r952;
}

	// end inline asm
	and.b32  	%r977, %r952, %r949;
	mov.b32 	%r957, 4;
	// begin inline asm
	{
    .reg .pred p;
    and.b32 %r955, %r971, %r957;    setp.ne.u32 p, %r955, 0;
    vote.ballot.sync.b32 %r955, p, 0xffffffff;
    @!p not.b32 %r955, %r955;
}

	// end inline asm
	and.b32  	%r978, %r955, %r977;
	mov.b32 	%r960, 8;
	// begin inline asm
	{
    .reg .pred p;
    and.b32 %r958, %r971, %r960;    setp.ne.u32 p, %r958, 0;
    vote.ballot.sync.b32 %r958, p, 0xffffffff;
    @!p not.b32 %r958, %r958;
}

	// end inline asm
	and.b32  	%r979, %r958, %r978;
	mov.b32 	%r963, 16;
	// begin inline asm
	{
    .reg .pred p;
    and.b32 %r961, %r971, %r963;    setp.ne.u32 p, %r961, 0;
    vote.ballot.sync.b32 %r961, p, 0xffffffff;
    @!p not.b32 %r961, %r961;
}

	// end inline asm
	and.b32  	%r980, %r961, %r979;
	mov.b32 	%r966, 32;
	// begin inline asm
	{
    .reg .pred p;
    and.b32 %r964, %r971, %r966;    setp.ne.u32 p, %r964, 0;
    vote.ballot.sync.b32 %r964, p, 0xffffffff;
    @!p not.b32 %r964, %r964;
}

	// end inline asm
	and.b32  	%r981, %r964, %r980;
	mov.b32 	%r969, 64;
	// begin inline asm
	{
    .reg .pred p;
    and.b32 %r967, %r971, %r969;    setp.ne.u32 p, %r967, 0;
    vote.ballot.sync.b32 %r967, p, 0xffffffff;
    @!p not.b32 %r967, %r967;
}

	// end inline asm
	and.b32  	%r982, %r967, %r981;
	mov.b32 	%r972, 128;
	// begin inline asm
	{
    .reg .pred p;
    and.b32 %r970, %r971, %r972;    setp.ne.u32 p, %r970, 0;
    vote.ballot.sync.b32 %r970, p, 0xffffffff;
    @!p not.b32 %r970, %r970;
}

	// end inline asm
	and.b32  	%r983, %r970, %r982;
	clz.b32 	%r984, %r983;
	sub.s32 	%r130, 31, %r984;
	and.b32  	%r985, %r442, %r983;
	popc.b32 	%r131, %r985;
	setp.ne.s32 	%p90, %r153, %r130;
	mov.b32 	%r1262, 0;
	@%p90 bra 	$L__BB14_127;
	shl.b32 	%r986, %r971, 2;
	add.s32 	%r987, %r9, %r986;
	atom.shared.add.u32 	%r1262, [%r987], %r131;
$L__BB14_127:
	shfl.sync.idx.b32	%r1013|%p91, %r1262, %r130, 31, -1;
	add.s32 	%r134, %r131, %r1013;
	shr.u64 	%rd202, %rd467, %r468;
	cvt.u32.u64 	%r1015, %rd202;
	and.b32  	%r1010, %r1015, %r7;
	mov.b32 	%r990, 1;
	// begin inline asm
	{
    .reg .pred p;
    and.b32 %r988, %r1010, %r990;    setp.ne.u32 p, %r988, 0;
    vote.ballot.sync.b32 %r988, p, 0xffffffff;
    @!p not.b32 %r988, %r988;
}

	// end inline asm
	mov.b32 	%r993, 2;
	// begin inline asm
	{
    .reg .pred p;
    and.b32 %r991, %r1010, %r993;    setp.ne.u32 p, %r991, 0;
    vote.ballot.sync.b32 %r991, p, 0xffffffff;
    @!p not.b32 %r991, %r991;
}

	// end inline asm
	and.b32  	%r1016, %r991, %r988;
	mov.b32 	%r996, 4;
	// begin inline asm
	{
    .reg .pred p;
    and.b32 %r994, %r1010, %r996;    setp.ne.u32 p, %r994, 0;
    vote.ballot.sync.b32 %r994, p, 0xffffffff;
    @!p not.b32 %r994, %r994;
}

	// end inline asm
	and.b32  	%r1017, %r994, %r1016;
	mov.b32 	%r999, 8;
	// begin inline asm
	{
    .reg .pred p;
    and.b32 %r997, %r1010, %r999;    setp.ne.u32 p, %r997, 0;
    vote.ballot.sync.b32 %r997, p, 0xffffffff;
    @!p not.b32 %r997, %r997;
}

	// end inline asm
	and.b32  	%r1018, %r997, %r1017;
	mov.b32 	%r1002, 16;
	// begin inline asm
	{
    .reg .pred p;
    and.b32 %r1000, %r1010, %r1002;    setp.ne.u32 p, %r1000, 0;
    vote.ballot.sync.b32 %r1000, p, 0xffffffff;
    @!p not.b32 %r1000, %r1000;
}

	// end inline asm
	and.b32  	%r1019, %r1000, %r1018;
	mov.b32 	%r1005, 32;
	// begin inline asm
	{
    .reg .pred p;
    and.b32 %r1003, %r1010, %r1005;    setp.ne.u32 p, %r1003, 0;
    vote.ballot.sync.b32 %r1003, p, 0xffffffff;
    @!p not.b32 %r1003, %r1003;
}

	// end inline asm
	and.b32  	%r1020, %r1003, %r1019;
	mov.b32 	%r1008, 64;
	// begin inline asm
	{
    .reg .pred p;
    and.b32 %r1006, %r1010, %r1008;    setp.ne.u32 p, %r1006, 0;
    vote.ballot.sync.b32 %r1006, p, 0xffffffff;
    @!p not.b32 %r1006, %r1006;
}

	// end inline asm
	and.b32  	%r1021, %r1006, %r1020;
	mov.b32 	%r1011, 128;
	// begin inline asm
	{
    .reg .pred p;
    and.b32 %r1009, %r1010, %r1011;    setp.ne.u32 p, %r1009, 0;
    vote.ballot.sync.b32 %r1009, p, 0xffffffff;
    @!p not.b32 %r1009, %r1009;
}

	// end inline asm
	and.b32  	%r1022, %r1009, %r1021;
	clz.b32 	%r1023, %r1022;
	sub.s32 	%r136, 31, %r1023;
	and.b32  	%r1024, %r442, %r1022;
	popc.b32 	%r137, %r1024;
	setp.ne.s32 	%p92, %r153, %r136;
	mov.b32 	%r1263, 0;
	@%p92 bra 	$L__BB14_129;
	shl.b32 	%r1025, %r1010, 2;
	add.s32 	%r1026, %r9, %r1025;
	atom.shared.add.u32 	%r1263, [%r1026], %r137;
$L__BB14_129:
	setp.gt.u32 	%p93, %r1, 255;
	shfl.sync.idx.b32	%r1027|%p94, %r1263, %r136, 31, -1;
	add.s32 	%r1028, %r137, %r1027;
	bar.sync 	0;
	shl.b32 	%r1029, %r56, 3;
	add.s32 	%r1031, %r345, %r1029;
	st.shared.u64 	[%r1031+-8], %rd453;
	shl.b32 	%r1032, %r62, 3;
	add.s32 	%r1033, %r345, %r1032;
	st.shared.u64 	[%r1033+-8], %rd454;
	shl.b32 	%r1034, %r68, 3;
	add.s32 	%r1035, %r345, %r1034;
	st.shared.u64 	[%r1035+-8], %rd455;
	shl.b32 	%r1036, %r74, 3;
	add.s32 	%r1037, %r345, %r1036;
	st.shared.u64 	[%r1037+-8], %rd456;
	shl.b32 	%r1038, %r80, 3;
	add.s32 	%r1039, %r345, %r1038;
	st.shared.u64 	[%r1039+-8], %rd457;
	shl.b32 	%r1040, %r86, 3;
	add.s32 	%r1041, %r345, %r1040;
	st.shared.u64 	[%r1041+-8], %rd458;
	shl.b32 	%r1042, %r92, 3;
	add.s32 	%r1043, %r345, %r1042;
	st.shared.u64 	[%r1043+-8], %rd459;
	shl.b32 	%r1044, %r98, 3;
	add.s32 	%r1045, %r345, %r1044;
	st.shared.u64 	[%r1045+-8], %rd460;
	shl.b32 	%r1046, %r104, 3;
	add.s32 	%r1047, %r345, %r1046;
	st.shared.u64 	[%r1047+-8], %rd461;
	shl.b32 	%r1048, %r110, 3;
	add.s32 	%r1049, %r345, %r1048;
	st.shared.u64 	[%r1049+-8], %rd462;
	shl.b32 	%r1050, %r116, 3;
	add.s32 	%r1051, %r345, %r1050;
	st.shared.u64 	[%r1051+-8], %rd463;
	shl.b32 	%r1052, %r122, 3;
	add.s32 	%r1053, %r345, %r1052;
	st.shared.u64 	[%r1053+-8], %rd464;
	shl.b32 	%r1054, %r128, 3;
	add.s32 	%r1055, %r345, %r1054;
	st.shared.u64 	[%r1055+-8], %rd465;
	shl.b32 	%r1056, %r134, 3;
	add.s32 	%r1057, %r345, %r1056;
	st.shared.u64 	[%r1057+-8], %rd466;
	shl.b32 	%r1058, %r1028, 3;
	add.s32 	%r1059, %r345, %r1058;
	st.shared.u64 	[%r1059+-8], %rd467;
	shl.b32 	%r1060, %r1, 3;
	add.s32 	%r1061, %r345, %r1060;
	add.s32 	%r140, %r1061, 46080;
	@%p93 bra 	$L__BB14_137;
	ld.global.u64 	%rd203, [%rd84];
	sub.s64 	%rd468, %rd203, %rd107;
	st.shared.u64 	[%r140], %rd468;
	setp.lt.s32 	%p95, %r3, 1;
	mov.u32 	%r1267, %r1244;
	@%p95 bra 	$L__BB14_136;
	mov.b32 	%r1265, -1;
	mov.u32 	%r1264, %r3;
	mov.u32 	%r1267, %r1244;
$L__BB14_132:
	add.s32 	%r144, %r1264, -1;
	shl.b32 	%r1063, %r144, 8;
	add.s32 	%r1064, %r1063, %r1;
	mul.wide.s32 	%rd204, %r1064, 4;
	add.s64 	%rd109, %rd2, %rd204;
$L__BB14_133:
	membar.cta;
	ld.volatile.global.u32 	%r145, [%rd109];
	setp.eq.s32 	%p96, %r145, 0;
	@%p96 bra 	$L__BB14_133;
	and.b32  	%r1065, %r145, 1073741823;
	add.s32 	%r1267, %r1065, %r1267;
	setp.gt.s32 	%p97, %r145, -1;
	vote.sync.ballot.b32 	%r1265, %p97, %r1265;
	setp.gt.u32 	%p99, %r1264, 1;
	and.pred  	%p100, %p97, %p99;
	mov.u32 	%r1264, %r144;
	@%p100 bra 	$L__BB14_132;
	ld.shared.u64 	%rd468, [%r140];
$L__BB14_136:
	or.b32  	%r1066, %r1267, -2147483648;
	st.volatile.global.u32 	[%rd72], %r1066;
	sub.s32 	%r1067, %r1267, %r1244;
	cvt.s64.s32 	%rd205, %r1067;
	add.s64 	%rd206, %rd468, %rd205;
	st.shared.u64 	[%r140], %rd206;
$L__BB14_137:
	ld.param.u64 	%rd421, [_ZN3cub18CUB_300001_SM_10006detail10radix_sort29DeviceRadixSortOnesweepKernelINS1_5radix10policy_hubIxNS0_8NullTypeEyE10Policy1000ELNS0_9SortOrderE0ExS6_yiiNS1_21identity_decomposer_tEEEvPT5_SC_PT3_PKSD_PT1_PKSH_PT2_PKSL_T4_iiT6__param_2];
	setp.gt.u32 	%p101, %r1, 255;
	setp.lt.s32 	%p102, %r4, %r150;
	setp.eq.s64 	%p103, %rd421, 0;
	or.pred  	%p104, %p103, %p102;
	or.pred  	%p105, %p101, %p104;
	@%p105 bra 	$L__BB14_139;
	ld.shared.u64 	%rd207, [%r140];
	cvt.s64.s32 	%rd208, %r1244;
	add.s64 	%rd209, %rd107, %rd208;
	add.s64 	%rd210, %rd209, %rd207;
	st.global.u64 	[%rd83], %rd210;
$L__BB14_139:
	setp.gt.s32 	%p106, %r4, %r150;
	bar.sync 	0;
	@%p106 bra 	$L__BB14_141;
	ld.shared.u64 	%rd211, [%r140+-46080];
	shr.u64 	%rd212, %rd211, %r468;
	cvt.u32.u64 	%r1069, %rd212;
	and.b32  	%r1070, %r1069, %r7;
	shl.b32 	%r1071, %r1070, 3;
	add.s32 	%r1073, %r345, 46080;
	add.s32 	%r1074, %r1073, %r1071;
	ld.shared.u64 	%rd213, [%r1074];
	add.s64 	%rd214, %rd213, %rd82;
	xor.b64  	%rd215, %rd211, -9223372036854775808;
	shl.b64 	%rd216, %rd214, 3;
	add.s64 	%rd217, %rd1, %rd216;
	st.global.u64 	[%rd217], %rd215;
	bar.warp.sync 	-1;
	ld.shared.u64 	%rd218, [%r140+-43008];
	shr.u64 	%rd219, %rd218, %r468;
	cvt.u32.u64 	%r1075, %rd219;
	and.b32  	%r1076, %r1075, %r7;
	shl.b32 	%r1077, %r1076, 3;
	add.s32 	%r1078, %r1073, %r1077;
	ld.shared.u64 	%rd220, [%r1078];
	add.s64 	%rd221, %rd220, %rd82;
	xor.b64  	%rd222, %rd218, -9223372036854775808;
	shl.b64 	%rd223, %rd221, 3;
	add.s64 	%rd224, %rd1, %rd223;
	st.global.u64 	[%rd224+3072], %rd222;
	bar.warp.sync 	-1;
	ld.shared.u64 	%rd225, [%r140+-39936];
	shr.u64 	%rd226, %rd225, %r468;
	cvt.u32.u64 	%r1079, %rd226;
	and.b32  	%r1080, %r1079, %r7;
	shl.b32 	%r1081, %r1080, 3;
	add.s32 	%r1082, %r1073, %r1081;
	ld.shared.u64 	%rd227, [%r1082];
	add.s64 	%rd228, %rd227, %rd82;
	xor.b64  	%rd229, %rd225, -9223372036854775808;
	shl.b64 	%rd230, %rd228, 3;
	add.s64 	%rd231, %rd1, %rd230;
	st.global.u64 	[%rd231+6144], %rd229;
	bar.warp.sync 	-1;
	ld.shared.u64 	%rd232, [%r140+-36864];
	shr.u64 	%rd233, %rd232, %r468;
	cvt.u32.u64 	%r1083, %rd233;
	and.b32  	%r1084, %r1083, %r7;
	shl.b32 	%r1085, %r1084, 3;
	add.s32 	%r1086, %r1073, %r1085;
	ld.shared.u64 	%rd234, [%r1086];
	add.s64 	%rd235, %rd234, %rd82;
	xor.b64  	%rd236, %rd232, -9223372036854775808;
	shl.b64 	%rd237, %rd235, 3;
	add.s64 	%rd238, %rd1, %rd237;
	st.global.u64 	[%rd238+9216], %rd236;
	bar.warp.sync 	-1;
	ld.shared.u64 	%rd239, [%r140+-33792];
	shr.u64 	%rd240, %rd239, %r468;
	cvt.u32.u64 	%r1087, %rd240;
	and.b32  	%r1088, %r1087, %r7;
	shl.b32 	%r1089, %r1088, 3;
	add.s32 	%r1090, %r1073, %r1089;
	ld.shared.u64 	%rd241, [%r1090];
	add.s64 	%rd242, %rd241, %rd82;
	xor.b64  	%rd243, %rd239, -9223372036854775808;
	shl.b64 	%rd244, %rd242, 3;
	add.s64 	%rd245, %rd1, %rd244;
	st.global.u64 	[%rd245+12288], %rd243;
	bar.warp.sync 	-1;
	ld.shared.u64 	%rd246, [%r140+-30720];
	shr.u64 	%rd247, %rd246, %r468;
	cvt.u32.u64 	%r1091, %rd247;
	and.b32  	%r1092, %r1091, %r7;
	shl.b32 	%r1093, %r1092, 3;
	add.s32 	%r1094, %r1073, %r1093;
	ld.shared.u64 	%rd248, [%r1094];
	add.s64 	%rd249, %rd248, %rd82;
	xor.b64  	%rd250, %rd246, -9223372036854775808;
	shl.b64 	%rd251, %rd249, 3;
	add.s64 	%rd252, %rd1, %rd251;
	st.global.u64 	[%rd252+15360], %rd250;
	bar.warp.sync 	-1;
	ld.shared.u64 	%rd253, [%r140+-27648];
	shr.u64 	%rd254, %rd253, %r468;
	cvt.u32.u64 	%r1095, %rd254;
	and.b32  	%r1096, %r1095, %r7;
	shl.b32 	%r1097, %r1096, 3;
	add.s32 	%r1098, %r1073, %r1097;
	ld.shared.u64 	%rd255, [%r1098];
	add.s64 	%rd256, %rd255, %rd82;
	xor.b64  	%rd257, %rd253, -9223372036854775808;
	shl.b64 	%rd258, %rd256, 3;
	add.s64 	%rd259, %rd1, %rd258;
	st.global.u64 	[%rd259+18432], %rd257;
	bar.warp.sync 	-1;
	ld.shared.u64 	%rd260, [%r140+-24576];
	shr.u64 	%rd261, %rd260, %r468;
	cvt.u32.u64 	%r1099, %rd261;
	and.b32  	%r1100, %r1099, %r7;
	shl.b32 	%r1101, %r1100, 3;
	add.s32 	%r1102, %r1073, %r1101;
	ld.shared.u64 	%rd262, [%r1102];
	add.s64 	%rd263, %rd262, %rd82;
	xor.b64  	%rd264, %rd260, -9223372036854775808;
	shl.b64 	%rd265, %rd263, 3;
	add.s64 	%rd266, %rd1, %rd265;
	st.global.u64 	[%rd266+21504], %rd264;
	bar.warp.sync 	-1;
	ld.shared.u64 	%rd267, [%r140+-21504];
	shr.u64 	%rd268, %rd267, %r468;
	cvt.u32.u64 	%r1103, %rd268;
	and.b32  	%r1104, %r1103, %r7;
	shl.b32 	%r1105, %r1104, 3;
	add.s32 	%r1106, %r1073, %r1105;
	ld.shared.u64 	%rd269, [%r1106];
	add.s64 	%rd270, %rd269, %rd82;
	xor.b64  	%rd271, %rd267, -9223372036854775808;
	shl.b64 	%rd272, %rd270, 3;
	add.s64 	%rd273, %rd1, %rd272;
	st.global.u64 	[%rd273+24576], %rd271;
	bar.warp.sync 	-1;
	ld.shared.u64 	%rd274, [%r140+-18432];
	shr.u64 	%rd275, %rd274, %r468;
	cvt.u32.u64 	%r1107, %rd275;
	and.b32  	%r1108, %r1107, %r7;
	shl.b32 	%r1109, %r1108, 3;
	add.s32 	%r1110, %r1073, %r1109;
	ld.shared.u64 	%rd276, [%r1110];
	add.s64 	%rd277, %rd276, %rd82;
	xor.b64  	%rd278, %rd274, -9223372036854775808;
	shl.b64 	%rd279, %rd277, 3;
	add.s64 	%rd280, %rd1, %rd279;
	st.global.u64 	[%rd280+27648], %rd278;
	bar.warp.sync 	-1;
	ld.shared.u64 	%rd281, [%r140+-15360];
	shr.u64 	%rd282, %rd281, %r468;
	cvt.u32.u64 	%r1111, %rd282;
	and.b32  	%r1112, %r1111, %r7;
	shl.b32 	%r1113, %r1112, 3;
	add.s32 	%r1114, %r1073, %r1113;
	ld.shared.u64 	%rd283, [%r1114];
	add.s64 	%rd284, %rd283, %rd82;
	xor.b64  	%rd285, %rd281, -9223372036854775808;
	shl.b64 	%rd286, %rd284, 3;
	add.s64 	%rd287, %rd1, %rd286;
	st.global.u64 	[%rd287+30720], %rd285;
	bar.warp.sync 	-1;
	ld.shared.u64 	%rd288, [%r140+-12288];
	shr.u64 	%rd289, %rd288, %r468;
	cvt.u32.u64 	%r1115, %rd289;
	and.b32  	%r1116, %r1115, %r7;
	shl.b32 	%r1117, %r1116, 3;
	add.s32 	%r1118, %r1073, %r1117;
	ld.shared.u64 	%rd290, [%r1118];
	add.s64 	%rd291, %rd290, %rd82;
	xor.b64  	%rd292, %rd288, -9223372036854775808;
	shl.b64 	%rd293, %rd291, 3;
	add.s64 	%rd294, %rd1, %rd293;
	st.global.u64 	[%rd294+33792], %rd292;
	bar.warp.sync 	-1;
	ld.shared.u64 	%rd295, [%r140+-9216];
	shr.u64 	%rd296, %rd295, %r468;
	cvt.u32.u64 	%r1119, %rd296;
	and.b32  	%r1120, %r1119, %r7;
	shl.b32 	%r1121, %r1120, 3;
	add.s32 	%r1122, %r1073, %r1121;
	ld.shared.u64 	%rd297, [%r1122];
	add.s64 	%rd298, %rd297, %rd82;
	xor.b64  	%rd299, %rd295, -9223372036854775808;
	shl.b64 	%rd300, %rd298, 3;
	add.s64 	%rd301, %rd1, %rd300;
	st.global.u64 	[%rd301+36864], %rd299;
	bar.warp.sync 	-1;
	ld.shared.u64 	%rd302, [%r140+-6144];
	shr.u64 	%rd303, %rd302, %r468;
	cvt.u32.u64 	%r1123, %rd303;
	and.b32  	%r1124, %r1123, %r7;
	shl.b32 	%r1125, %r1124, 3;
	add.s32 	%r1126, %r1073, %r1125;
	ld.shared.u64 	%rd304, [%r1126];
	add.s64 	%rd305, %rd304, %rd82;
	xor.b64  	%rd306, %rd302, -9223372036854775808;
	shl.b64 	%rd307, %rd305, 3;
	add.s64 	%rd308, %rd1, %rd307;
	st.global.u64 	[%rd308+39936], %rd306;
	bar.warp.sync 	-1;
	ld.shared.u64 	%rd309, [%r140+-3072];
	shr.u64 	%rd310, %rd309, %r468;
	cvt.u32.u64 	%r1127, %rd310;
	and.b32  	%r1128, %r1127, %r7;
	shl.b32 	%r1129, %r1128, 3;
	add.s32 	%r1130, %r1073, %r1129;
	ld.shared.u64 	%rd311, [%r1130];
	add.s64 	%rd312, %rd311, %rd82;
	xor.b64  	%rd313, %rd309, -9223372036854775808;
	shl.b64 	%rd314, %rd312, 3;
	add.s64 	%rd315, %rd1, %rd314;
	st.global.u64 	[%rd315+43008], %rd313;
	bar.warp.sync 	-1;
	bra.uni 	$L__BB14_172;
$L__BB14_141:
	mad.lo.s32 	%r149, %r3, -5760, %r150;
	setp.ge.s32 	%p107, %r1, %r149;
	@%p107 bra 	$L__BB14_143;
	ld.shared.u64 	%rd316, [%r140+-46080];
	shr.u64 	%rd317, %rd316, %r468;
	cvt.u32.u64 	%r1132, %rd317;
	and.b32  	%r1133, %r1132, %r7;
	shl.b32 	%r1134, %r1133, 3;
	add.s32 	%r1136, %r345, %r1134;
	ld.shared.u64 	%rd318, [%r1136+46080];
	xor.b64  	%rd319, %rd316, -9223372036854775808;
	add.s64 	%rd320, %rd318, %rd82;
	shl.b64 	%rd321, %rd320, 3;
	add.s64 	%rd322, %rd1, %rd321;
	st.global.u64 	[%rd322], %rd319;
$L__BB14_143:
	bar.warp.sync 	-1;
	add.s32 	%r1137, %r1, 384;
	setp.ge.s32 	%p108, %r1137, %r149;
	@%p108 bra 	$L__BB14_145;
	ld.shared.u64 	%rd323, [%r140+-43008];
	shr.u64 	%rd324, %rd323, %r468;
	cvt.u32.u64 	%r1139, %rd324;
	and.b32  	%r1140, %r1139, %r7;
	shl.b32 	%r1141, %r1140, 3;
	add.s32 	%r1143, %r345, %r1141;
	ld.shared.u64 	%rd325, [%r1143+46080];
	xor.b64  	%rd326, %rd323, -9223372036854775808;
	add.s64 	%rd327, %rd325, %rd82;
	shl.b64 	%rd328, %rd327, 3;
	add.s64 	%rd329, %rd1, %rd328;
	st.global.u64 	[%rd329+3072], %rd326;
$L__BB14_145:
	bar.warp.sync 	-1;
	add.s32 	%r1144, %r1, 768;
	setp.ge.s32 	%p109, %r1144, %r149;
	@%p109 bra 	$L__BB14_147;
	ld.shared.u64 	%rd330, [%r140+-39936];
	shr.u64 	%rd331, %rd330, %r468;
	cvt.u32.u64 	%r1146, %rd331;
	and.b32  	%r1147, %r1146, %r7;
	shl.b32 	%r1148, %r1147, 3;
	add.s32 	%r1150, %r345, %r1148;
	ld.shared.u64 	%rd332, [%r1150+46080];
	xor.b64  	%rd333, %rd330, -9223372036854775808;
	add.s64 	%rd334, %rd332, %rd82;
	shl.b64 	%rd335, %rd334, 3;
	add.s64 	%rd336, %rd1, %rd335;
	st.global.u64 	[%rd336+6144], %rd333;
$L__BB14_147:
	bar.warp.sync 	-1;
	add.s32 	%r1151, %r1, 1152;
	setp.ge.s32 	%p110, %r1151, %r149;
	@%p110 bra 	$L__BB14_149;
	ld.shared.u64 	%rd337, [%r140+-36864];
	shr.u64 	%rd338, %rd337, %r468;
	cvt.u32.u64 	%r1153, %rd338;
	and.b32  	%r1154, %r1153, %r7;
	shl.b32 	%r1155, %r1154, 3;
	add.s32 	%r1157, %r345, %r1155;
	ld.shared.u64 	%rd339, [%r1157+46080];
	xor.b64  	%rd340, %rd337, -9223372036854775808;
	add.s64 	%rd341, %rd339, %rd82;
	shl.b64 	%rd342, %rd341, 3;
	add.s64 	%rd343, %rd1, %rd342;
	st.global.u64 	[%rd343+9216], %rd340;
$L__BB14_149:
	bar.warp.sync 	-1;
	add.s32 	%r1158, %r1, 1536;
	setp.ge.s32 	%p111, %r1158, %r149;
	@%p111 bra 	$L__BB14_151;
	ld.shared.u64 	%rd344, [%r140+-33792];
	shr.u64 	%rd345, %rd344, %r468;
	cvt.u32.u64 	%r1160, %rd345;
	and.b32  	%r1161, %r1160, %r7;
	shl.b32 	%r1162, %r1161, 3;
	add.s32 	%r1164, %r345, %r1162;
	ld.shared.u64 	%rd346, [%r1164+46080];
	xor.b64  	%rd347, %rd344, -9223372036854775808;
	add.s64 	%rd348, %rd346, %rd82;
	shl.b64 	%rd349, %rd348, 3;
	add.s64 	%rd350, %rd1, %rd349;
	st.global.u64 	[%rd350+12288], %rd347;
$L__BB14_151:
	bar.warp.sync 	-1;
	add.s32 	%r1165, %r1, 1920;
	setp.ge.s32 	%p112, %r1165, %r149;
	@%p112 bra 	$L__BB14_153;
	ld.shared.u64 	%rd351, [%r140+-30720];
	shr.u64 	%rd352, %rd351, %r468;
	cvt.u32.u64 	%r1167, %rd352;
	and.b32  	%r1168, %r1167, %r7;
	shl.b32 	%r1169, %r1168, 3;
	add.s32 	%r1171, %r345, %r1169;
	ld.shared.u64 	%rd353, [%r1171+46080];
	xor.b64  	%rd354, %rd351, -9223372036854775808;
	add.s64 	%rd355, %rd353, %rd82;
	shl.b64 	%rd356, %rd355, 3;
	add.s64 	%rd357, %rd1, %rd356;
	st.global.u64 	[%rd357+15360], %rd354;
$L__BB14_153:
	bar.warp.sync 	-1;
	add.s32 	%r1172, %r1, 2304;
	setp.ge.s32 	%p113, %r1172, %r149;
	@%p113 bra 	$L__BB14_155;
	ld.shared.u64 	%rd358, [%r140+-27648];
	shr.u64 	%rd359, %rd358, %r468;
	cvt.u32.u64 	%r1174, %rd359;
	and.b32  	%r1175, %r1174, %r7;
	shl.b32 	%r1176, %r1175, 3;
	add.s32 	%r1178, %r345, %r1176;
	ld.shared.u64 	%rd360, [%r1178+46080];
	xor.b64  	%rd361, %rd358, -9223372036854775808;
	add.s64 	%rd362, %rd360, %rd82;
	shl.b64 	%rd363, %rd362, 3;
	add.s64 	%rd364, %rd1, %rd363;
	st.global.u64 	[%rd364+18432], %rd361;
$L__BB14_155:
	bar.warp.sync 	-1;
	add.s32 	%r1179, %r1, 2688;
	setp.ge.s32 	%p114, %r1179, %r149;
	@%p114 bra 	$L__BB14_157;
	ld.shared.u64 	%rd365, [%r140+-24576];
	shr.u64 	%rd366, %rd365, %r468;
	cvt.u32.u64 	%r1181, %rd366;
	and.b32  	%r1182, %r1181, %r7;
	shl.b32 	%r1183, %r1182, 3;
	add.s32 	%r1185, %r345, %r1183;
	ld.shared.u64 	%rd367, [%r1185+46080];
	xor.b64  	%rd368, %rd365, -9223372036854775808;
	add.s64 	%rd369, %rd367, %rd82;
	shl.b64 	%rd370, %rd369, 3;
	add.s64 	%rd371, %rd1, %rd370;
	st.global.u64 	[%rd371+21504], %rd368;
$L__BB14_157:
	bar.warp.sync 	-1;
	or.b32  	%r1186, %r1, 3072;
	setp.ge.s32 	%p115, %r1186, %r149;
	@%p115 bra 	$L__BB14_159;
	ld.shared.u64 	%rd372, [%r140+-21504];
	shr.u64 	%rd373, %rd372, %r468;
	cvt.u32.u64 	%r1188, %rd373;
	and.b32  	%r1189, %r1188, %r7;
	shl.b32 	%r1190, %r1189, 3;
	add.s32 	%r1192, %r345, %r1190;
	ld.shared.u64 	%rd374, [%r1192+46080];
	xor.b64  	%rd375, %rd372, -9223372036854775808;
	add.s64 	%rd376, %rd374, %rd82;
	shl.b64 	%rd377, %rd376, 3;
	add.s64 	%rd378, %rd1, %rd377;
	st.global.u64 	[%rd378+24576], %rd375;
$L__BB14_159:
	bar.warp.sync 	-1;
	add.s32 	%r1193, %r1, 3456;
	setp.ge.s32 	%p116, %r1193, %r149;
	@%p116 bra 	$L__BB14_161;
	ld.shared.u64 	%rd379, [%r140+-18432];
	shr.u64 	%rd380, %rd379, %r468;
	cvt.u32.u64 	%r1195, %rd380;
	and.b32  	%r1196, %r1195, %r7;
	shl.b32 	%r1197, %r1196, 3;
	add.s32 	%r1199, %r345, %r1197;
	ld.shared.u64 	%rd381, [%r1199+46080];
	xor.b64  	%rd382, %rd379, -9223372036854775808;
	add.s64 	%rd383, %rd381, %rd82;
	shl.b64 	%rd384, %rd383, 3;
	add.s64 	%rd385, %rd1, %rd384;
	st.global.u64 	[%rd385+27648], %rd382;
$L__BB14_161:
	bar.warp.sync 	-1;
	add.s32 	%r1200, %r1, 3840;
	setp.ge.s32 	%p117, %r1200, %r149;
	@%p117 bra 	$L__BB14_163;
	ld.shared.u64 	%rd386, [%r140+-15360];
	shr.u64 	%rd387, %rd386, %r468;
	cvt.u32.u64 	%r1202, %rd387;
	and.b32  	%r1203, %r1202, %r7;
	shl.b32 	%r1204, %r1203, 3;
	add.s32 	%r1206, %r345, %r1204;
	ld.shared.u64 	%rd388, [%r1206+46080];
	xor.b64  	%rd389, %rd386, -9223372036854775808;
	add.s64 	%rd390, %rd388, %rd82;
	shl.b64 	%rd391, %rd390, 3;
	add.s64 	%rd392, %rd1, %rd391;
	st.global.u64 	[%rd392+30720], %rd389;
$L__BB14_163:
	bar.warp.sync 	-1;
	add.s32 	%r1207, %r1, 4224;
	setp.ge.s32 	%p118, %r1207, %r149;
	@%p118 bra 	$L__BB14_165;
	ld.shared.u64 	%rd393, [%r140+-12288];
	shr.u64 	%rd394, %rd393, %r468;
	cvt.u32.u64 	%r1209, %rd394;
	and.b32  	%r1210, %r1209, %r7;
	shl.b32 	%r1211, %r1210, 3;
	add.s32 	%r1213, %r345, %r1211;
	ld.shared.u64 	%rd395, [%r1213+46080];
	xor.b64  	%rd396, %rd393, -9223372036854775808;
	add.s64 	%rd397, %rd395, %rd82;
	shl.b64 	%rd398, %rd397, 3;
	add.s64 	%rd399, %rd1, %rd398;
	st.global.u64 	[%rd399+33792], %rd396;
$L__BB14_165:
	bar.warp.sync 	-1;
	add.s32 	%r1214, %r1, 4608;
	setp.ge.s32 	%p119, %r1214, %r149;
	@%p119 bra 	$L__BB14_167;
	ld.shared.u64 	%rd400, [%r140+-9216];
	shr.u64 	%rd401, %rd400, %r468;
	cvt.u32.u64 	%r1216, %rd401;
	and.b32  	%r1217, %r1216, %r7;
	shl.b32 	%r1218, %r1217, 3;
	add.s32 	%r1220, %r345, %r1218;
	ld.shared.u64 	%rd402, [%r1220+46080];
	xor.b64  	%rd403, %rd400, -9223372036854775808;
	add.s64 	%rd404, %rd402, %rd82;
	shl.b64 	%rd405, %rd404, 3;
	add.s64 	%rd406, %rd1, %rd405;
	st.global.u64 	[%rd406+36864], %rd403;
$L__BB14_167:
	bar.warp.sync 	-1;
	add.s32 	%r1221, %r1, 4992;
	setp.ge.s32 	%p120, %r1221, %r149;
	@%p120 bra 	$L__BB14_169;
	ld.shared.u64 	%rd407, [%r140+-6144];
	shr.u64 	%rd408, %rd407, %r468;
	cvt.u32.u64 	%r1223, %rd408;
	and.b32  	%r1224, %r1223, %r7;
	shl.b32 	%r1225, %r1224, 3;
	add.s32 	%r1227, %r345, %r1225;
	ld.shared.u64 	%rd409, [%r1227+46080];
	xor.b64  	%rd410, %rd407, -9223372036854775808;
	add.s64 	%rd411, %rd409, %rd82;
	shl.b64 	%rd412, %rd411, 3;
	add.s64 	%rd413, %rd1, %rd412;
	st.global.u64 	[%rd413+39936], %rd410;
$L__BB14_169:
	bar.warp.sync 	-1;
	add.s32 	%r1228, %r1, 5376;
	ld.shared.u64 	%rd112, [%r140+-3072];
	shr.u64 	%rd414, %rd112, %r468;
	cvt.u32.u64 	%r1230, %rd414;
	and.b32  	%r1231, %r1230, %r7;
	shl.b32 	%r1232, %r1231, 3;
	add.s32 	%r1234, %r345, %r1232;
	ld.shared.u64 	%rd415, [%r1234+46080];
	add.s64 	%rd113, %rd415, %rd82;
	setp.ge.s32 	%p121, %r1228, %r149;
	@%p121 bra 	$L__BB14_171;
	xor.b64  	%rd416, %rd112, -9223372036854775808;
	shl.b64 	%rd417, %rd113, 3;
	add.s64 	%rd418, %rd1, %rd417;
	st.global.u64 	[%rd418+43008], %rd416;
$L__BB14_171:
	bar.warp.sync 	-1;
$L__BB14_172:
	ret;

}


// ===== COMPILED SASS (sm_100) =====

	.target	sm_100

	.elftype	@"ET_EXEC"


//--------------------- .note.nv.tkinfo           --------------------------
	.section	.note.nv.tkinfo,"",@"SHT_NOTE"
	.sectionflags	@"SHF_NOTE_NV_TKINFO"
	.tkinfo
        /*0018*/ 	.word	0x00000002
        /*0030*/ 	.string	""
        /*0030*/ 	.string	"ptxas"
        /*0030*/ 	.string	"Cuda compilation tools, release 13.0, V13.0.88"
        /*0030*/ 	.string	"Build cuda_13.0.r13.0/compiler.36424714_0"
        /*0030*/ 	.string	"-arch sm_100 -m 64 "



//--------------------- .note.nv.cuinfo           --------------------------
	.section	.note.nv.cuinfo,"",@"SHT_NOTE"
	.sectionflags	@"SHF_NOTE_NV_CUINFO"
        /*0018*/ 	.short	0x0002
        /*001a*/ 	.short	0x0064
        /*001c*/ 	.short	0x0082
	.zero		2


//--------------------- .nv.info                  --------------------------
	.section	.nv.info,"",@"SHT_CUDA_INFO"
	.align	4


	//----- nvinfo : EIATTR_REGCOUNT
	.align		4
        /*0000*/ 	.byte	0x04, 0x2f
        /*0002*/ 	.short	(.L_46 - .L_45)
	.align		4
.L_45:
        /*0004*/ 	.word	index@(_Z14prescan_kernelPjS_S_i)
        /*0008*/ 	.word	0x0000001c


	//----- nvinfo : EIATTR_FRAME_SIZE
	.align		4
.L_46:
        /*000c*/ 	.byte	0x04, 0x11
        /*000e*/ 	.short	(.L_48 - .L_47)
	.align		4
.L_47:
        /*0010*/ 	.word	index@(_Z14prescan_kernelPjS_S_i)
        /*0014*/ 	.word	0x00000000


	//----- nvinfo : EIATTR_REGCOUNT
	.align		4
.L_48:
        /*0018*/ 	.byte	0x04, 0x2f
        /*001a*/ 	.short	(.L_50 - .L_49)
	.align		4
.L_49:
        /*001c*/ 	.word	index@(_Z16prescan_finalizePj)
        /*0020*/ 	.word	0x00000015


	//----- nvinfo : EIATTR_FRAME_SIZE
	.align		4
.L_50:
        /*0024*/ 	.byte	0x04, 0x11
        /*0026*/ 	.short	(.L_52 - .L_51)
	.align		4
.L_51:
        /*0028*/ 	.word	index@(_Z16prescan_finalizePj)
        /*002c*/ 	.word	0x00000000


	//----- nvinfo : EIATTR_REGCOUNT
	.align		4
.L_52:
        /*0030*/ 	.byte	0x04, 0x2f
        /*0032*/ 	.short	(.L_54 - .L_53)
	.align		4
.L_53:
        /*0034*/ 	.word	index@(_Z16histogram_kernelIjEvPKT_Pjiii)
        /*0038*/ 	.word	0x0000000a


	//----- nvinfo : EIATTR_FRAME_SIZE
	.align		4
.L_54:
        /*003c*/ 	.byte	0x04, 0x11
        /*003e*/ 	.short	(.L_56 - .L_55)
	.align		4
.L_55:
        /*0040*/ 	.word	index@(_Z16histogram_kernelIjEvPKT_Pjiii)
        /*0044*/ 	.word	0x00000000


	//----- nvinfo : EIATTR_REGCOUNT
	.align		4
.L_56:
        /*0048*/ 	.byte	0x04, 0x2f
        /*004a*/ 	.short	(.L_58 - .L_57)
	.align		4
.L_57:
        /*004c*/ 	.word	index@(_Z14scatter_kernelIjEvPKT_PS0_PKjS5_iii)
        /*0050*/ 	.word	0x0000000e


	//----- nvinfo : EIATTR_FRAME_SIZE
	.align		4
.L_58:
        /*0054*/ 	.byte	0x04, 0x11
        /*0056*/ 	.short	(.L_60 - .L_59)
	.align		4
.L_59:
        /*0058*/ 	.word	index@($__internal_1_$__cuda_sm20_div_u16)
        /*005c*/ 	.word	0x00000000


	//----- nvinfo : EIATTR_FRAME_SIZE
	.align		4
.L_60:
        /*0060*/ 	.byte	0x04, 0x11
        /*0062*/ 	.short	(.L_62 - .L_61)
	.align		4
.L_61:
        /*0064*/ 	.word	index@(_Z14scatter_kernelIjEvPKT_PS0_PKjS5_iii)
        /*0068*/ 	.word	0x00000000


	//----- nvinfo : EIATTR_REGCOUNT
	.align		4
.L_62:
        /*006c*/ 	.byte	0x04, 0x2f
        /*006e*/ 	.short	(.L_64 - .L_63)
	.align		4
.L_63:
        /*0070*/ 	.word	index@(_Z16histogram_kernelIyEvPKT_Pjiii)
        /*0074*/ 	.word	0x0000000a


	//----- nvinfo : EIATTR_FRAME_SIZE
	.align		4
.L_64:
        /*0078*/ 	.byte	0x04, 0x11
        /*007a*/ 	.short	(.L_66 - .L_65)
	.align		4
.L_65:
        /*007c*/ 	.word	index@(_Z16histogram_kernelIyEvPKT_Pjiii)
        /*0080*/ 	.word	0x00000000


	//----- nvinfo : EIATTR_REGCOUNT
	.align		4
.L_66:
        /*0084*/ 	.byte	0x04, 0x2f
        /*0086*/ 	.short	(.L_68 - .L_67)
	.align		4
.L_67:
        /*0088*/ 	.word	index@(_Z14scatter_kernelIyEvPKT_PS0_PKjS5_iii)
        /*008c*/ 	.word	0x0000000f


	//----- nvinfo : EIATTR_FRAME_SIZE
	.align		4
.L_68:
        /*0090*/ 	.byte	0x04, 0x11
        /*0092*/ 	.short	(.L_70 - .L_69)
	.align		4
.L_69:
        /*0094*/ 	.word	index@($__internal_0_$__cuda_sm20_div_u16)
        /*0098*/ 	.word	0x00000000


	//----- nvinfo : EIATTR_FRAME_SIZE
	.align		4
.L_70:
        /*009c*/ 	.byte	0x04, 0x11
        /*009e*/ 	.short	(.L_72 - .L_71)
	.align		4
.L_71:
        /*00a0*/ 	.word	index@(_Z14scatter_kernelIyEvPKT_PS0_PKjS5_iii)
        /*00a4*/ 	.word	0x00000000


	//----- nvinfo : EIATTR_REGCOUNT
	.align		4
.L_72:
        /*00a8*/ 	.byte	0x04, 0x2f
        /*00aa*/ 	.short	(.L_74 - .L_73)
	.align		4
.L_73:
        /*00ac*/ 	.word	index@(_ZN3cub18CUB_300001_SM_10006detail11EmptyKernelIvEEvv)
        /*00b0*/ 	.word	0x00000004


	//----- nvinfo : EIATTR_FRAME_SIZE
	.align		4
.L_74:
        /*00b4*/ 	.byte	0x04, 0x11
        /*00b6*/ 	.short	(.L_76 - .L_75)
	.align		4
.L_75:
        /*00b8*/ 	.word	index@(_ZN3cub18CUB_300001_SM_10006detail11EmptyKernelIvEEvv)
        /*00bc*/ 	.word	0x00000000


	//----- nvinfo : EIATTR_REGCOUNT
	.align		4
.L_76:
        /*00c0*/ 	.byte	0x04, 0x2f
        /*00c2*/ 	.short	(.L_78 - .L_77)
	.align		4
.L_77:
        /*00c4*/ 	.word	index@(_ZN3cub18CUB_300001_SM_10006detail10radix_sort31DeviceRadixSortSingleTileKernelINS1_5radix10policy_hubIiNS0_8NullTypeEyE10Policy1000ELNS0_9SortOrderE0EiS6_yNS1_21identity_decomposer_tEEEvPKT1_PSB_PKT2_PSF_T3_iiT4_)
        /*00c8*/ 	.word	0x0000007f


	//----- nvinfo : EIATTR_FRAME_SIZE
	.align		4
.L_78:
        /*00cc*/ 	.byte	0x04, 0x11
        /*00ce*/ 	.short	(.L_80 - .L_79)
	.align		4
.L_79:
        /*00d0*/ 	.word	index@(_ZN3cub18CUB_300001_SM_10006detail10radix_sort31DeviceRadixSortSingleTileKernelINS1_5radix10policy_hubIiNS0_8NullTypeEyE10Policy1000ELNS0_9SortOrderE0EiS6_yNS1_21identity_decomposer_tEEEvPKT1_PSB_PKT2_PSF_T3_iiT4_)
        /*00d4*/ 	.word	0x00000000


	//----- nvinfo : EIATTR_REGCOUNT
	.align		4
.L_80:
        /*00d8*/ 	.byte	0x04, 0x2f
        /*00da*/ 	.short	(.L_82 - .L_81)
	.align		4
.L_81:
        /*00dc*/ 	.word	index@(_ZN3cub18CUB_300001_SM_10006detail10radix_sort30DeviceRadixSortHistogramKernelINS1_5radix10policy_hubIiNS0_8NullTypeEyE10Policy1000ELNS0_9SortOrderE0EiyNS1_21identity_decomposer_tEEEvPT2_PKT1_SB_iiT3_)
        /*00e0*/ 	.word	0x00000020


	//----- nvinfo : EIATTR_FRAME_SIZE
	.align		4
.L_82:
        /*00e4*/ 	.byte	0x04, 0x11
        /*00e6*/ 	.short	(.L_84 - .L_83)
	.align		4
.L_83:
        /*00e8*/ 	.word	index@(_ZN3cub18CUB_300001_SM_10006detail10radix_sort30DeviceRadixSortHistogramKernelINS1_5radix10policy_hubIiNS0_8NullTypeEyE10Policy1000ELNS0_9SortOrderE0EiyNS1_21identity_decomposer_tEEEvPT2_PKT1_SB_iiT3_)
        /*00ec*/ 	.word	0x00000000


	//----- nvinfo : EIATTR_REGCOUNT
	.align		4
.L_84:
        /*00f0*/ 	.byte	0x04, 0x2f
        /*00f2*/ 	.short	(.L_86 - .L_85)
	.align		4
.L_85:
        /*00f4*/ 	.word	index@(_ZN3cub18CUB_300001_SM_10006detail10radix_sort33DeviceRadixSortExclusiveSumKernelINS1_5radix10policy_hubIiNS0_8NullTypeEyE10Policy1000EyEEvPT0_)
        /*00f8*/ 	.word	0x00000020


	//----- nvinfo : EIATTR_FRAME_SIZE
	.align		4
.L_86:
        /*00fc*/ 	.byte	0x04, 0x11
        /*00fe*/ 	.short	(.L_88 - .L_87)
	.align		4
.L_87:
        /*0100*/ 	.word	index@(_ZN3cub18CUB_300001_SM_10006detail10radix_sort33DeviceRadixSortExclusiveSumKernelINS1_5radix10policy_hubIiNS0_8NullTypeEyE10Policy1000EyEEvPT0_)
        /*0104*/ 	.word	0x00000000


	//----- nvinfo : EIATTR_REGCOUNT
	.align		4
.L_88:
        /*0108*/ 	.byte	0x04, 0x2f
        /*010a*/ 	.short	(.L_90 - .L_89)
	.align		4
.L_89:
        /*010c*/ 	.word	index@(_ZN3cub18CUB_300001_SM_10006detail10radix_sort29DeviceRadixSortOnesweepKernelINS1_5radix10policy_hubIiNS0_8NullTypeEyE10Policy1000ELNS0_9SortOrderE0EiS6_yiiNS1_21identity_decomposer_tEEEvPT5_SC_PT3_PKSD_PT1_PKSH_PT2_PKSL_T4_iiT6_)
        /*0110*/ 	.word	0x00000038


	//----- nvinfo : EIATTR_FRAME_SIZE
	.align		4
.L_90:
        /*0114*/ 	.byte	0x04, 0x11
        /*0116*/ 	.short	(.L_92 - .L_91)
	.align		4
.L_91:
        /*0118*/ 	.word	index@(_ZN3cub18CUB_300001_SM_10006detail10radix_sort29DeviceRadixSortOnesweepKernelINS1_5radix10policy_hubIiNS0_8NullTypeEyE10Policy1000ELNS0_9SortOrderE0EiS6_yiiNS1_21identity_decomposer_tEEEvPT5_SC_PT3_PKSD_PT1_PKSH_PT2_PKSL_T4_iiT6_)
        /*011c*/ 	.word	0x00000000


	//----- nvinfo : EIATTR_REGCOUNT
	.align		4
.L_92:
        /*0120*/ 	.byte	0x04, 0x2f
        /*0122*/ 	.short	(.L_94 - .L_93)
	.align		4
.L_93:
        /*0124*/ 	.word	index@(_ZN3cub18CUB_300001_SM_10006detail10radix_sort31DeviceRadixSortSingleTileKernelINS1_5radix10policy_hubIxNS0_8NullTypeEyE10Policy1000ELNS0_9SortOrderE0ExS6_yNS1_21identity_decomposer_tEEEvPKT1_PSB_PKT2_PSF_T3_iiT4_)
        /*0128*/ 	.word	0x0000005f


	//----- nvinfo : EIATTR_FRAME_SIZE
	.align		4
.L_94:
        /*012c*/ 	.byte	0x04, 0x11
        /*012e*/ 	.short	(.L_96 - .L_95)
	.align		4
.L_95:
        /*0130*/ 	.word	index@(_ZN3cub18CUB_300001_SM_10006detail10radix_sort31DeviceRadixSortSingleTileKernelINS1_5radix10policy_hubIxNS0_8NullTypeEyE10Policy1000ELNS0_9SortOrderE0ExS6_yNS1_21identity_decomposer_tEEEvPKT1_PSB_PKT2_PSF_T3_iiT4_)
        /*0134*/ 	.word	0x00000000


	//----- nvinfo : EIATTR_REGCOUNT
	.align		4
.L_96:
        /*0138*/ 	.byte	0x04, 0x2f
        /*013a*/ 	.short	(.L_98 - .L_97)
	.align		4
.L_97:
        /*013c*/ 	.word	index@(_ZN3cub18CUB_300001_SM_10006detail10radix_sort30DeviceRadixSortHistogramKernelINS1_5radix10policy_hubIxNS0_8NullTypeEyE10Policy1000ELNS0_9SortOrderE0ExyNS1_21identity_decomposer_tEEEvPT2_PKT1_SB_iiT3_)
        /*0140*/ 	.word	0x00000040


	//----- nvinfo : EIATTR_FRAME_SIZE
	.align		4
.L_98:
        /*0144*/ 	.byte	0x04, 0x11
        /*0146*/ 	.short	(.L_100 - .L_99)
	.align		4
.L_99:
        /*0148*/ 	.word	index@(_ZN3cub18CUB_300001_SM_10006detail10radix_sort30DeviceRadixSortHistogramKernelINS1_5radix10policy_hubIxNS0_8NullTypeEyE10Policy1000ELNS0_9SortOrderE0ExyNS1_21identity_decomposer_tEEEvPT2_PKT1_SB_iiT3_)
        /*014c*/ 	.word	0x00000000


	//----- nvinfo : EIATTR_REGCOUNT
	.align		4
.L_100:
        /*0150*/ 	.byte	0x04, 0x2f
        /*0152*/ 	.short	(.L_102 - .L_101)
	.align		4
.L_101:
        /*0154*/ 	.word	index@(_ZN3cub18CUB_300001_SM_10006detail10radix_sort33DeviceRadixSortExclusiveSumKernelINS1_5radix10policy_hubIxNS0_8NullTypeEyE10Policy1000EyEEvPT0_)
        /*0158*/ 	.word	0x00000020


	//----- nvinfo : EIATTR_FRAME_SIZE
	.align		4
.L_102:
        /*015c*/ 	.byte	0x04, 0x11
        /*015e*/ 	.short	(.L_104 - .L_103)
	.align		4
.L_103:
        /*0160*/ 	.word	index@(_ZN3cub18CUB_300001_SM_10006detail10radix_sort33DeviceRadixSortExclusiveSumKernelINS1_5radix10policy_hubIxNS0_8NullTypeEyE10Policy1000EyEEvPT0_)
        /*0164*/ 	.word	0x00000000


	//----- nvinfo : EIATTR_REGCOUNT
	.align		4
.L_104:
        /*0168*/ 	.byte	0x04, 0x2f
        /*016a*/ 	.short	(.L_106 - .L_105)
	.align		4
.L_105:
        /*016c*/ 	.word	index@(_ZN3cub18CUB_300001_SM_10006detail10radix_sort29DeviceRadixSortOnesweepKernelINS1_5radix10policy_hubIxNS0_8NullTypeEyE10Policy1000ELNS0_9SortOrderE0ExS6_yiiNS1_21identity_decomposer_tEEEvPT5_SC_PT3_PKSD_PT1_PKSH_PT2_PKSL_T4_iiT6_)
        /*0170*/ 	.word	0x00000064


	//----- nvinfo : EIATTR_FRAME_SIZE
	.align		4
.L_106:
        /*0174*/ 	.byte	0x04, 0x11
        /*0176*/ 	.short	(.L_108 - .L_107)
	.align		4
.L_107:
        /*0178*/ 	.word	index@(_ZN3cub18CUB_300001_SM_10006detail10radix_sort29DeviceRadixSortOnesweepKernelINS1_5radix10policy_hubIxNS0_8NullTypeEyE10Policy1000ELNS0_9SortOrderE0ExS6_yiiNS1_21identity_decomposer_tEEEvPT5_SC_PT3_PKSD_PT1_PKSH_PT2_PKSL_T4_iiT6_)
        /*017c*/ 	.word	0x00000000


	//----- nvinfo : EIATTR_MIN_STACK_SIZE
	.align		4
.L_108:
        /*0180*/ 	.byte	0x04, 0x12
        /*0182*/ 	.short	(.L_110 - .L_109)
	.align		4
.L_109:
        /*0184*/ 	.word	index@(_ZN3cub18CUB_300001_SM_10006detail10radix_sort29DeviceRadixSortOnesweepKernelINS1_5radix10policy_hubIxNS0_8NullTypeEyE10Policy1000ELNS0_9SortOrderE0ExS6_yiiNS1_21identity_decomposer_tEEEvPT5_SC_PT3_PKSD_PT1_PKSH_PT2_PKSL_T4_iiT6_)
        /*0188*/ 	.word	0x00000000


	//----- nvinfo : EIATTR_MIN_STACK_SIZE
	.align		4
.L_110:
        /*018c*/ 	.byte	0x04, 0x12
        /*018e*/ 	.short	(.L_112 - .L_111)
	.align		4
.L_111:
        /*0190*/ 	.word	index@(_ZN3cub18CUB_300001_SM_10006detail10radix_sort33DeviceRadixSortExclusiveSumKernelINS1_5radix10policy_hubIxNS0_8NullTypeEyE10Policy1000EyEEvPT0_)
        /*0194*/ 	.word	0x00000000


	//----- nvinfo : EIATTR_MIN_STACK_SIZE
	.align		4
.L_112:
        /*0198*/ 	.byte	0x04, 0x12
        /*019a*/ 	.short	(.L_114 - .L_113)
	.align		4
.L_113:
        /*019c*/ 	.word	index@(_ZN3cub18CUB_300001_SM_10006detail10radix_sort30DeviceRadixSortHistogramKernelINS1_5radix10policy_hubIxNS0_8NullTypeEyE10Policy1000ELNS0_9SortOrderE0ExyNS1_21identity_decomposer_tEEEvPT2_PKT1_SB_iiT3_)
        /*01a0*/ 	.word	0x00000000


	//----- nvinfo : EIATTR_MIN_STACK_SIZE
	.align		4
.L_114:
        /*01a4*/ 	.byte	0x04, 0x12
        /*01a6*/ 	.short	(.L_116 - .L_115)
	.align		4
.L_115:
        /*01a8*/ 	.word	index@(_ZN3cub18CUB_300001_SM_10006detail10radix_sort31DeviceRadixSortSingleTileKernelINS1_5radix10policy_hubIxNS0_8NullTypeEyE10Policy1000ELNS0_9SortOrderE0ExS6_yNS1_21identity_decomposer_tEEEvPKT1_PSB_PKT2_PSF_T3_iiT4_)
        /*01ac*/ 	.word	0x00000000


	//----- nvinfo : EIATTR_MIN_STACK_SIZE
	.align		4
.L_116:
        /*01b0*/ 	.byte	0x04, 0x12
        /*01b2*/ 	.short	(.L_118 - .L_117)
	.align		4
.L_117:
        /*01b4*/ 	.word	index@(_ZN3cub18CUB_300001_SM_10006detail10radix_sort29DeviceRadixSortOnesweepKernelINS1_5radix10policy_hubIiNS0_8NullTypeEyE10Policy1000ELNS0_9SortOrderE0EiS6_yiiNS1_21identity_decomposer_tEEEvPT5_SC_PT3_PKSD_PT1_PKSH_PT2_PKSL_T4_iiT6_)
        /*01b8*/ 	.word	0x00000000


	//----- nvinfo : EIATTR_MIN_STACK_SIZE
	.align		4
.L_118:
        /*01bc*/ 	.byte	0x04, 0x12
        /*01be*/ 	.short	(.L_120 - .L_119)
	.align		4
.L_119:
        /*01c0*/ 	.word	index@(_ZN3cub18CUB_300001_SM_10006detail10radix_sort33DeviceRadixSortExclusiveSumKernelINS1_5radix10policy_hubIiNS0_8NullTypeEyE10Policy1000EyEEvPT0_)
        /*01c4*/ 	.word	0x00000000


	//----- nvinfo : EIATTR_MIN_STACK_SIZE
	.align		4
.L_120:
        /*01c8*/ 	.byte	0x04, 0x12
        /*01ca*/ 	.short	(.L_122 - .L_121)
	.align		4
.L_121:
        /*01cc*/ 	.word	index@(_ZN3cub18CUB_300001_SM_10006detail10radix_sort30DeviceRadixSortHistogramKernelINS1_5radix10policy_hubIiNS0_8NullTypeEyE10Policy1000ELNS0_9SortOrderE0EiyNS1_21identity_decomposer_tEEEvPT2_PKT1_SB_iiT3_)
        /*01d0*/ 	.word	0x00000000


	//----- nvinfo : EIATTR_MIN_STACK_SIZE
	.align		4
.L_122:
        /*01d4*/ 	.byte	0x04, 0x12
        /*01d6*/ 	.short	(.L_124 - .L_123)
	.align		4
.L_123:
        /*01d8*/ 	.word	index@(_ZN3cub18CUB_300001_SM_10006detail10radix_sort31DeviceRadixSortSingleTileKernelINS1_5radix10policy_hubIiNS0_8NullTypeEyE10Policy1000ELNS0_9SortOrderE0EiS6_yNS1_21identity_decomposer_tEEEvPKT1_PSB_PKT2_PSF_T3_iiT4_)
        /*01dc*/ 	.word	0x00000000


	//----- nvinfo : EIATTR_MIN_STACK_SIZE
	.align		4
.L_124:
        /*01e0*/ 	.byte	0x04, 0x12
        /*01e2*/ 	.short	(.L_126 - .L_125)
	.align		4
.L_125:
        /*01e4*/ 	.word	index@(_ZN3cub18CUB_300001_SM_10006detail11EmptyKernelIvEEvv)
        /*01e8*/ 	.word	0x00000000


	//----- nvinfo : EIATTR_MIN_STACK_SIZE
	.align		4
.L_126:
        /*01ec*/ 	.byte	0x04, 0x12
        /*01ee*/ 	.short	(.L_128 - .L_127)
	.align		4
.L_127:
        /*01f0*/ 	.word	index@(_Z14scatter_kernelIyEvPKT_PS0_PKjS5_iii)
        /*01f4*/ 	.word	0x00000000


	//----- nvinfo : EIATTR_MIN_STACK_SIZE
	.align		4
.L_128:
        /*01f8*/ 	.byte	0x04, 0x12
        /*01fa*/ 	.short	(.L_130 - .L_129)
	.align		4
.L_129:
        /*01fc*/ 	.word	index@(_Z16histogram_kernelIyEvPKT_Pjiii)
        /*0200*/ 	.word	0x00000000


	//----- nvinfo : EIATTR_MIN_STACK_SIZE
	.align		4
.L_130:
        /*0204*/ 	.byte	0x04, 0x12
        /*0206*/ 	.short	(.L_132 - .L_131)
	.align		4
.L_131:
        /*0208*/ 	.word	index@(_Z14scatter_kernelIjEvPKT_PS0_PKjS5_iii)
        /*020c*/ 	.word	0x00000000


	//----- nvinfo : EIATTR_MIN_STACK_SIZE
	.align		4
.L_132:
        /*0210*/ 	.byte	0x04, 0x12
        /*0212*/ 	.short	(.L_134 - .L_133)
	.align		4
.L_133:
        /*0214*/ 	.word	index@(_Z16histogram_kernelIjEvPKT_Pjiii)
        /*0218*/ 	.word	0x00000000


	//----- nvinfo : EIATTR_MIN_STACK_SIZE
	.align		4
.L_134:
        /*021c*/ 	.byte	0x04, 0x12
        /*021e*/ 	.short	(.L_136 - .L_135)
	.align		4
.L_135:
        /*0220*/ 	.word	index@(_Z16prescan_finalizePj)
        /*0224*/ 	.word	0x00000000


	//----- nvinfo : EIATTR_MIN_STACK_SIZE
	.align		4
.L_136:
        /*0228*/ 	.byte	0x04, 0x12
        /*022a*/ 	.short	(.L_138 - .L_137)
	.align		4
.L_137:
        /*022c*/ 	.word	index@(_Z14prescan_kernelPjS_S_i)
        /*0230*/ 	.word	0x00000000
.L_138:


//--------------------- .nv.compat                --------------------------
	.section	.nv.compat,"",@"SHT_CUDA_COMPAT_INFO"
	.align	4
        /*0000*/ 	.byte	0x02, 0x09, 0x00, 0x00, 0x02, 0x02, 0x01, 0x00, 0x02, 0x05, 0x05, 0x00, 0x03, 0x07, 0x01, 0x01
        /*0010*/ 	.byte	0x02, 0x03, 0x00, 0x00, 0x02, 0x06, 0x01, 0x00, 0x04, 0x0b, 0x08, 0x00, 0x01, 0x00, 0x00, 0x00
        /*0020*/ 	.byte	0x00, 0x00, 0x00, 0x00


//--------------------- .nv.info._ZN3cub18CUB_300001_SM_10006detail10radix_sort29DeviceRadixSortOnesweepKernelINS1_5radix10policy_hubIxNS0_8NullTypeEyE10Policy1000ELNS0_9SortOrderE0ExS6_yiiNS1_21identity_decomposer_tEEEvPT5_SC_PT3_PKSD_PT1_PKSH_PT2_PKSL_T4_iiT6_ --------------------------
	.section	.nv.info._ZN3cub18CUB_300001_SM_10006detail10radix_sort29DeviceRadixSortOnesweepKernelINS1_5radix10policy_hubIxNS0_8NullTypeEyE10Policy1000ELNS0_9SortOrderE0ExS6_yiiNS1_21identity_decomposer_tEEEvPT5_SC_PT3_PKSD_PT1_PKSH_PT2_PKSL_T4_iiT6_,"",@"SHT_CUDA_INFO"
	.sectionflags	@""
	.align	4


	//----- nvinfo : EIATTR_CUDA_API_VERSION
	.align		4
        /*0000*/ 	.byte	0x04, 0x37
        /*0002*/ 	.short	(.L_140 - .L_139)
.L_139:
        /*0004*/ 	.word	0x00000082


	//----- nvinfo : EIATTR_KPARAM_INFO
	.align		4
.L_140:
        /*0008*/ 	.byte	0x04, 0x17
        /*000a*/ 	.short	(.L_142 - .L_141)
.L_141:
        /*000c*/ 	.word	0x00000000
        /*0010*/ 	.short	0x000b
        /*0012*/ 	.short	0x004c
        /*0014*/ 	.byte	0x00, 0xf0, 0x05, 0x00


	//----- nvinfo : EIATTR_KPARAM_INFO
	.align		4
.L_142:
        /*0018*/ 	.byte	0x04, 0x17
        /*001a*/ 	.short	(.L_144 - .L_143)
.L_143:
        /*001c*/ 	.word	0x00000000
        /*0020*/ 	.short	0x000a
        /*0022*/ 	.short	0x0048
        /*0024*/ 	.byte	0x00, 0xf0, 0x11, 0x00


	//----- nvinfo : EIATTR_KPARAM_INFO
	.align		4
.L_144:
        /*0028*/ 	.byte	0x04, 0x17
        /*002a*/ 	.short	(.L_146 - .L_145)
.L_145:
        /*002c*/ 	.word	0x00000000
        /*0030*/ 	.short	0x0009
        /*0032*/ 	.short	0x0044
        /*0034*/ 	.byte	0x00, 0xf0, 0x11, 0x00


	//----- nvinfo : EIATTR_KPARAM_INFO
	.align		4
.L_146:
        /*0038*/ 	.byte	0x04, 0x17
        /*003a*/ 	.short	(.L_148 - .L_147)
.L_147:
        /*003c*/ 	.word	0x00000000
        /*0040*/ 	.short	0x0008
        /*0042*/ 	.short	0x0040
        /*0044*/ 	.byte	0x00, 0xf0, 0x11, 0x00


	//----- nvinfo : EIATTR_KPARAM_INFO
	.align		4
.L_148:
        /*0048*/ 	.byte	0x04, 0x17
        /*004a*/ 	.short	(.L_150 - .L_149)
.L_149:
        /*004c*/ 	.word	0x00000000
        /*0050*/ 	.short	0x0007
        /*0052*/ 	.short	0x0038
        /*0054*/ 	.byte	0x00, 0xf5, 0x21, 0x00


	//----- nvinfo : EIATTR_KPARAM_INFO
	.align		4
.L_150:
        /*0058*/ 	.byte	0x04, 0x17
        /*005a*/ 	.short	(.L_152 - .L_151)
.L_151:
        /*005c*/ 	.word	0x00000000
        /*0060*/ 	.short	0x0006
        /*0062*/ 	.short	0x0030
        /*0064*/ 	.byte	0x00, 0xf5, 0x21, 0x00


	//----- nvinfo : EIATTR_KPARAM_INFO
	.align		4
.L_152:
        /*0068*/ 	.byte	0x04, 0x17
        /*006a*/ 	.short	(.L_154 - .L_153)
.L_153:
        /*006c*/ 	.word	0x00000000
        /*0070*/ 	.short	0x0005
        /*0072*/ 	.short	0x0028
        /*0074*/ 	.byte	0x00, 0xf5, 0x21, 0x00


	//----- nvinfo : EIATTR_KPARAM_INFO
	.align		4
.L_154:
        /*0078*/ 	.byte	0x04, 0x17
        /*007a*/ 	.short	(.L_156 - .L_155)
.L_155:
        /*007c*/ 	.word	0x00000000
        /*0080*/ 	.short	0x0004
        /*0082*/ 	.short	0x0020
        /*0084*/ 	.byte	0x00, 0xf5, 0x21, 0x00


	//----- nvinfo : EIATTR_KPARAM_INFO
	.align		4
.L_156:
        /*0088*/ 	.byte	0x04, 0x17
        /*008a*/ 	.short	(.L_158 - .L_157)
.L_157:
        /*008c*/ 	.word	0x00000000
        /*0090*/ 	.short	0x0003
        /*0092*/ 	.short	0x0018
        /*0094*/ 	.byte	0x00, 0xf5, 0x21, 0x00


	//----- nvinfo : EIATTR_KPARAM_INFO
	.align		4
.L_158:
        /*0098*/ 	.byte	0x04, 0x17
        /*009a*/ 	.short	(.L_160 - .L_159)
.L_159:
        /*009c*/ 	.word	0x00000000
        /*00a0*/ 	.short	0x0002
        /*00a2*/ 	.short	0x0010
        /*00a4*/ 	.byte	0x00, 0xf5, 0x21, 0x00


	//----- nvinfo : EIATTR_KPARAM_INFO
	.align		4
.L_160:
        /*00a8*/ 	.byte	0x04, 0x17
        /*00aa*/ 	.short	(.L_162 - .L_161)
.L_161:
        /*00ac*/ 	.word	0x00000000
        /*00b0*/ 	.short	0x0001
        /*00b2*/ 	.short	0x0008
        /*00b4*/ 	.byte	0x00, 0xf5, 0x21, 0x00


	//----- nvinfo : EIATTR_KPARAM_INFO
	.align		4
.L_162:
        /*00b8*/ 	.byte	0x04, 0x17
        /*00ba*/ 	.short	(.L_164 - .L_163)
.L_163:
        /*00bc*/ 	.word	0x00000000
        /*00c0*/ 	.short	0x0000
        /*00c2*/ 	.short	0x0000
        /*00c4*/ 	.byte	0x00, 0xf5, 0x21, 0x00


	//----- nvinfo : EIATTR_SPARSE_MMA_MASK
	.align		4
.L_164:
        /*00c8*/ 	.byte	0x03, 0x50
        /*00ca*/ 	.short	0x0000


	//----- nvinfo : EIATTR_MAXREG_COUNT
	.align		4
        /*00cc*/ 	.byte	0x03, 0x1b
        /*00ce*/ 	.short	0x00a8


	//----- nvinfo : EIATTR_NUM_BARRIERS
	.align		4
        /*00d0*/ 	.byte	0x02, 0x4c
        /*00d2*/ 	.byte	0x01
	.zero		1


	//----- nvinfo : EIATTR_MERCURY_ISA_VERSION
	.align		4
        /*00d4*/ 	.byte	0x03, 0x5f
        /*00d6*/ 	.short	0x0101


	//----- nvinfo : EIATTR_COOP_GROUP_MASK_REGIDS
	.align		4
        /*00d8*/ 	.byte	0x04, 0x29
        /*00da*/ 	.short	(.L_166 - .L_165)


	//   ....[0]....
.L_165:
        /*00dc*/ 	.word	0xffffffff


	//   ....[1]....
        /*00e0*/ 	.word	0x05000028


	//   ....[2]....
        /*00e4*/ 	.word	0xffffffff


	//   ....[3]....
        /*00e8*/ 	.word	0xffffffff


	//   ....[4]....
        /*00ec*/ 	.word	0xffffffff


	//   ....[5]....
        /*00f0*/ 	.word	0xffffffff


	//   ....[6]....
        /*00f4*/ 	.word	0xffffffff


	//   ....[7]....
        /*00f8*/ 	.word	0xffffffff


	//   ....[8]....
        /*00fc*/ 	.word	0xffffffff


	//   ....[9]....
        /*0100*/ 	.word	0xffffffff


	//   ....[10]....
        /*0104*/ 	.word	0xffffffff


	//   ....[11]....
        /*0108*/ 	.word	0xffffffff


	//   ....[12]....
        /*010c*/ 	.word	0xffffffff


	//   ....[13]....
        /*0110*/ 	.word	0xffffffff


	//   ....[14]....
        /*0114*/ 	.word	0xffffffff


	//   ....[15]....
        /*0118*/ 	.word	0xffffffff


	//   ....[16]....
        /*011c*/ 	.word	0xffffffff


	//   ....[17]....
        /*0120*/ 	.word	0xffffffff


	//   ....[18]....
        /*0124*/ 	.word	0xffffffff


	//   ....[19]....
        /*0128*/ 	.word	0xffffffff


	//   ....[20]....
        /*012c*/ 	.word	0xffffffff


	//   ....[21]....
        /*0130*/ 	.word	0xffffffff


	//   ....[22]....
        /*0134*/ 	.word	0xffffffff


	//   ....[23]....
        /*0138*/ 	.word	0xffffffff


	//   ....[24]....
        /*013c*/ 	.word	0xffffffff


	//   ....[25]....
        /*0140*/ 	.word	0xffffffff


	//   ....[26]....
        /*0144*/ 	.word	0xffffffff


	//   ....[27]....
        /*0148*/ 	.word	0xffffffff


	//   ....[28]....
        /*014c*/ 	.word	0xffffffff


	//   ....[29]....
        /*0150*/ 	.word	0xffffffff


	//   ....[30]....
        /*0154*/ 	.word	0xffffffff


	//   ....[31]....
        /*0158*/ 	.word	0xffffffff


	//   ....[32]....
        /*015c*/ 	.word	0xffffffff


	//   ....[33]....
        /*0160*/ 	.word	0xffffffff


	//   ....[34]....
        /*0164*/ 	.word	0xffffffff


	//   ....[35]....
        /*0168*/ 	.word	0xffffffff


	//   ....[36]....
        /*016c*/ 	.word	0xffffffff


	//   ....[37]....
        /*0170*/ 	.word	0xffffffff


	//   ....[38]....
        /*0174*/ 	.word	0xffffffff


	//   ....[39]....
        /*0178*/ 	.word	0xffffffff


	//   ....[40]....
        /*017c*/ 	.word	0xffffffff


	//   ....[41]....
        /*0180*/ 	.word	0xffffffff


	//   ....[42]....
        /*0184*/ 	.word	0xffffffff


	//   ....[43]....
        /*0188*/ 	.word	0xffffffff


	//   ....[44]....
        /*018c*/ 	.word	0xffffffff


	//   ....[45]....
        /*0190*/ 	.word	0xffffffff


	//   ....[46]....
        /*0194*/ 	.word	0xffffffff


	//   ....[47]....
        /*0198*/ 	.word	0xffffffff


	//   ....[48]....
        /*019c*/ 	.word	0xffffffff


	//   ....[49]....
        /*01a0*/ 	.word	0xffffffff


	//   ....[50]....
        /*01a4*/ 	.word	0xffffffff


	//   ....[51]....
        /*01a8*/ 	.word	0xffffffff


	//   ....[52]....
        /*01ac*/ 	.word	0xffffffff


	//   ....[53]....
        /*01b0*/ 	.word	0xffffffff


	//   ....[54]....
        /*01b4*/ 	.word	0xffffffff


	//   ....[55]....
        /*01b8*/ 	.word	0xffffffff


	//   ....[56]....
        /*01bc*/ 	.word	0xffffffff


	//   ....[57]....
        /*01c0*/ 	.word	0xffffffff


	//   ....[58]....
        /*01c4*/ 	.word	0xffffffff


	//   ....[59]....
        /*01c8*/ 	.word	0xffffffff


	//   ....[60]....
        /*01cc*/ 	.word	0xffffffff


	//   ....[61]....
        /*01d0*/ 	.word	0xffffffff


	//   ....[62]....
        /*01d4*/ 	.word	0xffffffff


	//   ....[63]....
        /*01d8*/ 	.word	0xffffffff


	//   ....[64]....
        /*01dc*/ 	.word	0xffffffff


	//   ....[65]....
        /*01e0*/ 	.word	0xffffffff


	//   ....[66]....
        /*01e4*/ 	.word	0xffffffff


	//   ....[67]....
        /*01e8*/ 	.word	0xffffffff


	//   ....[68]....
        /*01ec*/ 	.word	0xffffffff


	//   ....[69]....
        /*01f0*/ 	.word	0xffffffff


	//   ....[70]....
        /*01f4*/ 	.word	0xffffffff


	//   ....[71]....
        /*01f8*/ 	.word	0xffffffff


	//   ....[72]....
        /*01fc*/ 	.word	0xffffffff


	//   ....[73]....
        /*0200*/ 	.word	0xffffffff


	//   ....[74]....
        /*0204*/ 	.word	0xffffffff


	//   ....[75]....
        /*0208*/ 	.word	0xffffffff


	//   ....[76]....
        /*020c*/ 	.word	0xffffffff


	//   ....[77]....
        /*0210*/ 	.word	0xffffffff


	//   ....[78]....
        /*0214*/ 	.word	0xffffffff


	//   ....[79]....
        /*0218*/ 	.word	0xffffffff


	//   ....[80]....
        /*021c*/ 	.word	0xffffffff


	//   ....[81]....
        /*0220*/ 	.word	0xffffffff


	//   ....[82]....
        /*0224*/ 	.word	0xffffffff


	//   ....[83]....
        /*0228*/ 	.word	0xffffffff


	//   ....[84]....
        /*022c*/ 	.word	0xffffffff


	//   ....[85]....
        /*0230*/ 	.word	0xffffffff


	//   ....[86]....
        /*0234*/ 	.word	0xffffffff


	//   ....[87]....
        /*0238*/ 	.word	0xffffffff


	//   ....[88]....
        /*023c*/ 	.word	0xffffffff


	//   ....[89]....
        /*0240*/ 	.word	0xffffffff


	//   ....[90]....
        /*0244*/ 	.word	0xffffffff


	//   ....[91]....
        /*0248*/ 	.word	0xffffffff


	//   ....[92]....
        /*024c*/ 	.word	0xffffffff


	//   ....[93]....
        /*0250*/ 	.word	0xffffffff


	//   ....[94]....
        /*0254*/ 	.word	0xffffffff


	//   ....[95]....
        /*0258*/ 	.word	0xffffffff


	//   ....[96]....
        /*025c*/ 	.word	0xffffffff


	//   ....[97]....
        /*0260*/ 	.word	0xffffffff


	//   ....[98]....
        /*0264*/ 	.word	0xffffffff


	//   ....[99]....
        /*0268*/ 	.word	0xffffffff


	//   ....[100]....
        /*026c*/ 	.word	0xffffffff


	//   ....[101]....
        /*0270*/ 	.word	0xffffffff


	//   ....[102]....
        /*0274*/ 	.word	0xffffffff


	//   ....[103]....
        /*0278*/ 	.word	0xffffffff


	//   ....[104]....
        /*027c*/ 	.word	0xffffffff


	//   ....[105]....
        /*0280*/ 	.word	0xffffffff


	//   ....[106]....
        /*0284*/ 	.word	0xffffffff


	//   ....[107]....
        /*0288*/ 	.word	0xffffffff


	//   ....[108]....
        /*028c*/ 	.word	0xffffffff


	//   ....[109]....
        /*0290*/ 	.word	0xffffffff


	//   ....[110]....
        /*0294*/ 	.word	0xffffffff


	//   ....[111]....
        /*0298*/ 	.word	0xffffffff


	//   ....[112]....
        /*029c*/ 	.word	0xffffffff


	//   ....[113]....
        /*02a0*/ 	.word	0xffffffff


	//   ....[114]....
        /*02a4*/ 	.word	0xffffffff


	//   ....[115]....
        /*02a8*/ 	.word	0xffffffff


	//   ....[116]....
        /*02ac*/ 	.word	0xffffffff


	//   ....[117]....
        /*02b0*/ 	.word	0xffffffff


	//   ....[118]....
        /*02b4*/ 	.word	0xffffffff


	//   ....[119]....
        /*02b8*/ 	.word	0xffffffff


	//   ....[120]....
        /*02bc*/ 	.word	0xffffffff


	//   ....[121]....
        /*02c0*/ 	.word	0xffffffff


	//   ....[122]....
        /*02c4*/ 	.word	0xffffffff


	//   ....[123]....
        /*02c8*/ 	.word	0xffffffff


	//   ....[124]....
        /*02cc*/ 	.word	0xffffffff


	//   ....[125]....
        /*02d0*/ 	.word	0xffffffff


	//   ....[126]....
        /*02d4*/ 	.word	0xffffffff


	//   ....[127]....
        /*02d8*/ 	.word	0xffffffff


	//   ....[128]....
        /*02dc*/ 	.word	0xffffffff


	//   ....[129]....
        /*02e0*/ 	.word	0xffffffff


	//   ....[130]....
        /*02e4*/ 	.word	0xffffffff


	//   ....[131]....
        /*02e8*/ 	.word	0xffffffff


	//   ....[132]....
        /*02ec*/ 	.word	0xffffffff


	//   ....[133]....
        /*02f0*/ 	.word	0xffffffff


	//   ....[134]....
        /*02f4*/ 	.word	0xffffffff


	//   ....[135]....
        /*02f8*/ 	.word	0xffffffff


	//   ....[136]....
        /*02fc*/ 	.word	0xffffffff


	//   ....[137]....
        /*0300*/ 	.word	0xffffffff


	//   ....[138]....
        /*0304*/ 	.word	0xffffffff


	//   ....[139]....
        /*0308*/ 	.word	0xffffffff


	//   ....[140]....
        /*030c*/ 	.word	0xffffffff


	//   ....[141]....
        /*0310*/ 	.word	0xffffffff


	//   ....[142]....
        /*0314*/ 	.word	0x05000007


	//   ....[143]....
        /*0318*/ 	.word	0xffffffff


	//   ....[144]....
        /*031c*/ 	.word	0xffffffff


	//   ....[145]....
        /*0320*/ 	.word	0xffffffff


	//   ....[146]....
        /*0324*/ 	.word	0xffffffff


	//   ....[147]....
        /*0328*/ 	.word	0xffffffff


	//   ....[148]....
        /*032c*/ 	.word	0xffffffff


	//   ....[149]....
        /*0330*/ 	.word	0xffffffff


	//   ....[150]....
        /*0334*/ 	.word	0xffffffff


	//   ....[151]....
        /*0338*/ 	.word	0xffffffff


	//   ....[152]....
        /*033c*/ 	.word	0xffffffff


	//   ....[153]....
        /*0340*/ 	.word	0xffffffff


	//   ....[154]....
        /*0344*/ 	.word	0xffffffff


	//   ....[155]....
        /*0348*/ 	.word	0xffffffff


	//   ....[156]....
        /*034c*/ 	.word	0xffffffff


	//   ....[157]....
        /*0350*/ 	.word	0xffffffff


	//   ....[158]....
        /*0354*/ 	.word	0xffffffff


	//   ....[159]....
        /*0358*/ 	.word	0xffffffff


	//   ....[160]....
        /*035c*/ 	.word	0xffffffff


	//   ....[161]....
        /*0360*/ 	.word	0xffffffff


	//   ....[162]....
        /*0364*/ 	.word	0xffffffff


	//   ....[163]....
        /*0368*/ 	.word	0xffffffff


	//   ....[164]....
        /*036c*/ 	.word	0xffffffff


	//   ....[165]....
        /*0370*/ 	.word	0xffffffff


	//   ....[166]....
        /*0374*/ 	.word	0xffffffff


	//   ....[167]....
        /*0378*/ 	.word	0xffffffff


	//   ....[168]....
        /*037c*/ 	.word	0xffffffff


	//   ....[169]....
        /*0380*/ 	.word	0xffffffff


	//   ....[170]....
        /*0384*/ 	.word	0xffffffff


	//   ....[171]....
        /*0388*/ 	.word	0xffffffff


	//   ....[172]....
        /*038c*/ 	.word	0xffffffff


	//   ....[173]....
        /*0390*/ 	.word	0x05000056


	//   ....[174]....
        /*0394*/ 	.word	0x05000056


	//   ....[175]....
        /*0398*/ 	.word	0x05000056


	//   ....[176]....
        /*039c*/ 	.word	0x05000056


	//   ....[177]....
        /*03a0*/ 	.word	0x05000056


	//----- nvinfo : EIATTR_COOP_GROUP_INSTR_OFFSETS
	.align		4
.L_166:
        /*03a4*/ 	.byte	0x04, 0x28
        /*03a6*/ 	.short	(.L_168 - .L_167)


	//   ....[0]....
.L_167:
        /*03a8*/ 	.word	0x00000ed0


	//   ....[1]....
        /*03ac*/ 	.word	0x000017e0


	//   ....[2]....
        /*03b0*/ 	.word	0x000020b0


	//   ....[3]....
        /*03b4*/ 	.word	0x000020d0


	//   ....[4]....
        /*03b8*/ 	.word	0x000020f0


	//   ....[5]....
        /*03bc*/ 	.word	0x00002110


	//   ....[6]....
        /*03c0*/ 	.word	0x00002130


	//   ....[7]....
        /*03c4*/ 	.word	0x000025d0


	//   ....[8]....
        /*03c8*/ 	.word	0x000025e0


	//   ....[9]....
        /*03cc*/ 	.word	0x00002600


	//   ....[10]....
        /*03d0*/ 	.word	0x00002620


	//   ....[11]....
        /*03d4*/ 	.word	0x00002670


	//   ....[12]....
        /*03d8*/ 	.word	0x000026a0


	//   ....[13]....
        /*03dc*/ 	.word	0x000026f0


	//   ....[14]....
        /*03e0*/ 	.word	0x00002730


	//   ....[15]....
        /*03e4*/ 	.word	0x00002820


	//   ....[16]....
        /*03e8*/ 	.word	0x00002860


	//   ....[17]....
        /*03ec*/ 	.word	0x00002870


	//   ....[18]....
        /*03f0*/ 	.word	0x00002890


	//   ....[19]....
        /*03f4*/ 	.word	0x000028d0


	//   ....[20]....
        /*03f8*/ 	.word	0x00002900


	//   ....[21]....
        /*03fc*/ 	.word	0x00002940


	//   ....[22]....
        /*0400*/ 	.word	0x00002960


	//   ....[23]....
        /*0404*/ 	.word	0x00002980


	//   ....[24]....
        /*0408*/ 	.word	0x00002a80


	//   ....[25]....
        /*040c*/ 	.word	0x00002ac0


	//   ....[26]....
        /*0410*/ 	.word	0x00002ad0


	//   ....[27]....
        /*0414*/ 	.word	0x00002af0


	//   ....[28]....
        /*0418*/ 	.word	0x00002b30


	//   ....[29]....
        /*041c*/ 	.word	0x00002b60


	//   ....[30]....
        /*0420*/ 	.word	0x00002ba0


	//   ....[31]....
        /*0424*/ 	.word	0x00002bc0


	//   ....[32]....
        /*0428*/ 	.word	0x00002be0


	//   ....[33]....
        /*042c*/ 	.word	0x00002ce0


	//   ....[34]....
        /*0430*/ 	.word	0x00002d30


	//   ....[35]....
        /*0434*/ 	.word	0x00002d40


	//   ....[36]....
        /*0438*/ 	.word	0x00002d70


	//   ....[37]....
        /*043c*/ 	.word	0x00002d90


	//   ....[38]....
        /*0440*/ 	.word	0x00002de0


	//   ....[39]....
        /*0444*/ 	.word	0x00002e00


	//   ....[40]....
        /*0448*/ 	.word	0x00002e40


	//   ....[41]....
        /*044c*/ 	.word	0x00002e60


	//   ....[42]....
        /*0450*/ 	.word	0x00002f80


	//   ....[43]....
        /*0454*/ 	.word	0x00002f90


	//   ....[44]....
        /*0458*/ 	.word	0x00002fe0


	//   ....[45]....
        /*045c*/ 	.word	0x00003010


	//   ....[46]....
        /*0460*/ 	.word	0x00003040


	//   ....[47]....
        /*0464*/ 	.word	0x00003070


	//   ....[48]....
        /*0468*/ 	.word	0x000030a0


	//   ....[49]....
        /*046c*/ 	.word	0x000030d0


	//   ....[50]....
        /*0470*/ 	.word	0x00003100


	//   ....[51]....
        /*0474*/ 	.word	0x000031c0


	//   ....[52]....
        /*0478*/ 	.word	0x000031d0


	//   ....[53]....
        /*047c*/ 	.word	0x00003220


	//   ....[54]....
        /*0480*/ 	.word	0x00003250


	//   ....[55]....
        /*0484*/ 	.word	0x00003280


	//   ....[56]....
        /*0488*/ 	.word	0x000032b0


	//   ....[57]....
        /*048c*/ 	.word	0x000032e0


	//   ....[58]....
        /*0490*/ 	.word	0x00003310


	//   ....[59]....
        /*0494*/ 	.word	0x00003340


	//   ....[60]....
        /*0498*/ 	.word	0x00003400


	//   ....[61]....
        /*049c*/ 	.word	0x00003410


	//   ....[62]....
        /*04a0*/ 	.word	0x00003460


	//   ....[63]....
        /*04a4*/ 	.word	0x00003490


	//   ....[64]....
        /*04a8*/ 	.word	0x000034c0


	//   ....[65]....
        /*04ac*/ 	.word	0x000034f0


	//   ....[66]....
        /*04b0*/ 	.word	0x00003520


	//   ....[67]....
        /*04b4*/ 	.word	0x00003550


	//   ....[68]....
        /*04b8*/ 	.word	0x00003580


	//   ....[69]....
        /*04bc*/ 	.word	0x00003640


	//   ....[70]....
        /*04c0*/ 	.word	0x00003650


	//   ....[71]....
        /*04c4*/ 	.word	0x000036a0


	//   ....[72]....
        /*04c8*/ 	.word	0x000036d0


	//   ....[73]....
        /*04cc*/ 	.word	0x00003700


	//   ....[74]....
        /*04d0*/ 	.word	0x00003730


	//   ....[75]....
        /*04d4*/ 	.word	0x00003760


	//   ....[76]....
        /*04d8*/ 	.word	0x00003790


	//   ....[77]....
        /*04dc*/ 	.word	0x000037c0


	//   ....[78]....
        /*04e0*/ 	.word	0x000038c0


	//   ....[79]....
        /*04e4*/ 	.word	0x000038d0


	//   ....[80]....
        /*04e8*/ 	.word	0x00003920


	//   ....[81]....
        /*04ec*/ 	.word	0x00003950


	//   ....[82]....
        /*04f0*/ 	.word	0x00003980


	//   ....[83]....
        /*04f4*/ 	.word	0x000039b0


	//   ....[84]....
        /*04f8*/ 	.word	0x000039e0


	//   ....[85]....
        /*04fc*/ 	.word	0x00003a10


	//   ....[86]....
        /*0500*/ 	.word	0x00003a40


	//   ....[87]....
        /*0504*/ 	.word	0x00003ae0


	//   ....[88]....
        /*0508*/ 	.word	0x00003b20


	//   ....[89]....
        /*050c*/ 	.word	0x00003b30


	//   ....[90]....
        /*0510*/ 	.word	0x00003b80


	//   ....[91]....
        /*0514*/ 	.word	0x00003bb0


	//   ....[92]....
        /*0518*/ 	.word	0x00003be0


	//   ....[93]....
        /*051c*/ 	.word	0x00003c10


	//   ....[94]....
        /*0520*/ 	.word	0x00003c40


	//   ....[95]....
        /*0524*/ 	.word	0x00003c70


	//   ....[96]....
        /*0528*/ 	.word	0x00003d60


	//   ....[97]....
        /*052c*/ 	.word	0x00003d70


	//   ....[98]....
        /*0530*/ 	.word	0x00003dc0


	//   ....[99]....
        /*0534*/ 	.word	0x00003df0


	//   ....[100]....
        /*0538*/ 	.word	0x00003e20


	//   ....[101]....
        /*053c*/ 	.word	0x00003e50


	//   ....[102]....
        /*0540*/ 	.word	0x00003e80


	//   ....[103]....
        /*0544*/ 	.word	0x00003eb0


	//   ....[104]....
        /*0548*/ 	.word	0x00003ee0


	//   ....[105]....
        /*054c*/ 	.word	0x00003f90


	//   ....[106]....
        /*0550*/ 	.word	0x00003fb0


	//   ....[107]....
        /*0554*/ 	.word	0x00003fc0


	//   ....[108]....
        /*0558*/ 	.word	0x00004010


	//   ....[109]....
        /*055c*/ 	.word	0x00004040


	//   ....[110]....
        /*0560*/ 	.word	0x00004070


	//   ....[111]....
        /*0564*/ 	.word	0x000040a0


	//   ....[112]....
        /*0568*/ 	.word	0x000040d0


	//   ....[113]....
        /*056c*/ 	.word	0x00004100


	//   ....[114]....
        /*0570*/ 	.word	0x000041e0


	//   ....[115]....
        /*0574*/ 	.word	0x00004240


	//   ....[116]....
        /*0578*/ 	.word	0x00004250


	//   ....[117]....
        /*057c*/ 	.word	0x000042a0


	//   ....[118]....
        /*0580*/ 	.word	0x000042d0


	//   ....[119]....
        /*0584*/ 	.word	0x00004300


	//   ....[120]....
        /*0588*/ 	.word	0x00004330


	//   ....[121]....
        /*058c*/ 	.word	0x00004360


	//   ....[122]....
        /*0590*/ 	.word	0x00004390


	//   ....[123]....
        /*0594*/ 	.word	0x00004470


	//   ....[124]....
        /*0598*/ 	.word	0x000044c0


	//   ....[125]....
        /*059c*/ 	.word	0x000044d0


	//   ....[126]....
        /*05a0*/ 	.word	0x00004520


	//   ....[127]....
        /*05a4*/ 	.word	0x00004550


	//   ....[128]....
        /*05a8*/ 	.word	0x00004580


	//   ....[129]....
        /*05ac*/ 	.word	0x000045b0


	//   ....[130]....
        /*05b0*/ 	.word	0x000045e0


	//   ....[131]....
        /*05b4*/ 	.word	0x00004610


	//   ....[132]....
        /*05b8*/ 	.word	0x000046d0


	//   ....[133]....
        /*05bc*/ 	.word	0x00004740


	//   ....[134]....
        /*05c0*/ 	.word	0x00004760


	//   ....[135]....
        /*05c4*/ 	.word	0x000047d0


	//   ....[136]....
        /*05c8*/ 	.word	0x00004800


	//   ....[137]....
        /*05cc*/ 	.word	0x00004830


	//   ....[138]....
        /*05d0*/ 	.word	0x00004860


	//   ....[139]....
        /*05d4*/ 	.word	0x00004890


	//   ....[140]....
        /*05d8*/ 	.word	0x000048c0


	//   ....[141]....
        /*05dc*/ 	.word	0x00004a20


	//   ....[142]....
        /*05e0*/ 	.word	0x00004e60


	//   ....[143]....
        /*05e4*/ 	.word	0x00005130


	//   ....[144]....
        /*05e8*/ 	.word	0x00005200


	//   ....[145]....
        /*05ec*/ 	.word	0x000052d0


	//   ....[146]....
        /*05f0*/ 	.word	0x000053a0


	//   ....[147]....
        /*05f4*/ 	.word	0x00005470


	//   ....[148]....
        /*05f8*/ 	.word	0x00005540


	//   ....[149]....
        /*05fc*/ 	.word	0x00005610


	//   ....[150]....
        /*0600*/ 	.word	0x000056e0


	//   ....[151]....
        /*0604*/ 	.word	0x000057b0


	//   ....[152]....
        /*0608*/ 	.word	0x00005880


	//   ....[153]....
        /*060c*/ 	.word	0x00005950


	//   ....[154]....
        /*0610*/ 	.word	0x00005a20


	//   ....[155]....
        /*0614*/ 	.word	0x00005af0


	//   ....[156]....
        /*0618*/ 	.word	0x00005bc0


	//   ....[157]....
        /*061c*/ 	.word	0x00005c80


	//   ....[158]....
        /*0620*/ 	.word	0x00005ea0


	//   ....[159]....
        /*0624*/ 	.word	0x00005fd0


	//   ....[160]....
        /*0628*/ 	.word	0x00006100


	//   ....[161]....
        /*062c*/ 	.word	0x00006230


	//   ....[162]....
        /*0630*/ 	.word	0x00006360


	//   ....[163]....
        /*0634*/ 	.word	0x00006490


	//   ....[164]....
        /*0638*/ 	.word	0x000065c0


	//   ....[165]....
        /*063c*/ 	.word	0x000066e0


	//   ....[166]....
        /*0640*/ 	.word	0x000067f0


	//   ....[167]....
        /*0644*/ 	.word	0x00006900


	//   ....[168]....
        /*0648*/ 	.word	0x00006a10


	//   ....[169]....
        /*064c*/ 	.word	0x00006b20


	//   ....[170]....
        /*0650*/ 	.word	0x00006c30


	//   ....[171]....
        /*0654*/ 	.word	0x00006d40


	//   ....[172]....
        /*0658*/ 	.word	0x00006e40


	//   ....[173]....
        /*065c*/ 	.word	0x00006eb0


	//   ....[174]....
        /*0660*/ 	.word	0x00006f20


	//   ....[175]....
        /*0664*/ 	.word	0x00006f90


	//   ....[176]....
        /*0668*/ 	.word	0x00007000


	//   ....[177]....
        /*066c*/ 	.word	0x00007070


	//----- nvinfo : EIATTR_VRC_CTA_INIT_COUNT
	.align		4
.L_168:
        /*0670*/ 	.byte	0x02, 0x4a
	.zero		1
	.zero		1


	//----- nvinfo : EIATTR_EXIT_INSTR_OFFSETS
	.align		4
        /*0674*/ 	.byte	0x04, 0x1c
        /*0676*/ 	.short	(.L_170 - .L_169)


	//   ....[0]....
.L_169:
        /*0678*/ 	.word	0x00001b40


	//   ....[1]....
        /*067c*/ 	.word	0x00001ea0


	//   ....[2]....
        /*0680*/ 	.word	0x00001ec0


	//   ....[3]....
        /*0684*/ 	.word	0x00005c90


	//   ....[4]....
        /*0688*/ 	.word	0x00006e50


	//----- nvinfo : EIATTR_MAX_THREADS
	.align		4
.L_170:
        /*068c*/ 	.byte	0x04, 0x05
        /*068e*/ 	.short	(.L_172 - .L_171)
.L_171:
        /*0690*/ 	.word	0x00000180
        /*0694*/ 	.word	0x00000001
        /*0698*/ 	.word	0x00000001


	//----- nvinfo : EIATTR_CRS_STACK_SIZE
	.align		4
.L_172:
        /*069c*/ 	.byte	0x04, 0x1e
        /*069e*/ 	.short	(.L_174 - .L_173)
.L_173:
        /*06a0*/ 	.word	0x00000000


	//----- nvinfo : EIATTR_CBANK_PARAM_SIZE
	.align		4
.L_174:
        /*06a4*/ 	.byte	0x03, 0x19
        /*06a6*/ 	.short	0x004d


	//----- nvinfo : EIATTR_PARAM_CBANK
	.align		4
        /*06a8*/ 	.byte	0x04, 0x0a
        /*06aa*/ 	.short	(.L_176 - .L_175)
	.align		4
.L_175:
        /*06ac*/ 	.word	index@(.nv.constant0._ZN3cub18CUB_300001_SM_10006detail10radix_sort29DeviceRadixSortOnesweepKernelINS1_5radix10policy_hubIxNS0_8NullTypeEyE10Policy1000ELNS0_9SortOrderE0ExS6_yiiNS1_21identity_decomposer_tEEEvPT5_SC_PT3_PKSD_PT1_PKSH_PT2_PKSL_T4_iiT6_)
        /*06b0*/ 	.short	0x0380
        /*06b2*/ 	.short	0x004d


	//----- nvinfo : EIATTR_SW_WAR
	.align		4
.L_176:
        /*06b4*/ 	.byte	0x04, 0x36
        /*06b6*/ 	.short	(.L_178 - .L_177)
.L_177:
        /*06b8*/ 	.word	0x00000008
.L_178:


//--------------------- .nv.info._ZN3cub18CUB_300001_SM_10006detail10radix_sort33DeviceRadixSortExclusiveSumKernelINS1_5radix10policy_hubIxNS0_8NullTypeEyE10Policy1000EyEEvPT0_ --------------------------
	.section	.nv.info._ZN3cub18CUB_300001_SM_10006detail10radix_sort33DeviceRadixSortExclusiveSumKernelINS1_5radix10policy_hubIxNS0_8NullTypeEyE10Policy1000EyEEvPT0_,"",@"SHT_CUDA_INFO"
	.sectionflags	@""
	.align	4


	//----- nvinfo : EIATTR_CUDA_API_VERSION
	.align		4
        /*0000*/ 	.byte	0x04, 0x37
        /*0002*/ 	.short	(.L_180 - .L_179)
.L_179:
        /*0004*/ 	.word	0x00000082


	//----- nvinfo : EIATTR_KPARAM_INFO
	.align		4
.L_180:
        /*0008*/ 	.byte	0x04, 0x17
        /*000a*/ 	.short	(.L_182 - .L_181)
.L_181:
        /*000c*/ 	.word	0x00000000
        /*0010*/ 	.short	0x0000
        /*0012*/ 	.short	0x0000
        /*0014*/ 	.byte	0x00, 0xf5, 0x21, 0x00


	//----- nvinfo : EIATTR_SPARSE_MMA_MASK
	.align		4
.L_182:
        /*0018*/ 	.byte	0x03, 0x50
        /*001a*/ 	.short	0x0000


	//----- nvinfo : EIATTR_MAXREG_COUNT
	.align		4
        /*001c*/ 	.byte	0x03, 0x1b
        /*001e*/ 	.short	0x00ff


	//----- nvinfo : EIATTR_NUM_BARRIERS
	.align		4
        /*0020*/ 	.byte	0x02, 0x4c
        /*0022*/ 	.byte	0x01
	.zero		1


	//----- nvinfo : EIATTR_MERCURY_ISA_VERSION
	.align		4
        /*0024*/ 	.byte	0x03, 0x5f
        /*0026*/ 	.short	0x0101


	//----- nvinfo : EIATTR_COOP_GROUP_MASK_REGIDS
	.align		4
        /*0028*/ 	.byte	0x04, 0x29
        /*002a*/ 	.short	(.L_184 - .L_183)


	//   ....[0]....
.L_183:
        /*002c*/ 	.word	0xffffffff


	//   ....[1]....
        /*0030*/ 	.word	0xffffffff


	//   ....[2]....
        /*0034*/ 	.word	0xffffffff


	//   ....[3]....
        /*0038*/ 	.word	0xffffffff


	//   ....[4]....
        /*003c*/ 	.word	0xffffffff


	//   ....[5]....
        /*0040*/ 	.word	0xffffffff


	//   ....[6]....
        /*0044*/ 	.word	0xffffffff


	//   ....[7]....
        /*0048*/ 	.word	0xffffffff


	//   ....[8]....
        /*004c*/ 	.word	0xffffffff


	//   ....[9]....
        /*0050*/ 	.word	0xffffffff


	//   ....[10]....
        /*0054*/ 	.word	0x05000015


	//   ....[11]....
        /*0058*/ 	.word	0x05000015


	//   ....[12]....
        /*005c*/ 	.word	0x05000015


	//   ....[13]....
        /*0060*/ 	.word	0x05000015


	//   ....[14]....
        /*0064*/ 	.word	0x05000015


	//   ....[15]....
        /*0068*/ 	.word	0x05000015


	//   ....[16]....
        /*006c*/ 	.word	0x05000015


	//   ....[17]....
        /*0070*/ 	.word	0x05000015


	//   ....[18]....
        /*0074*/ 	.word	0x05000015


	//   ....[19]....
        /*0078*/ 	.word	0x05000015


	//----- nvinfo : EIATTR_COOP_GROUP_INSTR_OFFSETS
	.align		4
.L_184:
        /*007c*/ 	.byte	0x04, 0x28
        /*007e*/ 	.short	(.L_186 - .L_185)


	//   ....[0]....
.L_185:
        /*0080*/ 	.word	0x00000250


	//   ....[1]....
        /*0084*/ 	.word	0x00000260


	//   ....[2]....
        /*0088*/ 	.word	0x000002a0


	//   ....[3]....
        /*008c*/ 	.word	0x000002c0


	//   ....[4]....
        /*0090*/ 	.word	0x00000310


	//   ....[5]....
        /*0094*/ 	.word	0x00000320


	//   ....[6]....
        /*0098*/ 	.word	0x00000360


	//   ....[7]....
        /*009c*/ 	.word	0x00000380


	//   ....[8]....
        /*00a0*/ 	.word	0x000003d0


	//   ....[9]....
        /*00a4*/ 	.word	0x000003e0


	//   ....[10]....
        /*00a8*/ 	.word	0x00000660


	//   ....[11]....
        /*00ac*/ 	.word	0x000006b0


	//   ....[12]....
        /*00b0*/ 	.word	0x00000740


	//   ....[13]....
        /*00b4*/ 	.word	0x00000790


	//   ....[14]....
        /*00b8*/ 	.word	0x00000820


	//   ....[15]....
        /*00bc*/ 	.word	0x00000870


	//   ....[16]....
        /*00c0*/ 	.word	0x00000900


	//   ....[17]....
        /*00c4*/ 	.word	0x00000950


	//   ....[18]....
        /*00c8*/ 	.word	0x000009e0


	//   ....[19]....
        /*00cc*/ 	.word	0x00000a30


	//----- nvinfo : EIATTR_VRC_CTA_INIT_COUNT
	.align		4
.L_186:
        /*00d0*/ 	.byte	0x02, 0x4a
	.zero		1
	.zero		1


	//----- nvinfo : EIATTR_EXIT_INSTR_OFFSETS
	.align		4
        /*00d4*/ 	.byte	0x04, 0x1c
        /*00d6*/ 	.short	(.L_188 - .L_187)


	//   ....[0]....
.L_187:
        /*00d8*/ 	.word	0x000005d0


	//   ....[1]....
        /*00dc*/ 	.word	0x00000600


	//----- nvinfo : EIATTR_CRS_STACK_SIZE
	.align		4
.L_188:
        /*00e0*/ 	.byte	0x04, 0x1e
        /*00e2*/ 	.short	(.L_190 - .L_189)
.L_189:
        /*00e4*/ 	.word	0x00000000


	//----- nvinfo : EIATTR_CBANK_PARAM_SIZE
	.align		4
.L_190:
        /*00e8*/ 	.byte	0x03, 0x19
        /*00ea*/ 	.short	0x0008


	//----- nvinfo : EIATTR_PARAM_CBANK
	.align		4
        /*00ec*/ 	.byte	0x04, 0x0a
        /*00ee*/ 	.short	(.L_192 - .L_191)
	.align		4
.L_191:
        /*00f0*/ 	.word	index@(.nv.constant0._ZN3cub18CUB_300001_SM_10006detail10radix_sort33DeviceRadixSortExclusiveSumKernelINS1_5radix10policy_hubIxNS0_8NullTypeEyE10Policy1000EyEEvPT0_)
        /*00f4*/ 	.short	0x0380
        /*00f6*/ 	.short	0x0008


	//----- nvinfo : EIATTR_SW_WAR
	.align		4
.L_192:
        /*00f8*/ 	.byte	0x04, 0x36
        /*00fa*/ 	.short	(.L_194 - .L_193)
.L_193:
        /*00fc*/ 	.word	0x00000008
.L_194:


//--------------------- .nv.info._ZN3cub18CUB_300001_SM_10006detail10radix_sort30DeviceRadixSortHistogramKernelINS1_5radix10policy_hubIxNS0_8NullTypeEyE10Policy1000ELNS0_9SortOrderE0ExyNS1_21identity_decomposer_tEEEvPT2_PKT1_SB_iiT3_ --------------------------
	.section	.nv.info._ZN3cub18CUB_300001_SM_10006detail10radix_sort30DeviceRadixSortHistogramKernelINS1_5radix10policy_hubIxNS0_8NullTypeEyE10Policy1000ELNS0_9SortOrderE0ExyNS1_21identity_decomposer_tEEEvPT2_PKT1_SB_iiT3_,"",@"SHT_CUDA_INFO"
	.sectionflags	@""
	.align	4


	//----- nvinfo : EIATTR_CUDA_API_VERSION
	.align		4
        /*0000*/ 	.byte	0x04, 0x37
        /*0002*/ 	.short	(.L_196 - .L_195)
.L_195:
        /*0004*/ 	.word	0x00000082


	//----- nvinfo : EIATTR_KPARAM_INFO
	.align		4
.L_196:
        /*0008*/ 	.byte	0x04, 0x17
        /*000a*/ 	.short	(.L_198 - .L_197)
.L_197:
        /*000c*/ 	.word	0x00000000
        /*0010*/ 	.short	0x0005
        /*0012*/ 	.short	0x0020
        /*0014*/ 	.byte	0x00, 0xf0, 0x05, 0x00


	//----- nvinfo : EIATTR_KPARAM_INFO
	.align		4
.L_198:
        /*0018*/ 	.byte	0x04, 0x17
        /*001a*/ 	.short	(.L_200 - .L_199)
.L_199:
        /*001c*/ 	.word	0x00000000
        /*0020*/ 	.short	0x0004
        /*0022*/ 	.short	0x001c
        /*0024*/ 	.byte	0x00, 0xf0, 0x11, 0x00


	//----- nvinfo : EIATTR_KPARAM_INFO
	.align		4
.L_200:
        /*0028*/ 	.byte	0x04, 0x17
        /*002a*/ 	.short	(.L_202 - .L_201)
.L_201:
        /*002c*/ 	.word	0x00000000
        /*0030*/ 	.short	0x0003
        /*0032*/ 	.short	0x0018
        /*0034*/ 	.byte	0x00, 0xf0, 0x11, 0x00


	//----- nvinfo : EIATTR_KPARAM_INFO
	.align		4
.L_202:
        /*0038*/ 	.byte	0x04, 0x17
        /*003a*/ 	.short	(.L_204 - .L_203)
.L_203:
        /*003c*/ 	.word	0x00000000
        /*0040*/ 	.short	0x0002
        /*0042*/ 	.short	0x0010
        /*0044*/ 	.byte	0x00, 0xf0, 0x21, 0x00


	//----- nvinfo : EIATTR_KPARAM_INFO
	.align		4
.L_204:
        /*0048*/ 	.byte	0x04, 0x17
        /*004a*/ 	.short	(.L_206 - .L_205)
.L_205:
        /*004c*/ 	.word	0x00000000
        /*0050*/ 	.short	0x0001
        /*0052*/ 	.short	0x0008
        /*0054*/ 	.byte	0x00, 0xf5, 0x21, 0x00


	//----- nvinfo : EIATTR_KPARAM_INFO
	.align		4
.L_206:
        /*0058*/ 	.byte	0x04, 0x17
        /*005a*/ 	.short	(.L_208 - .L_207)
.L_207:
        /*005c*/ 	.word	0x00000000
        /*0060*/ 	.short	0x0000
        /*0062*/ 	.short	0x0000
        /*0064*/ 	.byte	0x00, 0xf5, 0x21, 0x00


	//----- nvinfo : EIATTR_SPARSE_MMA_MASK
	.align		4
.L_208:
        /*0068*/ 	.byte	0x03, 0x50
        /*006a*/ 	.short	0x0000


	//----- nvinfo : EIATTR_MAXREG_COUNT
	.align		4
        /*006c*/ 	.byte	0x03, 0x1b
        /*006e*/ 	.short	0x00ff


	//----- nvinfo : EIATTR_NUM_BARRIERS
	.align		4
        /*0070*/ 	.byte	0x02, 0x4c
        /*0072*/ 	.byte	0x01
	.zero		1


	//----- nvinfo : EIATTR_MERCURY_ISA_VERSION
	.align		4
        /*0074*/ 	.byte	0x03, 0x5f
        /*0076*/ 	.short	0x0101


	//----- nvinfo : EIATTR_VRC_CTA_INIT_COUNT
	.align		4
        /*0078*/ 	.byte	0x02, 0x4a
	.zero		1
	.zero		1


	//----- nvinfo : EIATTR_EXIT_INSTR_OFFSETS
	.align		4
        /*007c*/ 	.byte	0x04, 0x1c
        /*007e*/ 	.short	(.L_210 - .L_209)


	//   ....[0]....
.L_209:
        /*0080*/ 	.word	0x00000040


	//   ....[1]....
        /*0084*/ 	.word	0x000030c0


	//----- nvinfo : EIATTR_MAX_THREADS
	.align		4
.L_210:
        /*0088*/ 	.byte	0x04, 0x05
        /*008a*/ 	.short	(.L_212 - .L_211)
.L_211:
        /*008c*/ 	.word	0x00000080
        /*0090*/ 	.word	0x00000001
        /*0094*/ 	.word	0x00000001


	//----- nvinfo : EIATTR_CRS_STACK_SIZE
	.align		4
.L_212:
        /*0098*/ 	.byte	0x04, 0x1e
        /*009a*/ 	.short	(.L_214 - .L_213)
.L_213:
        /*009c*/ 	.word	0x00000000


	//----- nvinfo : EIATTR_CBANK_PARAM_SIZE
	.align		4
.L_214:
        /*00a0*/ 	.byte	0x03, 0x19
        /*00a2*/ 	.short	0x0021


	//----- nvinfo : EIATTR_PARAM_CBANK
	.align		4
        /*00a4*/ 	.byte	0x04, 0x0a
        /*00a6*/ 	.short	(.L_216 - .L_215)
	.align		4
.L_215:
        /*00a8*/ 	.word	index@(.nv.constant0._ZN3cub18CUB_300001_SM_10006detail10radix_sort30DeviceRadixSortHistogramKernelINS1_5radix10policy_hubIxNS0_8NullTypeEyE10Policy1000ELNS0_9SortOrderE0ExyNS1_21identity_decomposer_tEEEvPT2_PKT1_SB_iiT3_)
        /*00ac*/ 	.short	0x0380
        /*00ae*/ 	.short	0x0021


	//----- nvinfo : EIATTR_SW_WAR
	.align		4
.L_216:
        /*00b0*/ 	.byte	0x04, 0x36
        /*00b2*/ 	.short	(.L_218 - .L_217)
.L_217:
        /*00b4*/ 	.word	0x00000008
.L_218:


//--------------------- .nv.info._ZN3cub18CUB_300001_SM_10006detail10radix_sort31DeviceRadixSortSingleTileKernelINS1_5radix10policy_hubIxNS0_8NullTypeEyE10Policy1000ELNS0_9SortOrderE0ExS6_yNS1_21identity_decomposer_tEEEvPKT1_PSB_PKT2_PSF_T3_iiT4_ --------------------------
	.section	.nv.info._ZN3cub18CUB_300001_SM_10006detail10radix_sort31DeviceRadixSortSingleTileKernelINS1_5radix10policy_hubIxNS0_8NullTypeEyE10Policy1000ELNS0_9SortOrderE0ExS6_yNS1_21identity_decomposer_tEEEvPKT1_PSB_PKT2_PSF_T3_iiT4_,"",@"SHT_CUDA_INFO"
	.sectionflags	@""
	.align	4


	//----- nvinfo : EIATTR_CUDA_API_VERSION
	.align		4
        /*0000*/ 	.byte	0x04, 0x37
        /*0002*/ 	.short	(.L_220 - .L_219)
.L_219:
        /*0004*/ 	.word	0x00000082


	//----- nvinfo : EIATTR_KPARAM_INFO
	.align		4
.L_220:
        /*0008*/ 	.byte	0x04, 0x17
        /*000a*/ 	.short	(.L_222 - .L_221)
.L_221:
        /*000c*/ 	.word	0x00000000
        /*0010*/ 	.short	0x0007
        /*0012*/ 	.short	0x0030
        /*0014*/ 	.byte	0x00, 0xf0, 0x05, 0x00


	//----- nvinfo : EIATTR_KPARAM_INFO
	.align		4
.L_222:
        /*0018*/ 	.byte	0x04, 0x17
        /*001a*/ 	.short	(.L_224 - .L_223)
.L_223:
        /*001c*/ 	.word	0x00000000
        /*0020*/ 	.short	0x0006
        /*0022*/ 	.short	0x002c
        /*0024*/ 	.byte	0x00, 0xf0, 0x11, 0x00


	//----- nvinfo : EIATTR_KPARAM_INFO
	.align		4
.L_224:
        /*0028*/ 	.byte	0x04, 0x17
        /*002a*/ 	.short	(.L_226 - .L_225)
.L_225:
        /*002c*/ 	.word	0x00000000
        /*0030*/ 	.short	0x0005
        /*0032*/ 	.short	0x0028
        /*0034*/ 	.byte	0x00, 0xf0, 0x11, 0x00


	//----- nvinfo : EIATTR_KPARAM_INFO
	.align		4
.L_226:
        /*0038*/ 	.byte	0x04, 0x17
        /*003a*/ 	.short	(.L_228 - .L_227)
.L_227:
        /*003c*/ 	.word	0x00000000
        /*0040*/ 	.short	0x0004
        /*0042*/ 	.short	0x0020
        /*0044*/ 	.byte	0x00, 0xf0, 0x21, 0x00


	//----- nvinfo : EIATTR_KPARAM_INFO
	.align		4
.L_228:
        /*0048*/ 	.byte	0x04, 0x17
        /*004a*/ 	.short	(.L_230 - .L_229)
.L_229:
        /*004c*/ 	.word	0x00000000
        /*0050*/ 	.short	0x0003
        /*0052*/ 	.short	0x0018
        /*0054*/ 	.byte	0x00, 0xf5, 0x21, 0x00


	//----- nvinfo : EIATTR_KPARAM_INFO
	.align		4
.L_230:
        /*0058*/ 	.byte	0x04, 0x17
        /*005a*/ 	.short	(.L_232 - .L_231)
.L_231:
        /*005c*/ 	.word	0x00000000
        /*0060*/ 	.short	0x0002
        /*0062*/ 	.short	0x0010
        /*0064*/ 	.byte	0x00, 0xf5, 0x21, 0x00


	//----- nvinfo : EIATTR_KPARAM_INFO
	.align		4
.L_232:
        /*0068*/ 	.byte	0x04, 0x17
        /*006a*/ 	.short	(.L_234 - .L_233)
.L_233:
        /*006c*/ 	.word	0x00000000
        /*0070*/ 	.short	0x0001
        /*0072*/ 	.short	0x0008
        /*0074*/ 	.byte	0x00, 0xf5, 0x21, 0x00


	//----- nvinfo : EIATTR_KPARAM_INFO
	.align		4
.L_234:
        /*0078*/ 	.byte	0x04, 0x17
        /*007a*/ 	.short	(.L_236 - .L_235)
.L_235:
        /*007c*/ 	.word	0x00000000
        /*0080*/ 	.short	0x0000
        /*0082*/ 	.short	0x0000
        /*0084*/ 	.byte	0x00, 0xf5, 0x21, 0x00


	//----- nvinfo : EIATTR_SPARSE_MMA_MASK
	.align		4
.L_236:
        /*0088*/ 	.byte	0x03, 0x50
        /*008a*/ 	.short	0x0000


	//----- nvinfo : EIATTR_MAXREG_COUNT
	.align		4
        /*008c*/ 	.byte	0x03, 0x1b
        /*008e*/ 	.short	0x00ff


	//----- nvinfo : EIATTR_NUM_BARRIERS
	.align		4
        /*0090*/ 	.byte	0x02, 0x4c
        /*0092*/ 	.byte	0x01
	.zero		1


	//----- nvinfo : EIATTR_MERCURY_ISA_VERSION
	.align		4
        /*0094*/ 	.byte	0x03, 0x5f
        /*0096*/ 	.short	0x0101


	//----- nvinfo : EIATTR_COOP_GROUP_MASK_REGIDS
	.align		4
        /*0098*/ 	.byte	0x04, 0x29
        /*009a*/ 	.short	(.L_238 - .L_237)


	//   ....[0]....
.L_237:
        /*009c*/ 	.word	0xffffffff


	//   ....[1]....
        /*00a0*/ 	.word	0xffffffff


	//   ....[2]....
        /*00a4*/ 	.word	0xffffffff


	//   ....[3]....
        /*00a8*/ 	.word	0xffffffff


	//   ....[4]....
        /*00ac*/ 	.word	0xffffffff


	//----- nvinfo : EIATTR_COOP_GROUP_INSTR_OFFSETS
	.align		4
.L_238:
        /*00b0*/ 	.byte	0x04, 0x28
        /*00b2*/ 	.short	(.L_240 - .L_239)


	//   ....[0]....
.L_239:
        /*00b4*/ 	.word	0x000012d0


	//   ....[1]....
        /*00b8*/ 	.word	0x000012f0


	//   ....[2]....
        /*00bc*/ 	.word	0x00001310


	//   ....[3]....
        /*00c0*/ 	.word	0x00001330


	//   ....[4]....
        /*00c4*/ 	.word	0x00001350


	//----- nvinfo : EIATTR_VRC_CTA_INIT_COUNT
	.align		4
.L_240:
        /*00c8*/ 	.byte	0x02, 0x4a
	.zero		1
	.zero		1


	//----- nvinfo : EIATTR_EXIT_INSTR_OFFSETS
	.align		4
        /*00cc*/ 	.byte	0x04, 0x1c
        /*00ce*/ 	.short	(.L_242 - .L_241)


	//   ....[0]....
.L_241:
        /*00d0*/ 	.word	0x000021a0


	//   ....[1]....
        /*00d4*/ 	.word	0x000021e0


	//----- nvinfo : EIATTR_MAX_THREADS
	.align		4
.L_242:
        /*00d8*/ 	.byte	0x04, 0x05
        /*00da*/ 	.short	(.L_244 - .L_243)
.L_243:
        /*00dc*/ 	.word	0x00000100
        /*00e0*/ 	.word	0x00000001
        /*00e4*/ 	.word	0x00000001


	//----- nvinfo : EIATTR_CBANK_PARAM_SIZE
	.align		4
.L_244:
        /*00e8*/ 	.byte	0x03, 0x19
        /*00ea*/ 	.short	0x0031


	//----- nvinfo : EIATTR_PARAM_CBANK
	.align		4
        /*00ec*/ 	.byte	0x04, 0x0a
        /*00ee*/ 	.short	(.L_246 - .L_245)
	.align		4
.L_245:
        /*00f0*/ 	.word	index@(.nv.constant0._ZN3cub18CUB_300001_SM_10006detail10radix_sort31DeviceRadixSortSingleTileKernelINS1_5radix10policy_hubIxNS0_8NullTypeEyE10Policy1000ELNS0_9SortOrderE0ExS6_yNS1_21identity_decomposer_tEEEvPKT1_PSB_PKT2_PSF_T3_iiT4_)
        /*00f4*/ 	.short	0x0380
        /*00f6*/ 	.short	0x0031


	//----- nvinfo : EIATTR_SW_WAR
	.align		4
.L_246:
        /*00f8*/ 	.byte	0x04, 0x36
        /*00fa*/ 	.short	(.L_248 - .L_247)
.L_247:
        /*00fc*/ 	.word	0x00000008
.L_248:


//--------------------- .nv.info._ZN3cub18CUB_300001_SM_10006detail10radix_sort29DeviceRadixSortOnesweepKernelINS1_5radix10policy_hubIiNS0_8NullTypeEyE10Policy1000ELNS0_9SortOrderE0EiS6_yiiNS1_21identity_decomposer_tEEEvPT5_SC_PT3_PKSD_PT1_PKSH_PT2_PKSL_T4_iiT6_ --------------------------
	.section	.nv.info._ZN3cub18CUB_300001_SM_10006detail10radix_sort29DeviceRadixSortOnesweepKernelINS1_5radix10policy_hubIiNS0_8NullTypeEyE10Policy1000ELNS0_9SortOrderE0EiS6_yiiNS1_21identity_decomposer_tEEEvPT5_SC_PT3_PKSD_PT1_PKSH_PT2_PKSL_T4_iiT6_,"",@"SHT_CUDA_INFO"
	.sectionflags	@""
	.align	4


	//----- nvinfo : EIATTR_CUDA_API_VERSION
	.align		4
        /*0000*/ 	.byte	0x04, 0x37
        /*0002*/ 	.short	(.L_250 - .L_249)
.L_249:
        /*0004*/ 	.word	0x00000082


	//----- nvinfo : EIATTR_KPARAM_INFO
	.align		4
.L_250:
        /*0008*/ 	.byte	0x04, 0x17
        /*000a*/ 	.short	(.L_252 - .L_251)
.L_251:
        /*000c*/ 	.word	0x00000000
        /*0010*/ 	.short	0x000b
        /*0012*/ 	.short	0x004c
        /*0014*/ 	.byte	0x00, 0xf0, 0x05, 0x00


	//----- nvinfo : EIATTR_KPARAM_INFO
	.align		4
.L_252:
        /*0018*/ 	.byte	0x04, 0x17
        /*001a*/ 	.short	(.L_254 - .L_253)
.L_253:
        /*001c*/ 	.word	0x00000000
        /*0020*/ 	.short	0x000a
        /*0022*/ 	.short	0x0048
        /*0024*/ 	.byte	0x00, 0xf0, 0x11, 0x00


	//----- nvinfo : EIATTR_KPARAM_INFO
	.align		4
.L_254:
        /*0028*/ 	.byte	0x04, 0x17
        /*002a*/ 	.short	(.L_256 - .L_255)
.L_255:
        /*002c*/ 	.word	0x00000000
        /*0030*/ 	.short	0x0009
        /*0032*/ 	.short	0x0044
        /*0034*/ 	.byte	0x00, 0xf0, 0x11, 0x00


	//----- nvinfo : EIATTR_KPARAM_INFO
	.align		4
.L_256:
        /*0038*/ 	.byte	0x04, 0x17
        /*003a*/ 	.short	(.L_258 - .L_257)
.L_257:
        /*003c*/ 	.word	0x00000000
        /*0040*/ 	.short	0x0008
        /*0042*/ 	.short	0x0040
        /*0044*/ 	.byte	0x00, 0xf0, 0x11, 0x00


	//----- nvinfo : EIATTR_KPARAM_INFO
	.align		4
.L_258:
        /*0048*/ 	.byte	0x04, 0x17
        /*004a*/ 	.short	(.L_260 - .L_259)
.L_259:
        /*004c*/ 	.word	0x00000000
        /*0050*/ 	.short	0x0007
        /*0052*/ 	.short	0x0038
        /*0054*/ 	.byte	0x00, 0xf5, 0x21, 0x00


	//----- nvinfo : EIATTR_KPARAM_INFO
	.align		4
.L_260:
        /*0058*/ 	.byte	0x04, 0x17
        /*005a*/ 	.short	(.L_262 - .L_261)
.L_261:
        /*005c*/ 	.word	0x00000000
        /*0060*/ 	.short	0x0006
        /*0062*/ 	.short	0x0030
        /*0064*/ 	.byte	0x00, 0xf5, 0x21, 0x00


	//----- nvinfo : EIATTR_KPARAM_INFO
	.align		4
.L_262:
        /*0068*/ 	.byte	0x04, 0x17
        /*006a*/ 	.short	(.L_264 - .L_263)
.L_263:
        /*006c*/ 	.word	0x00000000
        /*0070*/ 	.short	0x0005
        /*0072*/ 	.short	0x0028
        /*0074*/ 	.byte	0x00, 0xf5, 0x21, 0x00


	//----- nvinfo : EIATTR_KPARAM_INFO
	.align		4
.L_264:
        /*0078*/ 	.byte	0x04, 0x17
        /*007a*/ 	.short	(.L_266 - .L_265)
.L_265:
        /*007c*/ 	.word	0x00000000
        /*0080*/ 	.short	0x0004
        /*0082*/ 	.short	0x0020
        /*0084*/ 	.byte	0x00, 0xf5, 0x21, 0x00


	//----- nvinfo : EIATTR_KPARAM_INFO
	.align		4
.L_266:
        /*0088*/ 	.byte	0x04, 0x17
        /*008a*/ 	.short	(.L_268 - .L_267)
.L_267:
        /*008c*/ 	.word	0x00000000
        /*0090*/ 	.short	0x0003
        /*0092*/ 	.short	0x0018
        /*0094*/ 	.byte	0x00, 0xf5, 0x21, 0x00


	//----- nvinfo : EIATTR_KPARAM_INFO
	.align		4
.L_268:
        /*0098*/ 	.byte	0x04, 0x17
        /*009a*/ 	.short	(.L_270 - .L_269)
.L_269:
        /*009c*/ 	.word	0x00000000
        /*00a0*/ 	.short	0x0002
        /*00a2*/ 	.short	0x0010
        /*00a4*/ 	.byte	0x00, 0xf5, 0x21, 0x00


	//----- nvinfo : EIATTR_KPARAM_INFO
	.align		4
.L_270:
        /*00a8*/ 	.byte	0x04, 0x17
        /*00aa*/ 	.short	(.L_272 - .L_271)
.L_271:
        /*00ac*/ 	.word	0x00000000
        /*00b0*/ 	.short	0x0001
        /*00b2*/ 	.short	0x0008
        /*00b4*/ 	.byte	0x00, 0xf5, 0x21, 0x00


	//----- nvinfo : EIATTR_KPARAM_INFO
	.align		4
.L_272:
        /*00b8*/ 	.byte	0x04, 0x17
        /*00ba*/ 	.short	(.L_274 - .L_273)
.L_273:
        /*00bc*/ 	.word	0x00000000
        /*00c0*/ 	.short	0x0000
        /*00c2*/ 	.short	0x0000
        /*00c4*/ 	.byte	0x00, 0xf5, 0x21, 0x00


	//----- nvinfo : EIATTR_SPARSE_MMA_MASK
	.align		4
.L_274:
        /*00c8*/ 	.byte	0x03, 0x50
        /*00ca*/ 	.short	0x0000


	//----- nvinfo : EIATTR_MAXREG_COUNT
	.align		4
        /*00cc*/ 	.byte	0x03, 0x1b
        /*00ce*/ 	.short	0x00a8


	//----- nvinfo : EIATTR_NUM_BARRIERS
	.align		4
        /*00d0*/ 	.byte	0x02, 0x4c
        /*00d2*/ 	.byte	0x01
	.zero		1


	//----- nvinfo : EIATTR_MERCURY_ISA_VERSION
	.align		4
        /*00d4*/ 	.byte	0x03, 0x5f
        /*00d6*/ 	.short	0x0101


	//----- nvinfo : EIATTR_COOP_GROUP_MASK_REGIDS
	.align		4
        /*00d8*/ 	.byte	0x04, 0x29
        /*00da*/ 	.short	(.L_276 - .L_275)


	//   ....[0]....
.L_275:
        /*00dc*/ 	.word	0xffffffff


	//   ....[1]....
        /*00e0*/ 	.word	0x05000019


	//   ....[2]....
        /*00e4*/ 	.word	0xffffffff


	//   ....[3]....
        /*00e8*/ 	.word	0xffffffff


	//   ....[4]....
        /*00ec*/ 	.word	0xffffffff


	//   ....[5]....
        /*00f0*/ 	.word	0xffffffff


	//   ....[6]....
        /*00f4*/ 	.word	0xffffffff


	//   ....[7]....
        /*00f8*/ 	.word	0xffffffff


	//   ....[8]....
        /*00fc*/ 	.word	0xffffffff


	//   ....[9]....
        /*0100*/ 	.word	0xffffffff


	//   ....[10]....
        /*0104*/ 	.word	0xffffffff


	//   ....[11]....
        /*0108*/ 	.word	0xffffffff


	//   ....[12]....
        /*010c*/ 	.word	0xffffffff


	//   ....[13]....
        /*0110*/ 	.word	0xffffffff


	//   ....[14]....
        /*0114*/ 	.word	0xffffffff


	//   ....[15]....
        /*0118*/ 	.word	0xffffffff


	//   ....[16]....
        /*011c*/ 	.word	0xffffffff


	//   ....[17]....
        /*0120*/ 	.word	0xffffffff


	//   ....[18]....
        /*0124*/ 	.word	0xffffffff


	//   ....[19]....
        /*0128*/ 	.word	0xffffffff


	//   ....[20]....
        /*012c*/ 	.word	0xffffffff


	//   ....[21]....
        /*0130*/ 	.word	0xffffffff


	//   ....[22]....
        /*0134*/ 	.word	0xffffffff


	//   ....[23]....
        /*0138*/ 	.word	0xffffffff


	//   ....[24]....
        /*013c*/ 	.word	0xffffffff


	//   ....[25]....
        /*0140*/ 	.word	0xffffffff


	//   ....[26]....
        /*0144*/ 	.word	0xffffffff


	//   ....[27]....
        /*0148*/ 	.word	0xffffffff


	//   ....[28]....
        /*014c*/ 	.word	0xffffffff


	//   ....[29]....
        /*0150*/ 	.word	0xffffffff


	//   ....[30]....
        /*0154*/ 	.word	0xffffffff


	//   ....[31]....
        /*0158*/ 	.word	0xffffffff


	//   ....[32]....
        /*015c*/ 	.word	0xffffffff


	//   ....[33]....
        /*0160*/ 	.word	0xffffffff


	//   ....[34]....
        /*0164*/ 	.word	0xffffffff


	//   ....[35]....
        /*0168*/ 	.word	0xffffffff


	//   ....[36]....
        /*016c*/ 	.word	0xffffffff


	//   ....[37]....
        /*0170*/ 	.word	0xffffffff


	//   ....[38]....
        /*0174*/ 	.word	0xffffffff


	//   ....[39]....
        /*0178*/ 	.word	0xffffffff


	//   ....[40]....
        /*017c*/ 	.word	0xffffffff


	//   ....[41]....
        /*0180*/ 	.word	0xffffffff


	//   ....[42]....
        /*0184*/ 	.word	0xffffffff


	//   ....[43]....
        /*0188*/ 	.word	0xffffffff


	//   ....[44]....
        /*018c*/ 	.word	0xffffffff


	//   ....[45]....
        /*0190*/ 	.word	0xffffffff


	//   ....[46]....
        /*0194*/ 	.word	0xffffffff


	//   ....[47]....
        /*0198*/ 	.word	0xffffffff


	//   ....[48]....
        /*019c*/ 	.word	0xffffffff


	//   ....[49]....
        /*01a0*/ 	.word	0xffffffff


	//   ....[50]....
        /*01a4*/ 	.word	0xffffffff


	//   ....[51]....
        /*01a8*/ 	.word	0xffffffff


	//   ....[52]....
        /*01ac*/ 	.word	0xffffffff


	//   ....[53]....
        /*01b0*/ 	.word	0xffffffff


	//   ....[54]....
        /*01b4*/ 	.word	0xffffffff


	//   ....[55]....
        /*01b8*/ 	.word	0xffffffff


	//   ....[56]....
        /*01bc*/ 	.word	0xffffffff


	//   ....[57]....
        /*01c0*/ 	.word	0xffffffff


	//   ....[58]....
        /*01c4*/ 	.word	0xffffffff


	//   ....[59]....
        /*01c8*/ 	.word	0xffffffff


	//   ....[60]....
        /*01cc*/ 	.word	0xffffffff


	//   ....[61]....
        /*01d0*/ 	.word	0xffffffff


	//   ....[62]....
        /*01d4*/ 	.word	0xffffffff


	//   ....[63]....
        /*01d8*/ 	.word	0xffffffff


	//   ....[64]....
        /*01dc*/ 	.word	0xffffffff


	//   ....[65]....
        /*01e0*/ 	.word	0xffffffff


	//   ....[66]....
        /*01e4*/ 	.word	0xffffffff


	//   ....[67]....
        /*01e8*/ 	.word	0xffffffff


	//   ....[68]....
        /*01ec*/ 	.word	0xffffffff


	//   ....[69]....
        /*01f0*/ 	.word	0xffffffff


	//   ....[70]....
        /*01f4*/ 	.word	0xffffffff


	//   ....[71]....
        /*01f8*/ 	.word	0xffffffff


	//   ....[72]....
        /*01fc*/ 	.word	0xffffffff


	//   ....[73]....
        /*0200*/ 	.word	0xffffffff


	//   ....[74]....
        /*0204*/ 	.word	0xffffffff


	//   ....[75]....
        /*0208*/ 	.word	0xffffffff


	//   ....[76]....
        /*020c*/ 	.word	0xffffffff


	//   ....[77]....
        /*0210*/ 	.word	0xffffffff


	//   ....[78]....
        /*0214*/ 	.word	0xffffffff


	//   ....[79]....
        /*0218*/ 	.word	0xffffffff


	//   ....[80]....
        /*021c*/ 	.word	0xffffffff


	//   ....[81]....
        /*0220*/ 	.word	0xffffffff


	//   ....[82]....
        /*0224*/ 	.word	0xffffffff


	//   ....[83]....
        /*0228*/ 	.word	0xffffffff


	//   ....[84]....
        /*022c*/ 	.word	0xffffffff


	//   ....[85]....
        /*0230*/ 	.word	0xffffffff


	//   ....[86]....
        /*0234*/ 	.word	0xffffffff


	//   ....[87]....
        /*0238*/ 	.word	0xffffffff


	//   ....[88]....
        /*023c*/ 	.word	0xffffffff


	//   ....[89]....
        /*0240*/ 	.word	0xffffffff


	//   ....[90]....
        /*0244*/ 	.word	0xffffffff


	//   ....[91]....
        /*0248*/ 	.word	0xffffffff


	//   ....[92]....
        /*024c*/ 	.word	0xffffffff


	//   ....[93]....
        /*0250*/ 	.word	0xffffffff


	//   ....[94]....
        /*0254*/ 	.word	0xffffffff


	//   ....[95]....
        /*0258*/ 	.word	0xffffffff


	//   ....[96]....
        /*025c*/ 	.word	0xffffffff


	//   ....[97]....
        /*0260*/ 	.word	0xffffffff


	//   ....[98]....
        /*0264*/ 	.word	0xffffffff


	//   ....[99]....
        /*0268*/ 	.word	0xffffffff


	//   ....[100]....
        /*026c*/ 	.word	0xffffffff


	//   ....[101]....
        /*0270*/ 	.word	0xffffffff


	//   ....[102]....
        /*0274*/ 	.word	0xffffffff


	//   ....[103]....
        /*0278*/ 	.word	0xffffffff


	//   ....[104]....
        /*027c*/ 	.word	0xffffffff


	//   ....[105]....
        /*0280*/ 	.word	0xffffffff


	//   ....[106]....
        /*0284*/ 	.word	0xffffffff


	//   ....[107]....
        /*0288*/ 	.word	0xffffffff


	//   ....[108]....
        /*028c*/ 	.word	0xffffffff


	//   ....[109]....
        /*0290*/ 	.word	0xffffffff


	//   ....[110]....
        /*0294*/ 	.word	0xffffffff


	//   ....[111]....
        /*0298*/ 	.word	0xffffffff


	//   ....[112]....
        /*029c*/ 	.word	0xffffffff


	//   ....[113]....
        /*02a0*/ 	.word	0xffffffff


	//   ....[114]....
        /*02a4*/ 	.word	0xffffffff


	//   ....[115]....
        /*02a8*/ 	.word	0xffffffff


	//   ....[116]....
        /*02ac*/ 	.word	0xffffffff


	//   ....[117]....
        /*02b0*/ 	.word	0xffffffff


	//   ....[118]....
        /*02b4*/ 	.word	0xffffffff


	//   ....[119]....
        /*02b8*/ 	.word	0xffffffff


	//   ....[120]....
        /*02bc*/ 	.word	0xffffffff


	//   ....[121]....
        /*02c0*/ 	.word	0xffffffff


	//   ....[122]....
        /*02c4*/ 	.word	0xffffffff


	//   ....[123]....
        /*02c8*/ 	.word	0xffffffff


	//   ....[124]....
        /*02cc*/ 	.word	0xffffffff


	//   ....[125]....
        /*02d0*/ 	.word	0xffffffff


	//   ....[126]....
        /*02d4*/ 	.word	0xffffffff


	//   ....[127]....
        /*02d8*/ 	.word	0xffffffff


	//   ....[128]....
        /*02dc*/ 	.word	0xffffffff


	//   ....[129]....
        /*02e0*/ 	.word	0xffffffff


	//   ....[130]....
        /*02e4*/ 	.word	0xffffffff


	//   ....[131]....
        /*02e8*/ 	.word	0xffffffff


	//   ....[132]....
        /*02ec*/ 	.word	0xffffffff


	//   ....[133]....
        /*02f0*/ 	.word	0xffffffff


	//   ....[134]....
        /*02f4*/ 	.word	0xffffffff


	//   ....[135]....
        /*02f8*/ 	.word	0xffffffff


	//   ....[136]....
        /*02fc*/ 	.word	0xffffffff


	//   ....[137]....
        /*0300*/ 	.word	0xffffffff


	//   ....[138]....
        /*0304*/ 	.word	0xffffffff


	//   ....[139]....
        /*0308*/ 	.word	0xffffffff


	//   ....[140]....
        /*030c*/ 	.word	0xffffffff


	//   ....[141]....
        /*0310*/ 	.word	0xffffffff


	//   ....[142]....
        /*0314*/ 	.word	0xffffffff


	//   ....[143]....
        /*0318*/ 	.word	0xffffffff


	//   ....[144]....
        /*031c*/ 	.word	0xffffffff


	//   ....[145]....
        /*0320*/ 	.word	0xffffffff


	//   ....[146]....
        /*0324*/ 	.word	0xffffffff


	//   ....[147]....
        /*0328*/ 	.word	0xffffffff


	//   ....[148]....
        /*032c*/ 	.word	0xffffffff


	//   ....[149]....
        /*0330*/ 	.word	0xffffffff


	//   ....[150]....
        /*0334*/ 	.word	0xffffffff


	//   ....[151]....
        /*0338*/ 	.word	0xffffffff


	//   ....[152]....
        /*033c*/ 	.word	0xffffffff


	//   ....[153]....
        /*0340*/ 	.word	0xffffffff


	//   ....[154]....
        /*0344*/ 	.word	0xffffffff


	//   ....[155]....
        /*0348*/ 	.word	0xffffffff


	//   ....[156]....
        /*034c*/ 	.word	0xffffffff


	//   ....[157]....
        /*0350*/ 	.word	0xffffffff


	//   ....[158]....
        /*0354*/ 	.word	0xffffffff


	//   ....[159]....
        /*0358*/ 	.word	0xffffffff


	//   ....[160]....
        /*035c*/ 	.word	0xffffffff


	//   ....[161]....
        /*0360*/ 	.word	0xffffffff


	//   ....[162]....
        /*0364*/ 	.word	0xffffffff


	//   ....[163]....
        /*0368*/ 	.word	0xffffffff


	//   ....[164]....
        /*036c*/ 	.word	0xffffffff


	//   ....[165]....
        /*0370*/ 	.word	0xffffffff


	//   ....[166]....
        /*0374*/ 	.word	0xffffffff


	//   ....[167]....
        /*0378*/ 	.word	0xffffffff


	//   ....[168]....
        /*037c*/ 	.word	0xffffffff


	//   ....[169]....
        /*0380*/ 	.word	0xffffffff


	//   ....[170]....
        /*0384*/ 	.word	0xffffffff


	//   ....[171]....
        /*0388*/ 	.word	0xffffffff


	//   ....[172]....
        /*038c*/ 	.word	0xffffffff


	//   ....[173]....
        /*0390*/ 	.word	0xffffffff


	//   ....[174]....
        /*0394*/ 	.word	0xffffffff


	//   ....[175]....
        /*0398*/ 	.word	0xffffffff


	//   ....[176]....
        /*039c*/ 	.word	0xffffffff


	//   ....[177]....
        /*03a0*/ 	.word	0xffffffff


	//   ....[178]....
        /*03a4*/ 	.word	0x05000006


	//   ....[179]....
        /*03a8*/ 	.word	0xffffffff


	//   ....[180]....
        /*03ac*/ 	.word	0xffffffff


	//   ....[181]....
        /*03b0*/ 	.word	0xffffffff


	//   ....[182]....
        /*03b4*/ 	.word	0xffffffff


	//   ....[183]....
        /*03b8*/ 	.word	0xffffffff


	//   ....[184]....
        /*03bc*/ 	.word	0xffffffff


	//   ....[185]....
        /*03c0*/ 	.word	0xffffffff


	//   ....[186]....
        /*03c4*/ 	.word	0xffffffff


	//   ....[187]....
        /*03c8*/ 	.word	0xffffffff


	//   ....[188]....
        /*03cc*/ 	.word	0xffffffff


	//   ....[189]....
        /*03d0*/ 	.word	0xffffffff


	//   ....[190]....
        /*03d4*/ 	.word	0xffffffff


	//   ....[191]....
        /*03d8*/ 	.word	0xffffffff


	//   ....[192]....
        /*03dc*/ 	.word	0xffffffff


	//   ....[193]....
        /*03e0*/ 	.word	0xffffffff


	//   ....[194]....
        /*03e4*/ 	.word	0xffffffff


	//   ....[195]....
        /*03e8*/ 	.word	0xffffffff


	//   ....[196]....
        /*03ec*/ 	.word	0xffffffff


	//   ....[197]....
        /*03f0*/ 	.word	0xffffffff


	//   ....[198]....
        /*03f4*/ 	.word	0xffffffff


	//   ....[199]....
        /*03f8*/ 	.word	0xffffffff


	//   ....[200]....
        /*03fc*/ 	.word	0xffffffff


	//   ....[201]....
        /*0400*/ 	.word	0xffffffff


	//   ....[202]....
        /*0404*/ 	.word	0xffffffff


	//   ....[203]....
        /*0408*/ 	.word	0xffffffff


	//   ....[204]....
        /*040c*/ 	.word	0xffffffff


	//   ....[205]....
        /*0410*/ 	.word	0xffffffff


	//   ....[206]....
        /*0414*/ 	.word	0xffffffff


	//   ....[207]....
        /*0418*/ 	.word	0xffffffff


	//   ....[208]....
        /*041c*/ 	.word	0xffffffff


	//   ....[209]....
        /*0420*/ 	.word	0xffffffff


	//   ....[210]....
        /*0424*/ 	.word	0xffffffff


	//   ....[211]....
        /*0428*/ 	.word	0xffffffff


	//   ....[212]....
        /*042c*/ 	.word	0xffffffff


	//   ....[213]....
        /*0430*/ 	.word	0xffffffff


	//   ....[214]....
        /*0434*/ 	.word	0xffffffff


	//   ....[215]....
        /*0438*/ 	.word	0xffffffff


	//   ....[216]....
        /*043c*/ 	.word	0xffffffff


	//   ....[217]....
        /*0440*/ 	.word	0x0500002f


	//   ....[218]....
        /*0444*/ 	.word	0x0500002f


	//   ....[219]....
        /*0448*/ 	.word	0x0500002f


	//   ....[220]....
        /*044c*/ 	.word	0x0500002f


	//   ....[221]....
        /*0450*/ 	.word	0x0500002f


	//----- nvinfo : EIATTR_COOP_GROUP_INSTR_OFFSETS
	.align		4
.L_276:
        /*0454*/ 	.byte	0x04, 0x28
        /*0456*/ 	.short	(.L_278 - .L_277)


	//   ....[0]....
.L_277:
        /*0458*/ 	.word	0x00000ee0


	//   ....[1]....
        /*045c*/ 	.word	0x00001970


	//   ....[2]....
        /*0460*/ 	.word	0x00002370


	//   ....[3]....
        /*0464*/ 	.word	0x00002390


	//   ....[4]....
        /*0468*/ 	.word	0x000023b0


	//   ....[5]....
        /*046c*/ 	.word	0x000023d0


	//   ....[6]....
        /*0470*/ 	.word	0x000023f0


	//   ....[7]....
        /*0474*/ 	.word	0x000028c0


	//   ....[8]....
        /*0478*/ 	.word	0x000028d0


	//   ....[9]....
        /*047c*/ 	.word	0x000028f0


	//   ....[10]....
        /*0480*/ 	.word	0x00002910


	//   ....[11]....
        /*0484*/ 	.word	0x00002960


	//   ....[12]....
        /*0488*/ 	.word	0x00002990


	//   ....[13]....
        /*048c*/ 	.word	0x000029d0


	//   ....[14]....
        /*0490*/ 	.word	0x000029f0


	//   ....[15]....
        /*0494*/ 	.word	0x00002b20


	//   ....[16]....
        /*0498*/ 	.word	0x00002b50


	//   ....[17]....
        /*049c*/ 	.word	0x00002b60


	//   ....[18]....
        /*04a0*/ 	.word	0x00002b80


	//   ....[19]....
        /*04a4*/ 	.word	0x00002bc0


	//   ....[20]....
        /*04a8*/ 	.word	0x00002bf0


	//   ....[21]....
        /*04ac*/ 	.word	0x00002c30


	//   ....[22]....
        /*04b0*/ 	.word	0x00002c50


	//   ....[23]....
        /*04b4*/ 	.word	0x00002c70


	//   ....[24]....
        /*04b8*/ 	.word	0x00002d80


	//   ....[25]....
        /*04bc*/ 	.word	0x00002da0


	//   ....[26]....
        /*04c0*/ 	.word	0x00002db0


	//   ....[27]....
        /*04c4*/ 	.word	0x00002dd0


	//   ....[28]....
        /*04c8*/ 	.word	0x00002e10


	//   ....[29]....
        /*04cc*/ 	.word	0x00002e40


	//   ....[30]....
        /*04d0*/ 	.word	0x00002e80


	//   ....[31]....
        /*04d4*/ 	.word	0x00002ea0


	//   ....[32]....
        /*04d8*/ 	.word	0x00002ec0


	//   ....[33]....
        /*04dc*/ 	.word	0x00002fe0


	//   ....[34]....
        /*04e0*/ 	.word	0x00003000


	//   ....[35]....
        /*04e4*/ 	.word	0x00003010


	//   ....[36]....
        /*04e8*/ 	.word	0x00003030


	//   ....[37]....
        /*04ec*/ 	.word	0x00003070


	//   ....[38]....
        /*04f0*/ 	.word	0x000030a0


	//   ....[39]....
        /*04f4*/ 	.word	0x000030e0


	//   ....[40]....
        /*04f8*/ 	.word	0x00003100


	//   ....[41]....
        /*04fc*/ 	.word	0x00003120


	//   ....[42]....
        /*0500*/ 	.word	0x00003240


	//   ....[43]....
        /*0504*/ 	.word	0x00003270


	//   ....[44]....
        /*0508*/ 	.word	0x00003280


	//   ....[45]....
        /*050c*/ 	.word	0x000032a0


	//   ....[46]....
        /*0510*/ 	.word	0x000032e0


	//   ....[47]....
        /*0514*/ 	.word	0x00003310


	//   ....[48]....
        /*0518*/ 	.word	0x00003350


	//   ....[49]....
        /*051c*/ 	.word	0x00003370


	//   ....[50]....
        /*0520*/ 	.word	0x00003390


	//   ....[51]....
        /*0524*/ 	.word	0x000034a0


	//   ....[52]....
        /*0528*/ 	.word	0x000034c0


	//   ....[53]....
        /*052c*/ 	.word	0x000034d0


	//   ....[54]....
        /*0530*/ 	.word	0x000034f0


	//   ....[55]....
        /*0534*/ 	.word	0x00003530


	//   ....[56]....
        /*0538*/ 	.word	0x00003560


	//   ....[57]....
        /*053c*/ 	.word	0x000035a0


	//   ....[58]....
        /*0540*/ 	.word	0x000035c0


	//   ....[59]....
        /*0544*/ 	.word	0x000035e0


	//   ....[60]....
        /*0548*/ 	.word	0x00003700


	//   ....[61]....
        /*054c*/ 	.word	0x00003720


	//   ....[62]....
        /*0550*/ 	.word	0x00003730


	//   ....[63]....
        /*0554*/ 	.word	0x00003750


	//   ....[64]....
        /*0558*/ 	.word	0x00003790


	//   ....[65]....
        /*055c*/ 	.word	0x000037c0


	//   ....[66]....
        /*0560*/ 	.word	0x00003800


	//   ....[67]....
        /*0564*/ 	.word	0x00003820


	//   ....[68]....
        /*0568*/ 	.word	0x00003840


	//   ....[69]....
        /*056c*/ 	.word	0x00003940


	//   ....[70]....
        /*0570*/ 	.word	0x00003970


	//   ....[71]....
        /*0574*/ 	.word	0x00003980


	//   ....[72]....
        /*0578*/ 	.word	0x000039a0


	//   ....[73]....
        /*057c*/ 	.word	0x000039e0


	//   ....[74]....
        /*0580*/ 	.word	0x00003a10


	//   ....[75]....
        /*0584*/ 	.word	0x00003a50


	//   ....[76]....
        /*0588*/ 	.word	0x00003a70


	//   ....[77]....
        /*058c*/ 	.word	0x00003a90


	//   ....[78]....
        /*0590*/ 	.word	0x00003b80


	//   ....[79]....
        /*0594*/ 	.word	0x00003bb0


	//   ....[80]....
        /*0598*/ 	.word	0x00003bc0


	//   ....[81]....
        /*059c*/ 	.word	0x00003bf0


	//   ....[82]....
        /*05a0*/ 	.word	0x00003c10


	//   ....[83]....
        /*05a4*/ 	.word	0x00003c60


	//   ....[84]....
        /*05a8*/ 	.word	0x00003c80


	//   ....[85]....
        /*05ac*/ 	.word	0x00003cc0


	//   ....[86]....
        /*05b0*/ 	.word	0x00003ce0


	//   ....[87]....
        /*05b4*/ 	.word	0x00003de0


	//   ....[88]....
        /*05b8*/ 	.word	0x00003e30


	//   ....[89]....
        /*05bc*/ 	.word	0x00003e40


	//   ....[90]....
        /*05c0*/ 	.word	0x00003e90


	//   ....[91]....
        /*05c4*/ 	.word	0x00003ec0


	//   ....[92]....
        /*05c8*/ 	.word	0x00003ef0


	//   ....[93]....
        /*05cc*/ 	.word	0x00003f20


	//   ....[94]....
        /*05d0*/ 	.word	0x00003f50


	//   ....[95]....
        /*05d4*/ 	.word	0x00003f80


	//   ....[96]....
        /*05d8*/ 	.word	0x00004040


	//   ....[97]....
        /*05dc*/ 	.word	0x00004060


	//   ....[98]....
        /*05e0*/ 	.word	0x00004070


	//   ....[99]....
        /*05e4*/ 	.word	0x000040c0


	//   ....[100]....
        /*05e8*/ 	.word	0x000040f0


	//   ....[101]....
        /*05ec*/ 	.word	0x00004120


	//   ....[102]....
        /*05f0*/ 	.word	0x00004150


	//   ....[103]....
        /*05f4*/ 	.word	0x00004180


	//   ....[104]....
        /*05f8*/ 	.word	0x000041b0


	//   ....[105]....
        /*05fc*/ 	.word	0x000042d0


	//   ....[106]....
        /*0600*/ 	.word	0x000042e0


	//   ....[107]....
        /*0604*/ 	.word	0x000042f0


	//   ....[108]....
        /*0608*/ 	.word	0x00004350


	//   ....[109]....
        /*060c*/ 	.word	0x00004380


	//   ....[110]....
        /*0610*/ 	.word	0x000043b0


	//   ....[111]....
        /*0614*/ 	.word	0x000043e0


	//   ....[112]....
        /*0618*/ 	.word	0x00004410


	//   ....[113]....
        /*061c*/ 	.word	0x00004440


	//   ....[114]....
        /*0620*/ 	.word	0x00004530


	//   ....[115]....
        /*0624*/ 	.word	0x00004570


	//   ....[116]....
        /*0628*/ 	.word	0x00004580


	//   ....[117]....
        /*062c*/ 	.word	0x000045d0


	//   ....[118]....
        /*0630*/ 	.word	0x00004600


	//   ....[119]....
        /*0634*/ 	.word	0x00004630


	//   ....[120]....
        /*0638*/ 	.word	0x00004660


	//   ....[121]....
        /*063c*/ 	.word	0x00004690


	//   ....[122]....
        /*0640*/ 	.word	0x000046c0


	//   ....[123]....
        /*0644*/ 	.word	0x000047b0


	//   ....[124]....
        /*0648*/ 	.word	0x00004800


	//   ....[125]....
        /*064c*/ 	.word	0x00004810


	//   ....[126]....
        /*0650*/ 	.word	0x00004860


	//   ....[127]....
        /*0654*/ 	.word	0x00004890


	//   ....[128]....
        /*0658*/ 	.word	0x000048a0


	//   ....[129]....
        /*065c*/ 	.word	0x000048e0


	//   ....[130]....
        /*0660*/ 	.word	0x00004910


	//   ....[131]....
        /*0664*/ 	.word	0x00004940


	//   ....[132]....
        /*0668*/ 	.word	0x00004a30


	//   ....[133]....
        /*066c*/ 	.word	0x00004a90


	//   ....[134]....
        /*0670*/ 	.word	0x00004aa0


	//   ....[135]....
        /*0674*/ 	.word	0x00004af0


	//   ....[136]....
        /*0678*/ 	.word	0x00004b20


	//   ....[137]....
        /*067c*/ 	.word	0x00004b30


	//   ....[138]....
        /*0680*/ 	.word	0x00004b70


	//   ....[139]....
        /*0684*/ 	.word	0x00004ba0


	//   ....[140]....
        /*0688*/ 	.word	0x00004bd0


	//   ....[141]....
        /*068c*/ 	.word	0x00004cb0


	//   ....[142]....
        /*0690*/ 	.word	0x00004d10


	//   ....[143]....
        /*0694*/ 	.word	0x00004d20


	//   ....[144]....
        /*0698*/ 	.word	0x00004d70


	//   ....[145]....
        /*069c*/ 	.word	0x00004da0


	//   ....[146]....
        /*06a0*/ 	.word	0x00004db0


	//   ....[147]....
        /*06a4*/ 	.word	0x00004df0


	//   ....[148]....
        /*06a8*/ 	.word	0x00004e20


	//   ....[149]....
        /*06ac*/ 	.word	0x00004e50


	//   ....[150]....
        /*06b0*/ 	.word	0x00004f30


	//   ....[151]....
        /*06b4*/ 	.word	0x00004f90


	//   ....[152]....
        /*06b8*/ 	.word	0x00004fa0


	//   ....[153]....
        /*06bc*/ 	.word	0x00004ff0


	//   ....[154]....
        /*06c0*/ 	.word	0x00005020


	//   ....[155]....
        /*06c4*/ 	.word	0x00005050


	//   ....[156]....
        /*06c8*/ 	.word	0x00005080


	//   ....[157]....
        /*06cc*/ 	.word	0x000050b0


	//   ....[158]....
        /*06d0*/ 	.word	0x000050e0


	//   ....[159]....
        /*06d4*/ 	.word	0x000051b0


	//   ....[160]....
        /*06d8*/ 	.word	0x00005200


	//   ....[161]....
        /*06dc*/ 	.word	0x00005210


	//   ....[162]....
        /*06e0*/ 	.word	0x00005260


	//   ....[163]....
        /*06e4*/ 	.word	0x00005290


	//   ....[164]....
        /*06e8*/ 	.word	0x000052a0


	//   ....[165]....
        /*06ec*/ 	.word	0x000052e0


	//   ....[166]....
        /*06f0*/ 	.word	0x00005310


	//   ....[167]....
        /*06f4*/ 	.word	0x00005340


	//   ....[168]....
        /*06f8*/ 	.word	0x00005420


	//   ....[169]....
        /*06fc*/ 	.word	0x00005440


	//   ....[170]....
        /*0700*/ 	.word	0x00005450


	//   ....[171]....
        /*0704*/ 	.word	0x00005480


	//   ....[172]....
        /*0708*/ 	.word	0x000054a0


	//   ....[173]....
        /*070c*/ 	.word	0x000054f0


	//   ....[174]....
        /*0710*/ 	.word	0x00005520


	//   ....[175]....
        /*0714*/ 	.word	0x00005560


	//   ....[176]....
        /*0718*/ 	.word	0x00005590


	//   ....[177]....
        /*071c*/ 	.word	0x00005650


	//   ....[178]....
        /*0720*/ 	.word	0x00005b80


	//   ....[179]....
        /*0724*/ 	.word	0x00005ee0


	//   ....[180]....
        /*0728*/ 	.word	0x00005fa0


	//   ....[181]....
        /*072c*/ 	.word	0x00006060


	//   ....[182]....
        /*0730*/ 	.word	0x00006120


	//   ....[183]....
        /*0734*/ 	.word	0x000061e0


	//   ....[184]....
        /*0738*/ 	.word	0x000062a0


	//   ....[185]....
        /*073c*/ 	.word	0x00006360


	//   ....[186]....
        /*0740*/ 	.word	0x00006420


	//   ....[187]....
        /*0744*/ 	.word	0x000064e0


	//   ....[188]....
        /*0748*/ 	.word	0x000065a0


	//   ....[189]....
        /*074c*/ 	.word	0x00006660


	//   ....[190]....
        /*0750*/ 	.word	0x00006720


	//   ....[191]....
        /*0754*/ 	.word	0x000067e0


	//   ....[192]....
        /*0758*/ 	.word	0x000068a0


	//   ....[193]....
        /*075c*/ 	.word	0x00006960


	//   ....[194]....
        /*0760*/ 	.word	0x00006a20


	//   ....[195]....
        /*0764*/ 	.word	0x00006ae0


	//   ....[196]....
        /*0768*/ 	.word	0x00006ba0


	//   ....[197]....
        /*076c*/ 	.word	0x00006c60


	//   ....[198]....
        /*0770*/ 	.word	0x00006e80


	//   ....[199]....
        /*0774*/ 	.word	0x00006fb0


	//   ....[200]....
        /*0778*/ 	.word	0x000070e0


	//   ....[201]....
        /*077c*/ 	.word	0x00007210


	//   ....[202]....
        /*0780*/ 	.word	0x00007340


	//   ....[203]....
        /*0784*/ 	.word	0x00007470


	//   ....[204]....
        /*0788*/ 	.word	0x000075a0


	//   ....[205]....
        /*078c*/ 	.word	0x000076d0


	//   ....[206]....
        /*0790*/ 	.word	0x00007800


	//   ....[207]....
        /*0794*/ 	.word	0x00007930


	//   ....[208]....
        /*0798*/ 	.word	0x00007a60


	//   ....[209]....
        /*079c*/ 	.word	0x00007b80


	//   ....[210]....
        /*07a0*/ 	.word	0x00007c90


	//   ....[211]....
        /*07a4*/ 	.word	0x00007da0


	//   ....[212]....
        /*07a8*/ 	.word	0x00007eb0


	//   ....[213]....
        /*07ac*/ 	.word	0x00007fc0


	//   ....[214]....
        /*07b0*/ 	.word	0x000080d0


	//   ....[215]....
        /*07b4*/ 	.word	0x000081e0


	//   ....[216]....
        /*07b8*/ 	.word	0x000082e0


	//   ....[217]....
        /*07bc*/ 	.word	0x00008350


	//   ....[218]....
        /*07c0*/ 	.word	0x000083c0


	//   ....[219]....
        /*07c4*/ 	.word	0x00008430


	//   ....[220]....
        /*07c8*/ 	.word	0x000084a0


	//   ....[221]....
        /*07cc*/ 	.word	0x00008510


	//----- nvinfo : EIATTR_VRC_CTA_INIT_COUNT
	.align		4
.L_278:
        /*07d0*/ 	.byte	0x02, 0x4a
	.zero		1
	.zero		1


	//----- nvinfo : EIATTR_EXIT_INSTR_OFFSETS
	.align		4
        /*07d4*/ 	.byte	0x04, 0x1c
        /*07d6*/ 	.short	(.L_280 - .L_279)


	//   ....[0]....
.L_279:
        /*07d8*/ 	.word	0x00001d40


	//   ....[1]....
        /*07dc*/ 	.word	0x00002160


	//   ....[2]....
        /*07e0*/ 	.word	0x00002180


	//   ....[3]....
        /*07e4*/ 	.word	0x00006c70


	//   ....[4]....
        /*07e8*/ 	.word	0x000082f0


	//----- nvinfo : EIATTR_MAX_THREADS
	.align		4
.L_280:
        /*07ec*/ 	.byte	0x04, 0x05
        /*07ee*/ 	.short	(.L_282 - .L_281)
.L_281:
        /*07f0*/ 	.word	0x00000180
        /*07f4*/ 	.word	0x00000001
        /*07f8*/ 	.word	0x00000001


	//----- nvinfo : EIATTR_CRS_STACK_SIZE
	.align		4
.L_282:
        /*07fc*/ 	.byte	0x04, 0x1e
        /*07fe*/ 	.short	(.L_284 - .L_283)
.L_283:
        /*0800*/ 	.word	0x00000000


	//----- nvinfo : EIATTR_CBANK_PARAM_SIZE
	.align		4
.L_284:
        /*0804*/ 	.byte	0x03, 0x19
        /*0806*/ 	.short	0x004d


	//----- nvinfo : EIATTR_PARAM_CBANK
	.align		4
        /*0808*/ 	.byte	0x04, 0x0a
        /*080a*/ 	.short	(.L_286 - .L_285)
	.align		4
.L_285:
        /*080c*/ 	.word	index@(.nv.constant0._ZN3cub18CUB_300001_SM_10006detail10radix_sort29DeviceRadixSortOnesweepKernelINS1_5radix10policy_hubIiNS0_8NullTypeEyE10Policy1000ELNS0_9SortOrderE0EiS6_yiiNS1_21identity_decomposer_tEEEvPT5_SC_PT3_PKSD_PT1_PKSH_PT2_PKSL_T4_iiT6_)
        /*0810*/ 	.short	0x0380
        /*0812*/ 	.short	0x004d


	//----- nvinfo : EIATTR_SW_WAR
	.align		4
.L_286:
        /*0814*/ 	.byte	0x04, 0x36
        /*0816*/ 	.short	(.L_288 - .L_287)
.L_287:
        /*0818*/ 	.word	0x00000008
.L_288:


//--------------------- .nv.info._ZN3cub18CUB_300001_SM_10006detail10radix_sort33DeviceRadixSortExclusiveSumKernelINS1_5radix10policy_hubIiNS0_8NullTypeEyE10Policy1000EyEEvPT0_ --------------------------
	.section	.nv.info._ZN3cub18CUB_300001_SM_10006detail10radix_sort33DeviceRadixSortExclusiveSumKernelINS1_5radix10policy_hubIiNS0_8NullTypeEyE10Policy1000EyEEvPT0_,"",@"SHT_CUDA_INFO"
	.sectionflags	@""
	.align	4


	//----- nvinfo : EIATTR_CUDA_API_VERSION
	.align		4
        /*0000*/ 	.byte	0x04, 0x37
        /*0002*/ 	.short	(.L_290 - .L_289)
.L_289:
        /*0004*/ 	.word	0x00000082


	//----- nvinfo : EIATTR_KPARAM_INFO
	.align		4
.L_290:
        /*0008*/ 	.byte	0x04, 0x17
        /*000a*/ 	.short	(.L_292 - .L_291)
.L_291:
        /*000c*/ 	.word	0x00000000
        /*0010*/ 	.short	0x0000
        /*0012*/ 	.short	0x0000
        /*0014*/ 	.byte	0x00, 0xf5, 0x21, 0x00


	//----- nvinfo : EIATTR_SPARSE_MMA_MASK
	.align		4
.L_292:
        /*0018*/ 	.byte	0x03, 0x50
        /*001a*/ 	.short	0x0000


	//----- nvinfo : EIATTR_MAXREG_COUNT
	.align		4
        /*001c*/ 	.byte	0x03, 0x1b
        /*001e*/ 	.short	0x00ff


	//----- nvinfo : EIATTR_NUM_BARRIERS
	.align		4
        /*0020*/ 	.byte	0x02, 0x4c
        /*0022*/ 	.byte	0x01
	.zero		1


	//----- nvinfo : EIATTR_MERCURY_ISA_VERSION
	.align		4
        /*0024*/ 	.byte	0x03, 0x5f
        /*0026*/ 	.short	0x0101


	//----- nvinfo : EIATTR_COOP_GROUP_MASK_REGIDS
	.align		4
        /*0028*/ 	.byte	0x04, 0x29
        /*002a*/ 	.short	(.L_294 - .L_293)


	//   ....[0]....
.L_293:
        /*002c*/ 	.word	0xffffffff


	//   ....[1]....
        /*0030*/ 	.word	0xffffffff


	//   ....[2]....
        /*0034*/ 	.word	0xffffffff


	//   ....[3]....
        /*0038*/ 	.word	0xffffffff


	//   ....[4]....
        /*003c*/ 	.word	0xffffffff


	//   ....[5]....
        /*0040*/ 	.word	0xffffffff


	//   ....[6]....
        /*0044*/ 	.word	0xffffffff


	//   ....[7]....
        /*0048*/ 	.word	0xffffffff


	//   ....[8]....
        /*004c*/ 	.word	0xffffffff


	//   ....[9]....
        /*0050*/ 	.word	0xffffffff


	//   ....[10]....
        /*0054*/ 	.word	0x05000015


	//   ....[11]....
        /*0058*/ 	.word	0x05000015


	//   ....[12]....
        /*005c*/ 	.word	0x05000015


	//   ....[13]....
        /*0060*/ 	.word	0x05000015


	//   ....[14]....
        /*0064*/ 	.word	0x05000015


	//   ....[15]....
        /*0068*/ 	.word	0x05000015


	//   ....[16]....
        /*006c*/ 	.word	0x05000015


	//   ....[17]....
        /*0070*/ 	.word	0x05000015


	//   ....[18]....
        /*0074*/ 	.word	0x05000015


	//   ....[19]....
        /*0078*/ 	.word	0x05000015


	//----- nvinfo : EIATTR_COOP_GROUP_INSTR_OFFSETS
	.align		4
.L_294:
        /*007c*/ 	.byte	0x04, 0x28
        /*007e*/ 	.short	(.L_296 - .L_295)


	//   ....[0]....
.L_295:
        /*0080*/ 	.word	0x00000250


	//   ....[1]....
        /*0084*/ 	.word	0x00000260


	//   ....[2]....
        /*0088*/ 	.word	0x000002a0


	//   ....[3]....
        /*008c*/ 	.word	0x000002c0


	//   ....[4]....
        /*0090*/ 	.word	0x00000310


	//   ....[5]....
        /*0094*/ 	.word	0x00000320


	//   ....[6]....
        /*0098*/ 	.word	0x00000360


	//   ....[7]....
        /*009c*/ 	.word	0x00000380


	//   ....[8]....
        /*00a0*/ 	.word	0x000003d0


	//   ....[9]....
        /*00a4*/ 	.word	0x000003e0


	//   ....[10]....
        /*00a8*/ 	.word	0x00000660


	//   ....[11]....
        /*00ac*/ 	.word	0x000006b0


	//   ....[12]....
        /*00b0*/ 	.word	0x00000740


	//   ....[13]....
        /*00b4*/ 	.word	0x00000790


	//   ....[14]....
        /*00b8*/ 	.word	0x00000820


	//   ....[15]....
        /*00bc*/ 	.word	0x00000870


	//   ....[16]....
        /*00c0*/ 	.word	0x00000900


	//   ....[17]....
        /*00c4*/ 	.word	0x00000950


	//   ....[18]....
        /*00c8*/ 	.word	0x000009e0


	//   ....[19]....
        /*00cc*/ 	.word	0x00000a30


	//----- nvinfo : EIATTR_VRC_CTA_INIT_COUNT
	.align		4
.L_296:
        /*00d0*/ 	.byte	0x02, 0x4a
	.zero		1
	.zero		1


	//----- nvinfo : EIATTR_EXIT_INSTR_OFFSETS
	.align		4
        /*00d4*/ 	.byte	0x04, 0x1c
        /*00d6*/ 	.short	(.L_298 - .L_297)


	//   ....[0]....
.L_297:
        /*00d8*/ 	.word	0x000005d0


	//   ....[1]....
        /*00dc*/ 	.word	0x00000600


	//----- nvinfo : EIATTR_CRS_STACK_SIZE
	.align		4
.L_298:
        /*00e0*/ 	.byte	0x04, 0x1e
        /*00e2*/ 	.short	(.L_300 - .L_299)
.L_299:
        /*00e4*/ 	.word	0x00000000


	//----- nvinfo : EIATTR_CBANK_PARAM_SIZE
	.align		4
.L_300:
        /*00e8*/ 	.byte	0x03, 0x19
        /*00ea*/ 	.short	0x0008


	//----- nvinfo : EIATTR_PARAM_CBANK
	.align		4
        /*00ec*/ 	.byte	0x04, 0x0a
        /*00ee*/ 	.short	(.L_302 - .L_301)
	.align		4
.L_301:
        /*00f0*/ 	.word	index@(.nv.constant0._ZN3cub18CUB_300001_SM_10006detail10radix_sort33DeviceRadixSortExclusiveSumKernelINS1_5radix10policy_hubIiNS0_8NullTypeEyE10Policy1000EyEEvPT0_)
        /*00f4*/ 	.short	0x0380
        /*00f6*/ 	.short	0x0008


	//----- nvinfo : EIATTR_SW_WAR
	.align		4
.L_302:
        /*00f8*/ 	.byte	0x04, 0x36
        /*00fa*/ 	.short	(.L_304 - .L_303)
.L_303:
        /*00fc*/ 	.word	0x00000008
.L_304:


//--------------------- .nv.info._ZN3cub18CUB_300001_SM_10006detail10radix_sort30DeviceRadixSortHistogramKernelINS1_5radix10policy_hubIiNS0_8NullTypeEyE10Policy1000ELNS0_9SortOrderE0EiyNS1_21identity_decomposer_tEEEvPT2_PKT1_SB_iiT3_ --------------------------
	.section	.nv.info._ZN3cub18CUB_300001_SM_10006detail10radix_sort30DeviceRadixSortHistogramKernelINS1_5radix10policy_hubIiNS0_8NullTypeEyE10Policy1000ELNS0_9SortOrderE0EiyNS1_21identity_decomposer_tEEEvPT2_PKT1_SB_iiT3_,"",@"SHT_CUDA_INFO"
	.sectionflags	@""
	.align	4


	//----- nvinfo : EIATTR_CUDA_API_VERSION
	.align		4
        /*0000*/ 	.byte	0x04, 0x37
        /*0002*/ 	.short	(.L_306 - .L_305)
.L_305:
        /*0004*/ 	.word	0x00000082


	//----- nvinfo : EIATTR_KPARAM_INFO
	.align		4
.L_306:
        /*0008*/ 	.byte	0x04, 0x17
        /*000a*/ 	.short	(.L_308 - .L_307)
.L_307:
        /*000c*/ 	.word	0x00000000
        /*0010*/ 	.short	0x0005
        /*0012*/ 	.short	0x0020
        /*0014*/ 	.byte	0x00, 0xf0, 0x05, 0x00


	//----- nvinfo : EIATTR_KPARAM_INFO
	.align		4
.L_308:
        /*0018*/ 	.byte	0x04, 0x17
        /*001a*/ 	.short	(.L_310 - .L_309)
.L_309:
        /*001c*/ 	.word	0x00000000
        /*0020*/ 	.short	0x0004
        /*0022*/ 	.short	0x001c
        /*0024*/ 	.byte	0x00, 0xf0, 0x11, 0x00


	//----- nvinfo : EIATTR_KPARAM_INFO
	.align		4
.L_310:
        /*0028*/ 	.byte	0x04, 0x17
        /*002a*/ 	.short	(.L_312 - .L_311)
.L_311:
        /*002c*/ 	.word	0x00000000
        /*0030*/ 	.short	0x0003
        /*0032*/ 	.short	0x0018
        /*0034*/ 	.byte	0x00, 0xf0, 0x11, 0x00


	//----- nvinfo : EIATTR_KPARAM_INFO
	.align		4
.L_312:
        /*0038*/ 	.byte	0x04, 0x17
        /*003a*/ 	.short	(.L_314 - .L_313)
.L_313:
        /*003c*/ 	.word	0x00000000
        /*0040*/ 	.short	0x0002
        /*0042*/ 	.short	0x0010
        /*0044*/ 	.byte	0x00, 0xf0, 0x21, 0x00


	//----- nvinfo : EIATTR_KPARAM_INFO
	.align		4
.L_314:
        /*0048*/ 	.byte	0x04, 0x17
        /*004a*/ 	.short	(.L_316 - .L_315)
.L_315:
        /*004c*/ 	.word	0x00000000
        /*0050*/ 	.short	0x0001
        /*0052*/ 	.short	0x0008
        /*0054*/ 	.byte	0x00, 0xf5, 0x21, 0x00


	//----- nvinfo : EIATTR_KPARAM_INFO
	.align		4
.L_316:
        /*0058*/ 	.byte	0x04, 0x17
        /*005a*/ 	.short	(.L_318 - .L_317)
.L_317:
        /*005c*/ 	.word	0x00000000
        /*0060*/ 	.short	0x0000
        /*0062*/ 	.short	0x0000
        /*0064*/ 	.byte	0x00, 0xf5, 0x21, 0x00


	//----- nvinfo : EIATTR_SPARSE_MMA_MASK
	.align		4
.L_318:
        /*0068*/ 	.byte	0x03, 0x50
        /*006a*/ 	.short	0x0000


	//----- nvinfo : EIATTR_MAXREG_COUNT
	.align		4
        /*006c*/ 	.byte	0x03, 0x1b
        /*006e*/ 	.short	0x00ff


	//----- nvinfo : EIATTR_NUM_BARRIERS
	.align		4
        /*0070*/ 	.byte	0x02, 0x4c
        /*0072*/ 	.byte	0x01
	.zero		1


	//----- nvinfo : EIATTR_MERCURY_ISA_VERSION
	.align		4
        /*0074*/ 	.byte	0x03, 0x5f
        /*0076*/ 	.short	0x0101


	//----- nvinfo : EIATTR_VRC_CTA_INIT_COUNT
	.align		4
        /*0078*/ 	.byte	0x02, 0x4a
	.zero		1
	.zero		1


	//----- nvinfo : EIATTR_EXIT_INSTR_OFFSETS
	.align		4
        /*007c*/ 	.byte	0x04, 0x1c
        /*007e*/ 	.short	(.L_320 - .L_319)


	//   ....[0]....
.L_319:
        /*0080*/ 	.word	0x00000040


	//   ....[1]....
        /*0084*/ 	.word	0x00002ee0


	//----- nvinfo : EIATTR_MAX_THREADS
	.align		4
.L_320:
        /*0088*/ 	.byte	0x04, 0x05
        /*008a*/ 	.short	(.L_322 - .L_321)
.L_321:
        /*008c*/ 	.word	0x00000080
        /*0090*/ 	.word	0x00000001
        /*0094*/ 	.word	0x00000001


	//----- nvinfo : EIATTR_CRS_STACK_SIZE
	.align		4
.L_322:
        /*0098*/ 	.byte	0x04, 0x1e
        /*009a*/ 	.short	(.L_324 - .L_323)
.L_323:
        /*009c*/ 	.word	0x00000000


	//----- nvinfo : EIATTR_CBANK_PARAM_SIZE
	.align		4
.L_324:
        /*00a0*/ 	.byte	0x03, 0x19
        /*00a2*/ 	.short	0x0021


	//----- nvinfo : EIATTR_PARAM_CBANK
	.align		4
        /*00a4*/ 	.byte	0x04, 0x0a
        /*00a6*/ 	.short	(.L_326 - .L_325)
	.align		4
.L_325:
        /*00a8*/ 	.word	index@(.nv.constant0._ZN3cub18CUB_300001_SM_10006detail10radix_sort30DeviceRadixSortHistogramKernelINS1_5radix10policy_hubIiNS0_8NullTypeEyE10Policy1000ELNS0_9SortOrderE0EiyNS1_21identity_decomposer_tEEEvPT2_PKT1_SB_iiT3_)
        /*00ac*/ 	.short	0x0380
        /*00ae*/ 	.short	0x0021


	//----- nvinfo : EIATTR_SW_WAR
	.align		4
.L_326:
        /*00b0*/ 	.byte	0x04, 0x36
        /*00b2*/ 	.short	(.L_328 - .L_327)
.L_327:
        /*00b4*/ 	.word	0x00000008
.L_328:


//--------------------- .nv.info._ZN3cub18CUB_300001_SM_10006detail10radix_sort31DeviceRadixSortSingleTileKernelINS1_5radix10policy_hubIiNS0_8NullTypeEyE10Policy1000ELNS0_9SortOrderE0EiS6_yNS1_21identity_decomposer_tEEEvPKT1_PSB_PKT2_PSF_T3_iiT4_ --------------------------
	.section	.nv.info._ZN3cub18CUB_300001_SM_10006detail10radix_sort31DeviceRadixSortSingleTileKernelINS1_5radix10policy_hubIiNS0_8NullTypeEyE10Policy1000ELNS0_9SortOrderE0EiS6_yNS1_21identity_decomposer_tEEEvPKT1_PSB_PKT2_PSF_T3_iiT4_,"",@"SHT_CUDA_INFO"
	.sectionflags	@""
	.align	4


	//----- nvinfo : EIATTR_CUDA_API_VERSION
	.align		4
        /*0000*/ 	.byte	0x04, 0x37
        /*0002*/ 	.short	(.L_330 - .L_329)
.L_329:
        /*0004*/ 	.word	0x00000082


	//----- nvinfo : EIATTR_KPARAM_INFO
	.align		4
.L_330:
        /*0008*/ 	.byte	0x04, 0x17
        /*000a*/ 	.short	(.L_332 - .L_331)
.L_331:
        /*000c*/ 	.word	0x00000000
        /*0010*/ 	.short	0x0007
        /*0012*/ 	.short	0x0030
        /*0014*/ 	.byte	0x00, 0xf0, 0x05, 0x00


	//----- nvinfo : EIATTR_KPARAM_INFO
	.align		4
.L_332:
        /*0018*/ 	.byte	0x04, 0x17
        /*001a*/ 	.short	(.L_334 - .L_333)
.L_333:
        /*001c*/ 	.word	0x00000000
        /*0020*/ 	.short	0x0006
        /*0022*/ 	.short	0x002c
        /*0024*/ 	.byte	0x00, 0xf0, 0x11, 0x00


	//----- nvinfo : EIATTR_KPARAM_INFO
	.align		4
.L_334:
        /*0028*/ 	.byte	0x04, 0x17
        /*002a*/ 	.short	(.L_336 - .L_335)
.L_335:
        /*002c*/ 	.word	0x00000000
        /*0030*/ 	.short	0x0005
        /*0032*/ 	.short	0x0028
        /*0034*/ 	.byte	0x00, 0xf0, 0x11, 0x00


	//----- nvinfo : EIATTR_KPARAM_INFO
	.align		4
.L_336:
        /*0038*/ 	.byte	0x04, 0x17
        /*003a*/ 	.short	(.L_338 - .L_337)
.L_337:
        /*003c*/ 	.word	0x00000000
        /*0040*/ 	.short	0x0004
        /*0042*/ 	.short	0x0020
        /*0044*/ 	.byte	0x00, 0xf0, 0x21, 0x00


	//----- nvinfo : EIATTR_KPARAM_INFO
	.align		4
.L_338:
        /*0048*/ 	.byte	0x04, 0x17
        /*004a*/ 	.short	(.L_340 - .L_339)
.L_339:
        /*004c*/ 	.word	0x00000000
        /*0050*/ 	.short	0x0003
        /*0052*/ 	.short	0x0018
        /*0054*/ 	.byte	0x00, 0xf5, 0x21, 0x00


	//----- nvinfo : EIATTR_KPARAM_INFO
	.align		4
.L_340:
        /*0058*/ 	.byte	0x04, 0x17
        /*005a*/ 	.short	(.L_342 - .L_341)
.L_341:
        /*005c*/ 	.word	0x00000000
        /*0060*/ 	.short	0x0002
        /*0062*/ 	.short	0x0010
        /*0064*/ 	.byte	0x00, 0xf5, 0x21, 0x00


	//----- nvinfo : EIATTR_KPARAM_INFO
	.align		4
.L_342:
        /*0068*/ 	.byte	0x04, 0x17
        /*006a*/ 	.short	(.L_344 - .L_343)
.L_343:
        /*006c*/ 	.word	0x00000000
        /*0070*/ 	.short	0x0001
        /*0072*/ 	.short	0x0008
        /*0074*/ 	.byte	0x00, 0xf5, 0x21, 0x00


	//----- nvinfo : EIATTR_KPARAM_INFO
	.align		4
.L_344:
        /*0078*/ 	.byte	0x04, 0x17
        /*007a*/ 	.short	(.L_346 - .L_345)
.L_345:
        /*007c*/ 	.word	0x00000000
        /*0080*/ 	.short	0x0000
        /*0082*/ 	.short	0x0000
        /*0084*/ 	.byte	0x00, 0xf5, 0x21, 0x00


	//----- nvinfo : EIATTR_SPARSE_MMA_MASK
	.align		4
.L_346:
        /*0088*/ 	.byte	0x03, 0x50
        /*008a*/ 	.short	0x0000


	//----- nvinfo : EIATTR_MAXREG_COUNT
	.align		4
        /*008c*/ 	.byte	0x03, 0x1b
        /*008e*/ 	.short	0x00ff


	//----- nvinfo : EIATTR_NUM_BARRIERS
	.align		4
        /*0090*/ 	.byte	0x02, 0x4c
        /*0092*/ 	.byte	0x01
	.zero		1


	//----- nvinfo : EIATTR_MERCURY_ISA_VERSION
	.align		4
        /*0094*/ 	.byte	0x03, 0x5f
        /*0096*/ 	.short	0x0101


	//----- nvinfo : EIATTR_COOP_GROUP_MASK_REGIDS
	.align		4
        /*0098*/ 	.byte	0x04, 0x29
        /*009a*/ 	.short	(.L_348 - .L_347)


	//   ....[0]....
.L_347:
        /*009c*/ 	.word	0xffffffff


	//   ....[1]....
        /*00a0*/ 	.word	0xffffffff


	//   ....[2]....
        /*00a4*/ 	.word	0xffffffff


	//   ....[3]....
        /*00a8*/ 	.word	0xffffffff


	//   ....[4]....
        /*00ac*/ 	.word	0xffffffff


	//----- nvinfo : EIATTR_COOP_GROUP_INSTR_OFFSETS
	.align		4
.L_348:
        /*00b0*/ 	.byte	0x04, 0x28
        /*00b2*/ 	.short	(.L_350 - .L_349)


	//   ....[0]....
.L_349:
        /*00b4*/ 	.word	0x000019f0


	//   ....[1]....
        /*00b8*/ 	.word	0x00001a10


	//   ....[2]....
        /*00bc*/ 	.word	0x00001a30


	//   ....[3]....
        /*00c0*/ 	.word	0x00001a50


	//   ....[4]....
        /*00c4*/ 	.word	0x00001a70


	//----- nvinfo : EIATTR_VRC_CTA_INIT_COUNT
	.align		4
.L_350:
        /*00c8*/ 	.byte	0x02, 0x4a
	.zero		1
	.zero		1


	//----- nvinfo : EIATTR_EXIT_INSTR_OFFSETS
	.align		4
        /*00cc*/ 	.byte	0x04, 0x1c
        /*00ce*/ 	.short	(.L_352 - .L_351)


	//   ....[0]....
.L_351:
        /*00d0*/ 	.word	0x000030e0


	//   ....[1]....
        /*00d4*/ 	.word	0x00003120


	//----- nvinfo : EIATTR_MAX_THREADS
	.align		4
.L_352:
        /*00d8*/ 	.byte	0x04, 0x05
        /*00da*/ 	.short	(.L_354 - .L_353)
.L_353:
        /*00dc*/ 	.word	0x00000100
        /*00e0*/ 	.word	0x00000001
        /*00e4*/ 	.word	0x00000001


	//----- nvinfo : EIATTR_CBANK_PARAM_SIZE
	.align		4
.L_354:
        /*00e8*/ 	.byte	0x03, 0x19
        /*00ea*/ 	.short	0x0031


	//----- nvinfo : EIATTR_PARAM_CBANK
	.align		4
        /*00ec*/ 	.byte	0x04, 0x0a
        /*00ee*/ 	.short	(.L_356 - .L_355)
	.align		4
.L_355:
        /*00f0*/ 	.word	index@(.nv.constant0._ZN3cub18CUB_300001_SM_10006detail10radix_sort31DeviceRadixSortSingleTileKernelINS1_5radix10policy_hubIiNS0_8NullTypeEyE10Policy1000ELNS0_9SortOrderE0EiS6_yNS1_21identity_decomposer_tEEEvPKT1_PSB_PKT2_PSF_T3_iiT4_)
        /*00f4*/ 	.short	0x0380
        /*00f6*/ 	.short	0x0031


	//----- nvinfo : EIATTR_SW_WAR
	.align		4
.L_356:
        /*00f8*/ 	.byte	0x04, 0x36
        /*00fa*/ 	.short	(.L_358 - .L_357)
.L_357:
        /*00fc*/ 	.word	0x00000008
.L_358:


//--------------------- .nv.info._ZN3cub18CUB_300001_SM_10006detail11EmptyKernelIvEEvv --------------------------
	.section	.nv.info._ZN3cub18CUB_300001_SM_10006detail11EmptyKernelIvEEvv,"",@"SHT_CUDA_INFO"
	.sectionflags	@""
	.align	4


	//----- nvinfo : EIATTR_CUDA_API_VERSION
	.align		4
        /*0000*/ 	.byte	0x04, 0x37
        /*0002*/ 	.short	(.L_360 - .L_359)
.L_359:
        /*0004*/ 	.word	0x00000082


	//----- nvinfo : EIATTR_SPARSE_MMA_MASK
	.align		4
.L_360:
        /*0008*/ 	.byte	0x03, 0x50
        /*000a*/ 	.short	0x0000


	//----- nvinfo : EIATTR_MAXREG_COUNT
	.align		4
        /*000c*/ 	.byte	0x03, 0x1b
        /*000e*/ 	.short	0x00ff


	//----- nvinfo : EIATTR_MERCURY_ISA_VERSION
	.align		4
        /*0010*/ 	.byte	0x03, 0x5f
        /*0012*/ 	.short	0x0101


	//----- nvinfo : EIATTR_VRC_CTA_INIT_COUNT
	.align		4
        /*0014*/ 	.byte	0x02, 0x4a
	.zero		1
	.zero		1


	//----- nvinfo : EIATTR_EXIT_INSTR_OFFSETS
	.align		4
        /*0018*/ 	.byte	0x04, 0x1c
        /*001a*/ 	.short	(.L_362 - .L_361)


	//   ....[0]....
.L_361:
        /*001c*/ 	.word	0x00000010


	//----- nvinfo : EIATTR_SW_WAR
	.align		4
.L_362:
        /*0020*/ 	.byte	0x04, 0x36
        /*0022*/ 	.short	(.L_364 - .L_363)
.L_363:
        /*0024*/ 	.word	0x00000008
.L_364:


//--------------------- .nv.info._Z14scatter_kernelIyEvPKT_PS0_PKjS5_iii --------------------------
	.section	.nv.info._Z14scatter_kernelIyEvPKT_PS0_PKjS5_iii,"",@"SHT_CUDA_INFO"
	.sectionflags	@""
	.align	4


	//----- nvinfo : EIATTR_CUDA_API_VERSION
	.align		4
        /*0000*/ 	.byte	0x04, 0x37
        /*0002*/ 	.short	(.L_366 - .L_365)
.L_365:
        /*0004*/ 	.word	0x00000082


	//----- nvinfo : EIATTR_KPARAM_INFO
	.align		4
.L_366:
        /*0008*/ 	.byte	0x04, 0x17
        /*000a*/ 	.short	(.L_368 - .L_367)
.L_367:
        /*000c*/ 	.word	0x00000000
        /*0010*/ 	.short	0x0006
        /*0012*/ 	.short	0x0028
        /*0014*/ 	.byte	0x00, 0xf0, 0x11, 0x00


	//----- nvinfo : EIATTR_KPARAM_INFO
	.align		4
.L_368:
        /*0018*/ 	.byte	0x04, 0x17
        /*001a*/ 	.short	(.L_370 - .L_369)
.L_369:
        /*001c*/ 	.word	0x00000000
        /*0020*/ 	.short	0x0005
        /*0022*/ 	.short	0x0024
        /*0024*/ 	.byte	0x00, 0xf0, 0x11, 0x00


	//----- nvinfo : EIATTR_KPARAM_INFO
	.align		4
.L_370:
        /*0028*/ 	.byte	0x04, 0x17
        /*002a*/ 	.short	(.L_372 - .L_371)
.L_371:
        /*002c*/ 	.word	0x00000000
        /*0030*/ 	.short	0x0004
        /*0032*/ 	.short	0x0020
        /*0034*/ 	.byte	0x00, 0xf0, 0x11, 0x00


	//----- nvinfo : EIATTR_KPARAM_INFO
	.align		4
.L_372:
        /*0038*/ 	.byte	0x04, 0x17
        /*003a*/ 	.short	(.L_374 - .L_373)
.L_373:
        /*003c*/ 	.word	0x00000000
        /*0040*/ 	.short	0x0003
        /*0042*/ 	.short	0x0018
        /*0044*/ 	.byte	0x00, 0xf5, 0x21, 0x00


	//----- nvinfo : EIATTR_KPARAM_INFO
	.align		4
.L_374:
        /*0048*/ 	.byte	0x04, 0x17
        /*004a*/ 	.short	(.L_376 - .L_375)
.L_375:
        /*004c*/ 	.word	0x00000000
        /*0050*/ 	.short	0x0002
        /*0052*/ 	.short	0x0010
        /*0054*/ 	.byte	0x00, 0xf5, 0x21, 0x00


	//----- nvinfo : EIATTR_KPARAM_INFO
	.align		4
.L_376:
        /*0058*/ 	.byte	0x04, 0x17
        /*005a*/ 	.short	(.L_378 - .L_377)
.L_377:
        /*005c*/ 	.word	0x00000000
        /*0060*/ 	.short	0x0001
        /*0062*/ 	.short	0x0008
        /*0064*/ 	.byte	0x00, 0xf5, 0x21, 0x00


	//----- nvinfo : EIATTR_KPARAM_INFO
	.align		4
.L_378:
        /*0068*/ 	.byte	0x04, 0x17
        /*006a*/ 	.short	(.L_380 - .L_379)
.L_379:
        /*006c*/ 	.word	0x00000000
        /*0070*/ 	.short	0x0000
        /*0072*/ 	.short	0x0000
        /*0074*/ 	.byte	0x00, 0xf5, 0x21, 0x00


	//----- nvinfo : EIATTR_SPARSE_MMA_MASK
	.align		4
.L_380:
        /*0078*/ 	.byte	0x03, 0x50
        /*007a*/ 	.short	0x0000


	//----- nvinfo : EIATTR_MAXREG_COUNT
	.align		4
        /*007c*/ 	.byte	0x03, 0x1b
        /*007e*/ 	.short	0x00ff


	//----- nvinfo : EIATTR_NUM_BARRIERS
	.align		4
        /*0080*/ 	.byte	0x02, 0x4c
        /*0082*/ 	.byte	0x01
	.zero		1


	//----- nvinfo : EIATTR_MERCURY_ISA_VERSION
	.align		4
        /*0084*/ 	.byte	0x03, 0x5f
        /*0086*/ 	.short	0x0101


	//----- nvinfo : EIATTR_COOP_GROUP_MASK_REGIDS
	.align		4
        /*0088*/ 	.byte	0x04, 0x29
        /*008a*/ 	.short	(.L_382 - .L_381)


	//   ....[0]....
.L_381:
        /*008c*/ 	.word	0xffffffff


	//----- nvinfo : EIATTR_COOP_GROUP_INSTR_OFFSETS
	.align		4
.L_382:
        /*0090*/ 	.byte	0x04, 0x28
        /*0092*/ 	.short	(.L_384 - .L_383)


	//   ....[0]....
.L_383:
        /*0094*/ 	.word	0x00000410


	//----- nvinfo : EIATTR_VRC_CTA_INIT_COUNT
	.align		4
.L_384:
        /*0098*/ 	.byte	0x02, 0x4a
	.zero		1
	.zero		1


	//----- nvinfo : EIATTR_EXIT_INSTR_OFFSETS
	.align		4
        /*009c*/ 	.byte	0x04, 0x1c
        /*009e*/ 	.short	(.L_386 - .L_385)


	//   ....[0]....
.L_385:
        /*00a0*/ 	.word	0x000004f0


	//   ....[1]....
        /*00a4*/ 	.word	0x00000df0


	//----- nvinfo : EIATTR_CRS_STACK_SIZE
	.align		4
.L_386:
        /*00a8*/ 	.byte	0x04, 0x1e
        /*00aa*/ 	.short	(.L_388 - .L_387)
.L_387:
        /*00ac*/ 	.word	0x00000000


	//----- nvinfo : EIATTR_CBANK_PARAM_SIZE
	.align		4
.L_388:
        /*00b0*/ 	.byte	0x03, 0x19
        /*00b2*/ 	.short	0x002c


	//----- nvinfo : EIATTR_PARAM_CBANK
	.align		4
        /*00b4*/ 	.byte	0x04, 0x0a
        /*00b6*/ 	.short	(.L_390 - .L_389)
	.align		4
.L_389:
        /*00b8*/ 	.word	index@(.nv.constant0._Z14scatter_kernelIyEvPKT_PS0_PKjS5_iii)
        /*00bc*/ 	.short	0x0380
        /*00be*/ 	.short	0x002c


	//----- nvinfo : EIATTR_SW_WAR
	.align		4
.L_390:
        /*00c0*/ 	.byte	0x04, 0x36
        /*00c2*/ 	.short	(.L_392 - .L_391)
.L_391:
        /*00c4*/ 	.word	0x00000008
.L_392:


//--------------------- .nv.info._Z16histogram_kernelIyEvPKT_Pjiii --------------------------
	.section	.nv.info._Z16histogram_kernelIyEvPKT_Pjiii,"",@"SHT_CUDA_INFO"
	.sectionflags	@""
	.align	4


	//----- nvinfo : EIATTR_CUDA_API_VERSION
	.align		4
        /*0000*/ 	.byte	0x04, 0x37
        /*0002*/ 	.short	(.L_394 - .L_393)
.L_393:
        /*0004*/ 	.word	0x00000082


	//----- nvinfo : EIATTR_KPARAM_INFO
	.align		4
.L_394:
        /*0008*/ 	.byte	0x04, 0x17
        /*000a*/ 	.short	(.L_396 - .L_395)
.L_395:
        /*000c*/ 	.word	0x00000000
        /*0010*/ 	.short	0x0004
        /*0012*/ 	.short	0x0018
        /*0014*/ 	.byte	0x00, 0xf0, 0x11, 0x00


	//----- nvinfo : EIATTR_KPARAM_INFO
	.align		4
.L_396:
        /*0018*/ 	.byte	0x04, 0x17
        /*001a*/ 	.short	(.L_398 - .L_397)
.L_397:
        /*001c*/ 	.word	0x00000000
        /*0020*/ 	.short	0x0003
        /*0022*/ 	.short	0x0014
        /*0024*/ 	.byte	0x00, 0xf0, 0x11, 0x00


	//----- nvinfo : EIATTR_KPARAM_INFO
	.align		4
.L_398:
        /*0028*/ 	.byte	0x04, 0x17
        /*002a*/ 	.short	(.L_400 - .L_399)
.L_399:
        /*002c*/ 	.word	0x00000000
        /*0030*/ 	.short	0x0002
        /*0032*/ 	.short	0x0010
        /*0034*/ 	.byte	0x00, 0xf0, 0x11, 0x00


	//----- nvinfo : EIATTR_KPARAM_INFO
	.align		4
.L_400:
        /*0038*/ 	.byte	0x04, 0x17
        /*003a*/ 	.short	(.L_402 - .L_401)
.L_401:
        /*003c*/ 	.word	0x00000000
        /*0040*/ 	.short	0x0001
        /*0042*/ 	.short	0x0008
        /*0044*/ 	.byte	0x00, 0xf5, 0x21, 0x00


	//----- nvinfo : EIATTR_KPARAM_INFO
	.align		4
.L_402:
        /*0048*/ 	.byte	0x04, 0x17
        /*004a*/ 	.short	(.L_404 - .L_403)
.L_403:
        /*004c*/ 	.word	0x00000000
        /*0050*/ 	.short	0x0000
        /*0052*/ 	.short	0x0000
        /*0054*/ 	.byte	0x00, 0xf5, 0x21, 0x00


	//----- nvinfo : EIATTR_SPARSE_MMA_MASK
	.align		4
.L_404:
        /*0058*/ 	.byte	0x03, 0x50
        /*005a*/ 	.short	0x0000


	//----- nvinfo : EIATTR_MAXREG_COUNT
	.align		4
        /*005c*/ 	.byte	0x03, 0x1b
        /*005e*/ 	.short	0x00ff


	//----- nvinfo : EIATTR_NUM_BARRIERS
	.align		4
        /*0060*/ 	.byte	0x02, 0x4c
        /*0062*/ 	.byte	0x01
	.zero		1


	//----- nvinfo : EIATTR_MERCURY_ISA_VERSION
	.align		4
        /*0064*/ 	.byte	0x03, 0x5f
        /*0066*/ 	.short	0x0101


	//----- nvinfo : EIATTR_VRC_CTA_INIT_COUNT
	.align		4
        /*0068*/ 	.byte	0x02, 0x4a
	.zero		1
	.zero		1


	//----- nvinfo : EIATTR_EXIT_INSTR_OFFSETS
	.align		4
        /*006c*/ 	.byte	0x04, 0x1c
        /*006e*/ 	.short	(.L_406 - .L_405)


	//   ....[0]....
.L_405:
        /*0070*/ 	.word	0x000001b0


	//   ....[1]....
        /*0074*/ 	.word	0x00000220


	//----- nvinfo : EIATTR_CRS_STACK_SIZE
	.align		4
.L_406:
        /*0078*/ 	.byte	0x04, 0x1e
        /*007a*/ 	.short	(.L_408 - .L_407)
.L_407:
        /*007c*/ 	.word	0x00000000


	//----- nvinfo : EIATTR_CBANK_PARAM_SIZE
	.align		4
.L_408:
        /*0080*/ 	.byte	0x03, 0x19
        /*0082*/ 	.short	0x001c


	//----- nvinfo : EIATTR_PARAM_CBANK
	.align		4
        /*0084*/ 	.byte	0x04, 0x0a
        /*0086*/ 	.short	(.L_410 - .L_409)
	.align		4
.L_409:
        /*0088*/ 	.word	index@(.nv.constant0._Z16histogram_kernelIyEvPKT_Pjiii)
        /*008c*/ 	.short	0x0380
        /*008e*/ 	.short	0x001c


	//----- nvinfo : EIATTR_SW_WAR
	.align		4
.L_410:
        /*0090*/ 	.byte	0x04, 0x36
        /*0092*/ 	.short	(.L_412 - .L_411)
.L_411:
        /*0094*/ 	.word	0x00000008
.L_412:


//--------------------- .nv.info._Z14scatter_kernelIjEvPKT_PS0_PKjS5_iii --------------------------
	.section	.nv.info._Z14scatter_kernelIjEvPKT_PS0_PKjS5_iii,"",@"SHT_CUDA_INFO"
	.sectionflags	@""
	.align	4


	//----- nvinfo : EIATTR_CUDA_API_VERSION
	.align		4
        /*0000*/ 	.byte	0x04, 0x37
        /*0002*/ 	.short	(.L_414 - .L_413)
.L_413:
        /*0004*/ 	.word	0x00000082


	//----- nvinfo : EIATTR_KPARAM_INFO
	.align		4
.L_414:
        /*0008*/ 	.byte	0x04, 0x17
        /*000a*/ 	.short	(.L_416 - .L_415)
.L_415:
        /*000c*/ 	.word	0x00000000
        /*0010*/ 	.short	0x0006
        /*0012*/ 	.short	0x0028
        /*0014*/ 	.byte	0x00, 0xf0, 0x11, 0x00


	//----- nvinfo : EIATTR_KPARAM_INFO
	.align		4
.L_416:
        /*0018*/ 	.byte	0x04, 0x17
        /*001a*/ 	.short	(.L_418 - .L_417)
.L_417:
        /*001c*/ 	.word	0x00000000
        /*0020*/ 	.short	0x0005
        /*0022*/ 	.short	0x0024
        /*0024*/ 	.byte	0x00, 0xf0, 0x11, 0x00


	//----- nvinfo : EIATTR_KPARAM_INFO
	.align		4
.L_418:
        /*0028*/ 	.byte	0x04, 0x17
        /*002a*/ 	.short	(.L_420 - .L_419)
.L_419:
        /*002c*/ 	.word	0x00000000
        /*0030*/ 	.short	0x0004
        /*0032*/ 	.short	0x0020
        /*0034*/ 	.byte	0x00, 0xf0, 0x11, 0x00


	//----- nvinfo : EIATTR_KPARAM_INFO
	.align		4
.L_420:
        /*0038*/ 	.byte	0x04, 0x17
        /*003a*/ 	.short	(.L_422 - .L_421)
.L_421:
        /*003c*/ 	.word	0x00000000
        /*0040*/ 	.short	0x0003
        /*0042*/ 	.short	0x0018
        /*0044*/ 	.byte	0x00, 0xf5, 0x21, 0x00


	//----- nvinfo : EIATTR_KPARAM_INFO
	.align		4
.L_422:
        /*0048*/ 	.byte	0x04, 0x17
        /*004a*/ 	.short	(.L_424 - .L_423)
.L_423:
        /*004c*/ 	.word	0x00000000
        /*0050*/ 	.short	0x0002
        /*0052*/ 	.short	0x0010
        /*0054*/ 	.byte	0x00, 0xf5, 0x21, 0x00


	//----- nvinfo : EIATTR_KPARAM_INFO
	.align		4
.L_424:
        /*0058*/ 	.byte	0x04, 0x17
        /*005a*/ 	.short	(.L_426 - .L_425)
.L_425:
        /*005c*/ 	.word	0x00000000
        /*0060*/ 	.short	0x0001
        /*0062*/ 	.short	0x0008
        /*0064*/ 	.byte	0x00, 0xf5, 0x21, 0x00


	//----- nvinfo : EIATTR_KPARAM_INFO
	.align		4
.L_426:
        /*0068*/ 	.byte	0x04, 0x17
        /*006a*/ 	.short	(.L_428 - .L_427)
.L_427:
        /*006c*/ 	.word	0x00000000
        /*0070*/ 	.short	0x0000
        /*0072*/ 	.short	0x0000
        /*0074*/ 	.byte	0x00, 0xf5, 0x21, 0x00


	//----- nvinfo : EIATTR_SPARSE_MMA_MASK
	.align		4
.L_428:
        /*0078*/ 	.byte	0x03, 0x50
        /*007a*/ 	.short	0x0000


	//----- nvinfo : EIATTR_MAXREG_COUNT
	.align		4
        /*007c*/ 	.byte	0x03, 0x1b
        /*007e*/ 	.short	0x00ff


	//----- nvinfo : EIATTR_NUM_BARRIERS
	.align		4
        /*0080*/ 	.byte	0x02, 0x4c
        /*0082*/ 	.byte	0x01
	.zero		1


	//----- nvinfo : EIATTR_MERCURY_ISA_VERSION
	.align		4
        /*0084*/ 	.byte	0x03, 0x5f
        /*0086*/ 	.short	0x0101


	//----- nvinfo : EIATTR_COOP_GROUP_MASK_REGIDS
	.align		4
        /*0088*/ 	.byte	0x04, 0x29
        /*008a*/ 	.short	(.L_430 - .L_429)


	//   ....[0]....
.L_429:
        /*008c*/ 	.word	0xffffffff


	//----- nvinfo : EIATTR_COOP_GROUP_INSTR_OFFSETS
	.align		4
.L_430:
        /*0090*/ 	.byte	0x04, 0x28
        /*0092*/ 	.short	(.L_432 - .L_431)


	//   ....[0]....
.L_431:
        /*0094*/ 	.word	0x00000410


	//----- nvinfo : EIATTR_VRC_CTA_INIT_COUNT
	.align		4
.L_432:
        /*0098*/ 	.byte	0x02, 0x4a
	.zero		1
	.zero		1


	//----- nvinfo : EIATTR_EXIT_INSTR_OFFSETS
	.align		4
        /*009c*/ 	.byte	0x04, 0x1c
        /*009e*/ 	.short	(.L_434 - .L_433)


	//   ....[0]....
.L_433:
        /*00a0*/ 	.word	0x000004f0


	//   ....[1]....
        /*00a4*/ 	.word	0x00000de0


	//----- nvinfo : EIATTR_CRS_STACK_SIZE
	.align		4
.L_434:
        /*00a8*/ 	.byte	0x04, 0x1e
        /*00aa*/ 	.short	(.L_436 - .L_435)
.L_435:
        /*00ac*/ 	.word	0x00000000


	//----- nvinfo : EIATTR_CBANK_PARAM_SIZE
	.align		4
.L_436:
        /*00b0*/ 	.byte	0x03, 0x19
        /*00b2*/ 	.short	0x002c


	//----- nvinfo : EIATTR_PARAM_CBANK
	.align		4
        /*00b4*/ 	.byte	0x04, 0x0a
        /*00b6*/ 	.short	(.L_438 - .L_437)
	.align		4
.L_437:
        /*00b8*/ 	.word	index@(.nv.constant0._Z14scatter_kernelIjEvPKT_PS0_PKjS5_iii)
        /*00bc*/ 	.short	0x0380
        /*00be*/ 	.short	0x002c


	//----- nvinfo : EIATTR_SW_WAR
	.align		4
.L_438:
        /*00c0*/ 	.byte	0x04, 0x36
        /*00c2*/ 	.short	(.L_440 - .L_439)
.L_439:
        /*00c4*/ 	.word	0x00000008
.L_440:


//--------------------- .nv.info._Z16histogram_kernelIjEvPKT_Pjiii --------------------------
	.section	.nv.info._Z16histogram_kernelIjEvPKT_Pjiii,"",@"SHT_CUDA_INFO"
	.sectionflags	@""
	.align	4


	//----- nvinfo : EIATTR_CUDA_API_VERSION
	.align		4
        /*0000*/ 	.byte	0x04, 0x37
        /*0002*/ 	.short	(.L_442 - .L_441)
.L_441:
        /*0004*/ 	.word	0x00000082


	//----- nvinfo : EIATTR_KPARAM_INFO
	.align		4
.L_442:
        /*0008*/ 	.byte	0x04, 0x17
        /*000a*/ 	.short	(.L_444 - .L_443)
.L_443:
        /*000c*/ 	.word	0x00000000
        /*0010*/ 	.short	0x0004
        /*0012*/ 	.short	0x0018
        /*0014*/ 	.byte	0x00, 0xf0, 0x11, 0x00


	//----- nvinfo : EIATTR_KPARAM_INFO
	.align		4
.L_444:
        /*0018*/ 	.byte	0x04, 0x17
        /*001a*/ 	.short	(.L_446 - .L_445)
.L_445:
        /*001c*/ 	.word	0x00000000
        /*0020*/ 	.short	0x0003
        /*0022*/ 	.short	0x0014
        /*0024*/ 	.byte	0x00, 0xf0, 0x11, 0x00


	//----- nvinfo : EIATTR_KPARAM_INFO
	.align		4
.L_446:
        /*0028*/ 	.byte	0x04, 0x17
        /*002a*/ 	.short	(.L_448 - .L_447)
.L_447:
        /*002c*/ 	.word	0x00000000
        /*0030*/ 	.short	0x0002
        /*0032*/ 	.short	0x0010
        /*0034*/ 	.byte	0x00, 0xf0, 0x11, 0x00


	//----- nvinfo : EIATTR_KPARAM_INFO
	.align		4
.L_448:
        /*0038*/ 	.byte	0x04, 0x17
        /*003a*/ 	.short	(.L_450 - .L_449)
.L_449:
        /*003c*/ 	.word	0x00000000
        /*0040*/ 	.short	0x0001
        /*0042*/ 	.short	0x0008
        /*0044*/ 	.byte	0x00, 0xf5, 0x21, 0x00


	//----- nvinfo : EIATTR_KPARAM_INFO
	.align		4
.L_450:
        /*0048*/ 	.byte	0x04, 0x17
        /*004a*/ 	.short	(.L_452 - .L_451)
.L_451:
        /*004c*/ 	.word	0x00000000
        /*0050*/ 	.short	0x0000
        /*0052*/ 	.short	0x0000
        /*0054*/ 	.byte	0x00, 0xf5, 0x21, 0x00


	//----- nvinfo : EIATTR_SPARSE_MMA_MASK
	.align		4
.L_452:
        /*0058*/ 	.byte	0x03, 0x50
        /*005a*/ 	.short	0x0000


	//----- nvinfo : EIATTR_MAXREG_COUNT
	.align		4
        /*005c*/ 	.byte	0x03, 0x1b
        /*005e*/ 	.short	0x00ff


	//----- nvinfo : EIATTR_NUM_BARRIERS
	.align		4
        /*0060*/ 	.byte	0x02, 0x4c
        /*0062*/ 	.byte	0x01
	.zero		1


	//----- nvinfo : EIATTR_MERCURY_ISA_VERSION
	.align		4
        /*0064*/ 	.byte	0x03, 0x5f
        /*0066*/ 	.short	0x0101


	//----- nvinfo : EIATTR_VRC_CTA_INIT_COUNT
	.align		4
        /*0068*/ 	.byte	0x02, 0x4a
	.zero		1
	.zero		1


	//----- nvinfo : EIATTR_EXIT_INSTR_OFFSETS
	.align		4
        /*006c*/ 	.byte	0x04, 0x1c
        /*006e*/ 	.short	(.L_454 - .L_453)


	//   ....[0]....
.L_453:
        /*0070*/ 	.word	0x000001b0


	//   ....[1]....
        /*0074*/ 	.word	0x00000220


	//----- nvinfo : EIATTR_CRS_STACK_SIZE
	.align		4
.L_454:
        /*0078*/ 	.byte	0x04, 0x1e
        /*007a*/ 	.short	(.L_456 - .L_455)
.L_455:
        /*007c*/ 	.word	0x00000000


	//----- nvinfo : EIATTR_CBANK_PARAM_SIZE
	.align		4
.L_456:
        /*0080*/ 	.byte	0x03, 0x19
        /*0082*/ 	.short	0x001c


	//----- nvinfo : EIATTR_PARAM_CBANK
	.align		4
        /*0084*/ 	.byte	0x04, 0x0a
        /*0086*/ 	.short	(.L_458 - .L_457)
	.align		4
.L_457:
        /*0088*/ 	.word	index@(.nv.constant0._Z16histogram_kernelIjEvPKT_Pjiii)
        /*008c*/ 	.short	0x0380
        /*008e*/ 	.short	0x001c


	//----- nvinfo : EIATTR_SW_WAR
	.align		4
.L_458:
        /*0090*/ 	.byte	0x04, 0x36
        /*0092*/ 	.short	(.L_460 - .L_459)
.L_459:
        /*0094*/ 	.word	0x00000008
.L_460:


//--------------------- .nv.info._Z16prescan_finalizePj --------------------------
	.section	.nv.info._Z16prescan_finalizePj,"",@"SHT_CUDA_INFO"
	.sectionflags	@""
	.align	4


	//----- nvinfo : EIATTR_CUDA_API_VERSION
	.align		4
        /*0000*/ 	.byte	0x04, 0x37
        /*0002*/ 	.short	(.L_462 - .L_461)
.L_461:
        /*0004*/ 	.word	0x00000082


	//----- nvinfo : EIATTR_KPARAM_INFO
	.align		4
.L_462:
        /*0008*/ 	.byte	0x04, 0x17
        /*000a*/ 	.short	(.L_464 - .L_463)
.L_463:
        /*000c*/ 	.word	0x00000000
        /*0010*/ 	.short	0x0000
        /*0012*/ 	.short	0x0000
        /*0014*/ 	.byte	0x00, 0xf5, 0x21, 0x00


	//----- nvinfo : EIATTR_SPARSE_MMA_MASK
	.align		4
.L_464:
        /*0018*/ 	.byte	0x03, 0x50
        /*001a*/ 	.short	0x0000


	//----- nvinfo : EIATTR_MAXREG_COUNT
	.align		4
        /*001c*/ 	.byte	0x03, 0x1b
        /*001e*/ 	.short	0x00ff


	//----- nvinfo : EIATTR_NUM_BARRIERS
	.align		4
        /*0020*/ 	.byte	0x02, 0x4c
        /*0022*/ 	.byte	0x01
	.zero		1


	//----- nvinfo : EIATTR_MERCURY_ISA_VERSION
	.align		4
        /*0024*/ 	.byte	0x03, 0x5f
        /*0026*/ 	.short	0x0101


	//----- nvinfo : EIATTR_COOP_GROUP_MASK_REGIDS
	.align		4
        /*0028*/ 	.byte	0x04, 0x29
        /*002a*/ 	.short	(.L_466 - .L_465)


	//   ....[0]....
.L_465:
        /*002c*/ 	.word	0xffffffff


	//   ....[1]....
        /*0030*/ 	.word	0xffffffff


	//   ....[2]....
        /*0034*/ 	.word	0xffffffff


	//   ....[3]....
        /*0038*/ 	.word	0xffffffff


	//   ....[4]....
        /*003c*/ 	.word	0xffffffff


	//   ....[5]....
        /*0040*/ 	.word	0xffffffff


	//   ....[6]....
        /*0044*/ 	.word	0xffffffff


	//   ....[7]....
        /*0048*/ 	.word	0xffffffff


	//   ....[8]....
        /*004c*/ 	.word	0xffffffff


	//   ....[9]....
        /*0050*/ 	.word	0xffffffff


	//   ....[10]....
        /*0054*/ 	.word	0x0500000d


	//   ....[11]....
        /*0058*/ 	.word	0x0500000d


	//   ....[12]....
        /*005c*/ 	.word	0x0500000d


	//   ....[13]....
        /*0060*/ 	.word	0x0500000d


	//   ....[14]....
        /*0064*/ 	.word	0x0500000d


	//----- nvinfo : EIATTR_COOP_GROUP_INSTR_OFFSETS
	.align		4
.L_466:
        /*0068*/ 	.byte	0x04, 0x28
        /*006a*/ 	.short	(.L_468 - .L_467)


	//   ....[0]....
.L_467:
        /*006c*/ 	.word	0x00000100


	//   ....[1]....
        /*0070*/ 	.word	0x00000140


	//   ....[2]....
        /*0074*/ 	.word	0x00000170


	//   ....[3]....
        /*0078*/ 	.word	0x000001a0


	//   ....[4]....
        /*007c*/ 	.word	0x000001e0


	//   ....[5]....
        /*0080*/ 	.word	0x000002d0


	//   ....[6]....
        /*0084*/ 	.word	0x00000300


	//   ....[7]....
        /*0088*/ 	.word	0x00000330


	//   ....[8]....
        /*008c*/ 	.word	0x00000360


	//   ....[9]....
        /*0090*/ 	.word	0x00000390


	//   ....[10]....
        /*0094*/ 	.word	0x000004a0


	//   ....[11]....
        /*0098*/ 	.word	0x00000520


	//   ....[12]....
        /*009c*/ 	.word	0x000005a0


	//   ....[13]....
        /*00a0*/ 	.word	0x00000620


	//   ....[14]....
        /*00a4*/ 	.word	0x000006a0


	//----- nvinfo : EIATTR_VRC_CTA_INIT_COUNT
	.align		4
.L_468:
        /*00a8*/ 	.byte	0x02, 0x4a
	.zero		1
	.zero		1


	//----- nvinfo : EIATTR_EXIT_INSTR_OFFSETS
	.align		4
        /*00ac*/ 	.byte	0x04, 0x1c
        /*00ae*/ 	.short	(.L_470 - .L_469)


	//   ....[0]....
.L_469:
        /*00b0*/ 	.word	0x00000030


	//   ....[1]....
        /*00b4*/ 	.word	0x00000440


	//----- nvinfo : EIATTR_CRS_STACK_SIZE
	.align		4
.L_470:
        /*00b8*/ 	.byte	0x04, 0x1e
        /*00ba*/ 	.short	(.L_472 - .L_471)
.L_471:
        /*00bc*/ 	.word	0x00000000


	//----- nvinfo : EIATTR_CBANK_PARAM_SIZE
	.align		4
.L_472:
        /*00c0*/ 	.byte	0x03, 0x19
        /*00c2*/ 	.short	0x0008


	//----- nvinfo : EIATTR_PARAM_CBANK
	.align		4
        /*00c4*/ 	.byte	0x04, 0x0a
        /*00c6*/ 	.short	(.L_474 - .L_473)
	.align		4
.L_473:
        /*00c8*/ 	.word	index@(.nv.constant0._Z16prescan_finalizePj)
        /*00cc*/ 	.short	0x0380
        /*00ce*/ 	.short	0x0008


	//----- nvinfo : EIATTR_SW_WAR
	.align		4
.L_474:
        /*00d0*/ 	.byte	0x04, 0x36
        /*00d2*/ 	.short	(.L_476 - .L_475)
.L_475:
        /*00d4*/ 	.word	0x00000008
.L_476:


//--------------------- .nv.info._Z14prescan_kernelPjS_S_i --------------------------
	.section	.nv.info._Z14prescan_kernelPjS_S_i,"",@"SHT_CUDA_INFO"
	.sectionflags	@""
	.align	4


	//----- nvinfo : EIATTR_CUDA_API_VERSION
	.align		4
        /*0000*/ 	.byte	0x04, 0x37
        /*0002*/ 	.short	(.L_478 - .L_477)
.L_477:
        /*0004*/ 	.word	0x00000082


	//----- nvinfo : EIATTR_KPARAM_INFO
	.align		4
.L_478:
        /*0008*/ 	.byte	0x04, 0x17
        /*000a*/ 	.short	(.L_480 - .L_479)
.L_479:
        /*000c*/ 	.word	0x00000000
        /*0010*/ 	.short	0x0003
        /*0012*/ 	.short	0x0018
        /*0014*/ 	.byte	0x00, 0xf0, 0x11, 0x00


	//----- nvinfo : EIATTR_KPARAM_INFO
	.align		4
.L_480:
        /*0018*/ 	.byte	0x04, 0x17
        /*001a*/ 	.short	(.L_482 - .L_481)
.L_481:
        /*001c*/ 	.word	0x00000000
        /*0020*/ 	.short	0x0002
        /*0022*/ 	.short	0x0010
        /*0024*/ 	.byte	0x00, 0xf5, 0x21, 0x00


	//----- nvinfo : EIATTR_KPARAM_INFO
	.align		4
.L_482:
        /*0028*/ 	.byte	0x04, 0x17
        /*002a*/ 	.short	(.L_484 - .L_483)
.L_483:
        /*002c*/ 	.word	0x00000000
        /*0030*/ 	.short	0x0001
        /*0032*/ 	.short	0x0008
        /*0034*/ 	.byte	0x00, 0xf5, 0x21, 0x00


	//----- nvinfo : EIATTR_KPARAM_INFO
	.align		4
.L_484:
        /*0038*/ 	.byte	0x04, 0x17
        /*003a*/ 	.short	(.L_486 - .L_485)
.L_485:
        /*003c*/ 	.word	0x00000000
        /*0040*/ 	.short	0x0000
        /*0042*/ 	.short	0x0000
        /*0044*/ 	.byte	0x00, 0xf5, 0x21, 0x00


	//----- nvinfo : EIATTR_SPARSE_MMA_MASK
	.align		4
.L_486:
        /*0048*/ 	.byte	0x03, 0x50
        /*004a*/ 	.short	0x0000


	//----- nvinfo : EIATTR_MAXREG_COUNT
	.align		4
        /*004c*/ 	.byte	0x03, 0x1b
        /*004e*/ 	.short	0x00ff


	//----- nvinfo : EIATTR_NUM_BARRIERS
	.align		4
        /*0050*/ 	.byte	0x02, 0x4c
        /*0052*/ 	.byte	0x01
	.zero		1


	//----- nvinfo : EIATTR_MERCURY_ISA_VERSION
	.align		4
        /*0054*/ 	.byte	0x03, 0x5f
        /*0056*/ 	.short	0x0101


	//----- nvinfo : EIATTR_COOP_GROUP_MASK_REGIDS
	.align		4
        /*0058*/ 	.byte	0x04, 0x29
        /*005a*/ 	.short	(.L_488 - .L_487)


	//   ....[0]....
.L_487:
        /*005c*/ 	.word	0xffffffff


	//   ....[1]....
        /*0060*/ 	.word	0xffffffff


	//   ....[2]....
        /*0064*/ 	.word	0xffffffff


	//   ....[3]....
        /*0068*/ 	.word	0xffffffff


	//   ....[4]....
        /*006c*/ 	.word	0xffffffff


	//   ....[5]....
        /*0070*/ 	.word	0xffffffff


	//   ....[6]....
        /*0074*/ 	.word	0xffffffff


	//   ....[7]....
        /*0078*/ 	.word	0xffffffff


	//   ....[8]....
        /*007c*/ 	.word	0xffffffff


	//   ....[9]....
        /*0080*/ 	.word	0xffffffff


	//   ....[10]....
        /*0084*/ 	.word	0xffffffff


	//   ....[11]....
        /*0088*/ 	.word	0xffffffff


	//   ....[12]....
        /*008c*/ 	.word	0xffffffff


	//   ....[13]....
        /*0090*/ 	.word	0xffffffff


	//   ....[14]....
        /*0094*/ 	.word	0xffffffff


	//   ....[15]....
        /*0098*/ 	.word	0xffffffff


	//   ....[16]....
        /*009c*/ 	.word	0xffffffff


	//   ....[17]....
        /*00a0*/ 	.word	0xffffffff


	//   ....[18]....
        /*00a4*/ 	.word	0xffffffff


	//   ....[19]....
        /*00a8*/ 	.word	0xffffffff


	//   ....[20]....
        /*00ac*/ 	.word	0xffffffff


	//   ....[21]....
        /*00b0*/ 	.word	0xffffffff


	//   ....[22]....
        /*00b4*/ 	.word	0xffffffff


	//   ....[23]....
        /*00b8*/ 	.word	0xffffffff


	//   ....[24]....
        /*00bc*/ 	.word	0xffffffff


	//   ....[25]....
        /*00c0*/ 	.word	0xffffffff


	//   ....[26]....
        /*00c4*/ 	.word	0xffffffff


	//   ....[27]....
        /*00c8*/ 	.word	0xffffffff


	//   ....[28]....
        /*00cc*/ 	.word	0xffffffff


	//   ....[29]....
        /*00d0*/ 	.word	0xffffffff


	//   ....[30]....
        /*00d4*/ 	.word	0x0500000e


	//   ....[31]....
        /*00d8*/ 	.word	0x0500000e


	//   ....[32]....
        /*00dc*/ 	.word	0x0500000e


	//   ....[33]....
        /*00e0*/ 	.word	0x0500000e


	//   ....[34]....
        /*00e4*/ 	.word	0x0500000e


	//   ....[35]....
        /*00e8*/ 	.word	0x0500000e


	//   ....[36]....
        /*00ec*/ 	.word	0x0500000e


	//   ....[37]....
        /*00f0*/ 	.word	0x0500000e


	//   ....[38]....
        /*00f4*/ 	.word	0x0500000e


	//   ....[39]....
        /*00f8*/ 	.word	0x0500000e


	//   ....[40]....
        /*00fc*/ 	.word	0x0500000e


	//   ....[41]....
        /*0100*/ 	.word	0x0500000e


	//   ....[42]....
        /*0104*/ 	.word	0x0500000e


	//   ....[43]....
        /*0108*/ 	.word	0x0500000e


	//   ....[44]....
        /*010c*/ 	.word	0x0500000e


	//----- nvinfo : EIATTR_COOP_GROUP_INSTR_OFFSETS
	.align		4
.L_488:
        /*0110*/ 	.byte	0x04, 0x28
        /*0112*/ 	.short	(.L_490 - .L_489)


	//   ....[0]....
.L_489:
        /*0114*/ 	.word	0x00000300


	//   ....[1]....
        /*0118*/ 	.word	0x00000330


	//   ....[2]....
        /*011c*/ 	.word	0x00000360


	//   ....[3]....
        /*0120*/ 	.word	0x000003a0


	//   ....[4]....
        /*0124*/ 	.word	0x000003d0


	//   ....[5]....
        /*0128*/ 	.word	0x000004d0


	//   ....[6]....
        /*012c*/ 	.word	0x00000500


	//   ....[7]....
        /*0130*/ 	.word	0x00000530


	//   ....[8]....
        /*0134*/ 	.word	0x00000560


	//   ....[9]....
        /*0138*/ 	.word	0x00000590


	//   ....[10]....
        /*013c*/ 	.word	0x00000720


	//   ....[11]....
        /*0140*/ 	.word	0x00000790


	//   ....[12]....
        /*0144*/ 	.word	0x000007c0


	//   ....[13]....
        /*0148*/ 	.word	0x000007f0


	//   ....[14]....
        /*014c*/ 	.word	0x00000820


	//   ....[15]....
        /*0150*/ 	.word	0x000008f0


	//   ....[16]....
        /*0154*/ 	.word	0x00000920


	//   ....[17]....
        /*0158*/ 	.word	0x00000950


	//   ....[18]....
        /*015c*/ 	.word	0x00000980


	//   ....[19]....
        /*0160*/ 	.word	0x000009b0


	//   ....[20]....
        /*0164*/ 	.word	0x00000c50


	//   ....[21]....
        /*0168*/ 	.word	0x00000c80


	//   ....[22]....
        /*016c*/ 	.word	0x00000cb0


	//   ....[23]....
        /*0170*/ 	.word	0x00000ce0


	//   ....[24]....
        /*0174*/ 	.word	0x00000d10


	//   ....[25]....
        /*0178*/ 	.word	0x00000de0


	//   ....[26]....
        /*017c*/ 	.word	0x00000e10


	//   ....[27]....
        /*0180*/ 	.word	0x00000e40


	//   ....[28]....
        /*0184*/ 	.word	0x00000e70


	//   ....[29]....
        /*0188*/ 	.word	0x00000ea0


	//   ....[30]....
        /*018c*/ 	.word	0x00001090


	//   ....[31]....
        /*0190*/ 	.word	0x00001100


	//   ....[32]....
        /*0194*/ 	.word	0x00001170


	//   ....[33]....
        /*0198*/ 	.word	0x000011e0


	//   ....[34]....
        /*019c*/ 	.word	0x00001250


	//   ....[35]....
        /*01a0*/ 	.word	0x000012d0


	//   ....[36]....
        /*01a4*/ 	.word	0x00001340


	//   ....[37]....
        /*01a8*/ 	.word	0x000013b0


	//   ....[38]....
        /*01ac*/ 	.word	0x00001420


	//   ....[39]....
        /*01b0*/ 	.word	0x00001490


	//   ....[40]....
        /*01b4*/ 	.word	0x00001510


	//   ....[41]....
        /*01b8*/ 	.word	0x00001580


	//   ....[42]....
        /*01bc*/ 	.word	0x000015f0


	//   ....[43]....
        /*01c0*/ 	.word	0x00001660


	//   ....[44]....
        /*01c4*/ 	.word	0x000016d0


	//----- nvinfo : EIATTR_VRC_CTA_INIT_COUNT
	.align		4
.L_490:
        /*01c8*/ 	.byte	0x02, 0x4a
	.zero		1
	.zero		1


	//----- nvinfo : EIATTR_EXIT_INSTR_OFFSETS
	.align		4
        /*01cc*/ 	.byte	0x04, 0x1c
        /*01ce*/ 	.short	(.L_492 - .L_491)


	//   ....[0]....
.L_491:
        /*01d0*/ 	.word	0x00000ff0


	//   ....[1]....
        /*01d4*/ 	.word	0x00001030


	//----- nvinfo : EIATTR_CRS_STACK_SIZE
	.align		4
.L_492:
        /*01d8*/ 	.byte	0x04, 0x1e
        /*01da*/ 	.short	(.L_494 - .L_493)
.L_493:
        /*01dc*/ 	.word	0x00000000


	//----- nvinfo : EIATTR_CBANK_PARAM_SIZE
	.align		4
.L_494:
        /*01e0*/ 	.byte	0x03, 0x19
        /*01e2*/ 	.short	0x001c


	//----- nvinfo : EIATTR_PARAM_CBANK
	.align		4
        /*01e4*/ 	.byte	0x04, 0x0a
        /*01e6*/ 	.short	(.L_496 - .L_495)
	.align		4
.L_495:
        /*01e8*/ 	.word	index@(.nv.constant0._Z14prescan_kernelPjS_S_i)
        /*01ec*/ 	.short	0x0380
        /*01ee*/ 	.short	0x001c


	//----- nvinfo : EIATTR_SW_WAR
	.align		4
.L_496:
        /*01f0*/ 	.byte	0x04, 0x36
        /*01f2*/ 	.short	(.L_498 - .L_497)
.L_497:
        /*01f4*/ 	.word	0x00000008
.L_498:


//--------------------- .nv.callgraph             --------------------------
	.section	.nv.callgraph,"",@"SHT_CUDA_CALLGRAPH"
	.align	4
	.sectionentsize	8
	.align		4
        /*0000*/ 	.word	0x00000000
	.align		4
        /*0004*/ 	.word	0xffffffff
	.align		4
        /*0008*/ 	.word	0x00000000
	.align		4
        /*000c*/ 	.word	0xfffffffe
	.align		4
        /*0010*/ 	.word	0x00000000
	.align		4
        /*0014*/ 	.word	0xfffffffd
	.align		4
        /*0018*/ 	.word	0x00000000
	.align		4
        /*001c*/ 	.word	0xfffffffc


//--------------------- .nv.constant4             --------------------------
	.section	.nv.constant4,"a",@progbits
	.align	8
	.align		8
.nv.constant4:
        /*0000*/ 	.dword	_ZN34_INTERNAL_de8af7bc_4_k_cu_cd640fe14cuda3std3__45__cpo5beginE
	.align		8
        /*0008*/ 	.dword	_ZN34_INTERNAL_de8af7bc_4_k_cu_cd640fe14cuda3std3__45__cpo3endE
	.align		8
        /*0010*/ 	.dword	_ZN34_INTERNAL_de8af7bc_4_k_cu_cd640fe14cuda3std3__45__cpo6cbeginE
	.align		8
        /*0018*/ 	.dword	_ZN34_INTERNAL_de8af7bc_4_k_cu_cd640fe14cuda3std3__45__cpo4cendE
	.align		8
        /*0020*/ 	.dword	_ZN34_INTERNAL_de8af7bc_4_k_cu_cd640fe14cuda3std3__45__cpo6rbeginE
	.align		8
        /*0028*/ 	.dword	_ZN34_INTERNAL_de8af7bc_4_k_cu_cd640fe14cuda3std3__45__cpo4rendE
	.align		8
        /*0030*/ 	.dword	_ZN34_INTERNAL_de8af7bc_4_k_cu_cd640fe14cuda3std3__45__cpo7crbeginE
	.align		8
        /*0038*/ 	.dword	_ZN34_INTERNAL_de8af7bc_4_k_cu_cd640fe14cuda3std3__45__cpo5crendE
	.align		8
        /*0040*/ 	.dword	_ZN34_INTERNAL_de8af7bc_4_k_cu_cd640fe14cuda3std3__436_GLOBAL__N__de8af7bc_4_k_cu_cd640fe16ignoreE
	.align		8
        /*0048*/ 	.dword	_ZN34_INTERNAL_de8af7bc_4_k_cu_cd640fe14cuda3std3__419piecewise_constructE
	.align		8
        /*0050*/ 	.dword	_ZN34_INTERNAL_de8af7bc_4_k_cu_cd640fe14cuda3std3__48in_placeE
	.align		8
        /*0058*/ 	.dword	_ZN34_INTERNAL_de8af7bc_4_k_cu_cd640fe14cuda3std3__420unreachable_sentinelE
	.align		8
        /*0060*/ 	.dword	_ZN34_INTERNAL_de8af7bc_4_k_cu_cd640fe14cuda3std3__47nulloptE
	.align		8
        /*0068*/ 	.dword	_ZN34_INTERNAL_de8af7bc_4_k_cu_cd640fe14cuda3std3__48unexpectE
	.align		8
        /*0070*/ 	.dword	_ZN34_INTERNAL_de8af7bc_4_k_cu_cd640fe14cuda3std6ranges3__45__cpo4swapE
	.align		8
        /*0078*/ 	.dword	_ZN34_INTERNAL_de8af7bc_4_k_cu_cd640fe14cuda3std6ranges3__45__cpo9iter_moveE
	.align		8
        /*0080*/ 	.dword	_ZN34_INTERNAL_de8af7bc_4_k_cu_cd640fe14cuda3std6ranges3__45__cpo5beginE
	.align		8
        /*0088*/ 	.dword	_ZN34_INTERNAL_de8af7bc_4_k_cu_cd640fe14cuda3std6ranges3__45__cpo3endE
	.align		8
        /*0090*/ 	.dword	_ZN34_INTERNAL_de8af7bc_4_k_cu_cd640fe14cuda3std6ranges3__45__cpo6cbeginE
	.align		8
        /*0098*/ 	.dword	_ZN34_INTERNAL_de8af7bc_4_k_cu_cd640fe14cuda3std6ranges3__45__cpo4cendE
	.align		8
        /*00a0*/ 	.dword	_ZN34_INTERNAL_de8af7bc_4_k_cu_cd640fe14cuda3std6ranges3__45__cpo7advanceE
	.align		8
        /*00a8*/ 	.dword	_ZN34_INTERNAL_de8af7bc_4_k_cu_cd640fe14cuda3std6ranges3__45__cpo9iter_swapE
	.align		8
        /*00b0*/ 	.dword	_ZN34_INTERNAL_de8af7bc_4_k_cu_cd640fe14cuda3std6ranges3__45__cpo4nextE
	.align		8
        /*00b8*/ 	.dword	_ZN34_INTERNAL_de8af7bc_4_k_cu_cd640fe14cuda3std6ranges3__45__cpo4prevE
	.align		8
        /*00c0*/ 	.dword	_ZN34_INTERNAL_de8af7bc_4_k_cu_cd640fe14cuda3std6ranges3__45__cpo4dataE
	.align		8
        /*00c8*/ 	.dword	_ZN34_INTERNAL_de8af7bc_4_k_cu_cd640fe14cuda3std6ranges3__45__cpo5cdataE
	.align		8
        /*00d0*/ 	.dword	_ZN34_INTERNAL_de8af7bc_4_k_cu_cd640fe14cuda3std6ranges3__45__cpo4sizeE
	.align		8
        /*00d8*/ 	.dword	_ZN34_INTERNAL_de8af7bc_4_k_cu_cd640fe14cuda3std6ranges3__45__cpo5ssizeE
	.align		8
        /*00e0*/ 	.dword	_ZN34_INTERNAL_de8af7bc_4_k_cu_cd640fe14cuda3std6ranges3__45__cpo8distanceE
	.align		8
        /*00e8*/ 	.dword	_ZN34_INTERNAL_de8af7bc_4_k_cu_cd640fe16thrust24THRUST_300001_SM_1000_NS8cuda_cub3parE
	.align		8
        /*00f0*/ 	.dword	_ZN34_INTERNAL_de8af7bc_4_k_cu_cd640fe16thrust24THRUST_300001_SM_1000_NS8cuda_cub10par_nosyncE
	.align		8
        /*00f8*/ 	.dword	_ZN34_INTERNAL_de8af7bc_4_k_cu_cd640fe16thrust24THRUST_300001_SM_1000_NS6system6detail10sequential3seqE
	.align		8
        /*0100*/ 	.dword	_ZN34_INTERNAL_de8af7bc_4_k_cu_cd640fe16thrust24THRUST_300001_SM_1000_NS6system3cpp3parE
	.align		8
        /*0108*/ 	.dword	_ZN34_INTERNAL_de8af7bc_4_k_cu_cd640fe16thrust24THRUST_300001_SM_1000_NS12placeholders2_1E
	.align		8
        /*0110*/ 	.dword	_ZN34_INTERNAL_de8af7bc_4_k_cu_cd640fe16thrust24THRUST_300001_SM_1000_NS12placeholders2_2E
	.align		8
        /*0118*/ 	.dword	_ZN34_INTERNAL_de8af7bc_4_k_cu_cd640fe16thrust24THRUST_300001_SM_1000_NS12placeholders2_3E
	.align		8
        /*0120*/ 	.dword	_ZN34_INTERNAL_de8af7bc_4_k_cu_cd640fe16thrust24THRUST_300001_SM_1000_NS12placeholders2_4E
	.align		8
        /*0128*/ 	.dword	_ZN34_INTERNAL_de8af7bc_4_k_cu_cd640fe16thrust24THRUST_300001_SM_1000_NS12placeholders2_5E
	.align		8
        /*0130*/ 	.dword	_ZN34_INTERNAL_de8af7bc_4_k_cu_cd640fe16thrust24THRUST_300001_SM_1000_NS12placeholders2_6E
	.align		8
        /*0138*/ 	.dword	_ZN34_INTERNAL_de8af7bc_4_k_cu_cd640fe16thrust24THRUST_300001_SM_1000_NS12placeholders2_7E
	.align		8
        /*0140*/ 	.dword	_ZN34_INTERNAL_de8af7bc_4_k_cu_cd640fe16thrust24THRUST_300001_SM_1000_NS12placeholders2_8E
	.align		8
        /*0148*/ 	.dword	_ZN34_INTERNAL_de8af7bc_4_k_cu_cd640fe16thrust24THRUST_300001_SM_1000_NS12placeholders2_9E
	.align		8
        /*0150*/ 	.dword	_ZN34_INTERNAL_de8af7bc_4_k_cu_cd640fe16thrust24THRUST_300001_SM_1000_NS12placeholders3_10E
	.align		8
        /*0158*/ 	.dword	_ZN34_INTERNAL_de8af7bc_4_k_cu_cd640fe16thrust24THRUST_300001_SM_1000_NS3seqE
	.align		8
        /*0160*/ 	.dword	_ZN34_INTERNAL_de8af7bc_4_k_cu_cd640fe16thrust24THRUST_300001_SM_1000_NS6deviceE


//--------------------- .text._ZN3cub18CUB_300001_SM_10006detail10radix_sort29DeviceRadixSortOnesweepKernelINS1_5radix10policy_hubIxNS0_8NullTypeEyE10Policy1000ELNS0_9SortOrderE0ExS6_yiiNS1_21identity_decomposer_tEEEvPT5_SC_PT3_PKSD_PT1_PKSH_PT2_PKSL_T4_iiT6_ --------------------------
	.section	.text._ZN3cub18CUB_300001_SM_10006detail10radix_sort29DeviceRadixSortOnesweepKernelINS1_5radix10policy_hubIxNS0_8NullTypeEyE10Policy1000ELNS0_9SortOrderE0ExS6_yiiNS1_21identity_decomposer_tEEEvPT5_SC_PT3_PKSD_PT1_PKSH_PT2_PKSL_T4_iiT6_,"ax",@progbits
	.align	128
        .global         _ZN3cub18CUB_300001_SM_10006detail10radix_sort29DeviceRadixSortOnesweepKernelINS1_5radix10policy_hubIxNS0_8NullTypeEyE10Policy1000ELNS0_9SortOrderE0ExS6_yiiNS1_21identity_decomposer_tEEEvPT5_SC_PT3_PKSD_PT1_PKSH_PT2_PKSL_T4_iiT6_
        .type           _ZN3cub18CUB_300001_SM_10006detail10radix_sort29DeviceRadixSortOnesweepKernelINS1_5radix10policy_hubIxNS0_8NullTypeEyE10Policy1000ELNS0_9SortOrderE0ExS6_yiiNS1_21identity_decomposer_tEEEvPT5_SC_PT3_PKSD_PT1_PKSH_PT2_PKSL_T4_iiT6_,@function
        .size           _ZN3cub18CUB_300001_SM_10006detail10radix_sort29DeviceRadixSortOnesweepKernelINS1_5radix10policy_hubIxNS0_8NullTypeEyE10Policy1000ELNS0_9SortOrderE0ExS6_yiiNS1_21identity_decomposer_tEEEvPT5_SC_PT3_PKSD_PT1_PKSH_PT2_PKSL_T4_iiT6_,(.L_x_492 - _ZN3cub18CUB_300001_SM_10006detail10radix_sort29DeviceRadixSortOnesweepKernelINS1_5radix10policy_hubIxNS0_8NullTypeEyE10Policy1000ELNS0_9SortOrderE0ExS6_yiiNS1_21identity_decomposer_tEEEvPT5_SC_PT3_PKSD_PT1_PKSH_PT2_PKSL_T4_iiT6_)
        .other          _ZN3cub18CUB_300001_SM_10006detail10radix_sort29DeviceRadixSortOnesweepKernelINS1_5radix10policy_hubIxNS0_8NullTypeEyE10Policy1000ELNS0_9SortOrderE0ExS6_yiiNS1_21identity_decomposer_tEEEvPT5_SC_PT3_PKSD_PT1_PKSH_PT2_PKSL_T4_iiT6_,@"STO_CUDA_ENTRY STV_DEFAULT"
_ZN3cub18CUB_300001_SM_10006detail10radix_sort29DeviceRadixSortOnesweepKernelINS1_5radix10policy_hubIxNS0_8NullTypeEyE10Policy1000ELNS0_9SortOrderE0ExS6_yiiNS1_21identity_decomposer_tEEEvPT5_SC_PT3_PKSD_PT1_PKSH_PT2_PKSL_T4_iiT6_:
.text._ZN3cub18CUB_300001_SM_10006detail10radix_sort29DeviceRadixSortOnesweepKernelINS1_5radix10policy_hubIxNS0_8NullTypeEyE10Policy1000ELNS0_9SortOrderE0ExS6_yiiNS1_21identity_decomposer_tEEEvPT5_SC_PT3_PKSD_PT1_PKSH_PT2_PKSL_T4_iiT6_:
[----:B------:R-:W-:Y:S01]  /*0000*/  LDC R1, c[0x0][0x37c] ;  /* 0x0000df00ff017b82 */ /* 0x000fe20000000800 */
[----:B------:R-:W0:Y:S01]  /*0010*/  S2R R3, SR_TID.X ;  /* 0x0000000000037919 */ /* 0x000e220000002100 */
[----:B------:R-:W1:Y:S01]  /*0020*/  LDCU.64 UR8, c[0x0][0x358] ;  /* 0x00006b00ff0877ac */ /* 0x000e620008000a00 */
[----:B------:R-:W-:Y:S01]  /*0030*/  BSSY.RECONVERGENT B0, `(.L_x_0) ;  /* 0x000000a000007945 */ /* 0x000fe20003800200 */
[----:B0-----:R-:W-:-:S13]  /*0040*/  ISETP.NE.AND P0, PT, R3, RZ, PT ;  /* 0x000000ff0300720c */ /* 0x001fda0003f05270 */
[----:B-1----:R-:W-:Y:S05]  /*0050*/  @P0 BRA `(.L_x_1) ;  /* 0x00000000001c0947 */ /* 0x002fea0003800000 */
[----:B------:R-:W0:Y:S01]  /*0060*/  LDC.64 R4, c[0x0][0x388] ;  /* 0x0000e200ff047b82 */ /* 0x000e220000000a00 */
[----:B------:R-:W-:-:S05]  /*0070*/  IMAD.MOV.U32 R7, RZ, RZ, 0x1 ;  /* 0x00000001ff077424 */ /* 0x000fca00078e00ff */
[----:B0-----:R-:W2:Y:S02]  /*0080*/  ATOMG.E.ADD.STRONG.GPU PT, R4, desc[UR8][R4.64], R7 ;  /* 0x80000007040479a8 */ /* 0x001ea400081ef108 */
[----:B------:R-:W0:Y:S01]  /*0090*/  S2UR UR5, SR_CgaCtaId ;  /* 0x00000000000579c3 */ /* 0x000e220000008800 */
[----:B------:R-:W-:Y:S02]  /*00a0*/  UMOV UR4, 0x400 ;  /* 0x0000040000047882 */ /* 0x000fe40000000000 */
[----:B0-----:R-:W-:-:S09]  /*00b0*/  ULEA UR4, UR5, UR4, 0x18 ;  /* 0x0000000405047291 */ /* 0x001fd2000f8ec0ff */
[----:B--2---:R0:W-:Y:S03]  /*00c0*/  STS [UR4+0xb400], R4 ;  /* 0x00b40004ff007988 */ /* 0x0041e60008000804 */
.L_x_1:
[----:B------:R-:W-:Y:S05]  /*00d0*/  BSYNC.RECONVERGENT B0 ;  /* 0x0000000000007941 */ /* 0x000fea0003800200 */
.L_x_0:
[----:B------:R-:W1:Y:S08]  /*00e0*/  S2UR UR5, SR_CgaCtaId ;  /* 0x00000000000579c3 */ /* 0x000e700000008800 */
[----:B------:R-:W-:Y:S06]  /*00f0*/  BAR.SYNC.DEFER_BLOCKING 0x0 ;  /* 0x0000000000007b1d */ /* 0x000fec0000010000 */
[----:B------:R-:W-:Y:S01]  /*0100*/  UMOV UR4, 0x400 ;  /* 0x0000040000047882 */ /* 0x000fe20000000000 */
[----:B------:R-:W2:Y:S01]  /*0110*/  S2R R0, SR_LANEID ;  /* 0x0000000000007919 */ /* 0x000ea20000000000 */
[----:B-1----:R-:W-:-:S02]  /*0120*/  ULEA UR6, UR5, UR4, 0x18 ;  /* 0x0000000405067291 */ /* 0x002fc4000f8ec0ff */
[----:B------:R-:W1:Y:S07]  /*0130*/  LDCU UR4, c[0x0][0x3c0] ;  /* 0x00007800ff0477ac */ /* 0x000e6e0008000800 */
[----:B0-----:R-:W0:Y:S02]  /*0140*/  LDS R4, [UR6+0xb400] ;  /* 0x00b40006ff047984 */ /* 0x001e240008000800 */
[----:B0-----:R-:W-:-:S13]  /*0150*/  R2UR UR7, R4 ;  /* 0x00000000040772ca */ /* 0x001fda00000e0000 */
[----:B------:R-:W-:-:S04]  /*0160*/  UIMAD UR5, UR7, 0x1680, URZ ;  /* 0x00001680070578a4 */ /* 0x000fc8000f8e02ff */
[----:B------:R-:W-:Y:S02]  /*0170*/  UIADD3 UR10, UPT, UPT, UR5, 0x1680, URZ ;  /* 0x00001680050a7890 */ /* 0x000fe4000fffe0ff */
[----:B------:R-:W-:Y:S02]  /*0180*/  USHF.R.S32.HI UR11, URZ, 0x1f, UR5 ;  /* 0x0000001fff0b7899 */ /* 0x000fe40008011405 */
[----:B-1----:R-:W-:-:S09]  /*0190*/  UISETP.GT.AND UP0, UPT, UR10, UR4, UPT ;  /* 0x000000040a00728c */ /* 0x002fd2000bf04270 */
[----:B--2---:R-:W-:Y:S05]  /*01a0*/  BRA.U UP0, `(.L_x_2) ;  /* 0x0000000100607547 */ /* 0x004fea000b800000 */
[----:B------:R-:W0:Y:S01]  /*01b0*/  LDCU.64 UR12, c[0x0][0x3a8] ;  /* 0x00007500ff0c77ac */ /* 0x000e220008000a00 */
[C---:B------:R-:W-:Y:S02]  /*01c0*/  LOP3.LUT R4, R3.reuse, 0x1f, RZ, 0xc0, !PT ;  /* 0x0000001f03047812 */ /* 0x040fe400078ec0ff */
[----:B------:R-:W-:-:S05]  /*01d0*/  LOP3.LUT R5, R3, 0x3e0, RZ, 0xc0, !PT ;  /* 0x000003e003057812 */ /* 0x000fca00078ec0ff */
[----:B------:R-:W-:-:S05]  /*01e0*/  IMAD R4, R5, 0xf, R4 ;  /* 0x0000000f05047824 */ /* 0x000fca00078e0204 */
[----:B------:R-:W-:-:S05]  /*01f0*/  IADD3 R4, P0, PT, R4, UR5, RZ ;  /* 0x0000000504047c10 */ /* 0x000fca000ff1e0ff */
[----:B------:R-:W-:Y:S01]  /*0200*/  IMAD.X R5, RZ, RZ, UR11, P0 ;  /* 0x0000000bff057e24 */ /* 0x000fe200080e06ff */
[----:B0-----:R-:W-:-:S04]  /*0210*/  LEA R20, P0, R4, UR12, 0x3 ;  /* 0x0000000c04147c11 */ /* 0x001fc8000f8018ff */
[----:B------:R-:W-:-:S05]  /*0220*/  LEA.HI.X R21, R4, UR13, R5, 0x3, P0 ;  /* 0x0000000d04157c11 */ /* 0x000fca00080f1c05 */
[----:B------:R0:W5:Y:S04]  /*0230*/  LDG.E.64 R36, desc[UR8][R20.64] ;  /* 0x0000000814247981 */ /* 0x000168000c1e1b00 */
        /* <DEDUP_REMOVED lines=13> */
[----:B------:R0:W5:Y:S01]  /*0310*/  LDG.E.64 R12, desc[UR8][R20.64+0xe00] ;  /* 0x000e0008140c7981 */ /* 0x000162000c1e1b00 */
[----:B------:R-:W-:Y:S05]  /*0320*/  BRA `(.L_x_3) ;  /* 0x00000004004c7947 */ /* 0x000fea0003800000 */
.L_x_2:
[C---:B------:R-:W-:Y:S01]  /*0330*/  LOP3.LUT R4, R3.reuse, 0x1f, RZ, 0xc0, !PT ;  /* 0x0000001f03047812 */ /* 0x040fe200078ec0ff */
[----:B------:R-:W0:Y:S01]  /*0340*/  LDCU.64 UR12, c[0x0][0x3a8] ;  /* 0x00007500ff0c77ac */ /* 0x000e220008000a00 */
[----:B------:R-:W-:Y:S01]  /*0350*/  LOP3.LUT R5, R3, 0x3e0, RZ, 0xc0, !PT ;  /* 0x000003e003057812 */ /* 0x000fe200078ec0ff */
[----:B------:R-:W-:Y:S01]  /*0360*/  IMAD.MOV.U32 R36, RZ, RZ, -0x1 ;  /* 0xffffffffff247424 */ /* 0x000fe200078e00ff */
[----:B------:R-:W-:Y:S01]  /*0370*/  UIADD3 UR4, UPT, UPT, -UR5, UR4, URZ ;  /* 0x0000000405047290 */ /* 0x000fe2000fffe1ff */
[----:B------:R-:W-:Y:S02]  /*0380*/  IMAD.MOV.U32 R37, RZ, RZ, 0x7fffffff ;  /* 0x7fffffffff257424 */ /* 0x000fe400078e00ff */
[----:B------:R-:W-:Y:S02]  /*0390*/  IMAD R6, R5, 0xf, R4 ;  /* 0x0000000f05067824 */ /* 0x000fe400078e0204 */
[----:B------:R-:W-:Y:S02]  /*03a0*/  IMAD.MOV.U32 R34, RZ, RZ, -0x1 ;  /* 0xffffffffff227424 */ /* 0x000fe400078e00ff */
[C---:B------:R-:W-:Y:S01]  /*03b0*/  VIADD R4, R6.reuse, 0x20 ;  /* 0x0000002006047836 */ /* 0x040fe20000000000 */
[C---:B------:R-:W-:Y:S01]  /*03c0*/  ISETP.GE.AND P3, PT, R6.reuse, UR4, PT ;  /* 0x0000000406007c0c */ /* 0x040fe2000bf66270 */
[----:B------:R-:W-:-:S02]  /*03d0*/  VIADD R5, R6, 0x40 ;  /* 0x0000004006057836 */ /* 0x000fc40000000000 */
[----:B------:R-:W-:Y:S01]  /*03e0*/  VIADD R7, R6, 0x60 ;  /* 0x0000006006077836 */ /* 0x000fe20000000000 */
[----:B------:R-:W-:Y:S01]  /*03f0*/  ISETP.GE.AND P4, PT, R4, UR4, PT ;  /* 0x0000000404007c0c */ /* 0x000fe2000bf86270 */
[C---:B------:R-:W-:Y:S01]  /*0400*/  VIADD R8, R6.reuse, 0xa0 ;  /* 0x000000a006087836 */ /* 0x040fe20000000000 */
[----:B------:R-:W-:Y:S01]  /*0410*/  IADD3 R4, P0, PT, R6, UR5, RZ ;  /* 0x0000000506047c10 */ /* 0x000fe2000ff1e0ff */
[----:B------:R-:W-:Y:S01]  /*0420*/  IMAD.MOV.U32 R32, RZ, RZ, -0x1 ;  /* 0xffffffffff207424 */ /* 0x000fe200078e00ff */
[----:B------:R-:W-:Y:S01]  /*0430*/  ISETP.GE.AND P5, PT, R5, UR4, PT ;  /* 0x0000000405007c0c */ /* 0x000fe2000bfa6270 */
[----:B------:R-:W-:Y:S01]  /*0440*/  IMAD.MOV.U32 R33, RZ, RZ, 0x7fffffff ;  /* 0x7fffffffff217424 */ /* 0x000fe200078e00ff */
[----:B0-----:R-:W-:Y:S01]  /*0450*/  LEA R20, P2, R4, UR12, 0x3 ;  /* 0x0000000c04147c11 */ /* 0x001fe2000f8418ff */
[----:B------:R-:W-:Y:S01]  /*0460*/  IMAD.X R5, RZ, RZ, UR11, P0 ;  /* 0x0000000bff057e24 */ /* 0x000fe200080e06ff */
[----:B------:R-:W-:Y:S01]  /*0470*/  ISETP.GE.AND P6, PT, R7, UR4, PT ;  /* 0x0000000407007c0c */ /* 0x000fe2000bfc6270 */
[----:B------:R-:W-:Y:S01]  /*0480*/  VIADD R7, R6, 0x80 ;  /* 0x0000008006077836 */ /* 0x000fe20000000000 */
[----:B------:R-:W-:Y:S01]  /*0490*/  ISETP.GE.AND P1, PT, R8, UR4, PT ;  /* 0x0000000408007c0c */ /* 0x000fe2000bf26270 */
[----:B------:R-:W-:Y:S01]  /*04a0*/  VIADD R9, R6, 0xc0 ;  /* 0x000000c006097836 */ /* 0x000fe20000000000 */
[----:B------:R-:W-:Y:S01]  /*04b0*/  LEA.HI.X R21, R4, UR13, R5, 0x3, P2 ;  /* 0x0000000d04157c11 */ /* 0x000fe200090f1c05 */
[----:B------:R-:W-:Y:S01]  /*04c0*/  VIADD R4, R6, 0xe0 ;  /* 0x000000e006047836 */ /* 0x000fe20000000000 */
[----:B------:R-:W-:Y:S01]  /*04d0*/  ISETP.GE.AND P0, PT, R7, UR4, PT ;  /* 0x0000000407007c0c */ /* 0x000fe2000bf06270 */
[----:B------:R-:W-:Y:S01]  /*04e0*/  IMAD.MOV.U32 R35, RZ, RZ, 0x7fffffff ;  /* 0x7fffffffff237424 */ /* 0x000fe200078e00ff */
[----:B------:R-:W-:Y:S01]  /*04f0*/  ISETP.GE.AND P2, PT, R9, UR4, PT ;  /* 0x0000000409007c0c */ /* 0x000fe2000bf46270 */
[----:B------:R1:W5:Y:S01]  /*0500*/  @!P3 LDG.E.64 R36, desc[UR8][R20.64] ;  /* 0x000000081424b981 */ /* 0x000362000c1e1b00 */
[----:B------:R-:W-:Y:S01]  /*0510*/  ISETP.GE.AND P3, PT, R4, UR4, PT ;  /* 0x0000000404007c0c */ /* 0x000fe2000bf66270 */
[----:B------:R-:W-:-:S02]  /*0520*/  VIADD R4, R6, 0x120 ;  /* 0x0000012006047836 */ /* 0x000fc40000000000 */
[----:B------:R-:W-:Y:S01]  /*0530*/  IMAD.MOV.U32 R28, RZ, RZ, -0x1 ;  /* 0xffffffffff1c7424 */ /* 0x000fe200078e00ff */
[----:B------:R1:W5:Y:S01]  /*0540*/  @!P5 LDG.E.64 R32, desc[UR8][R20.64+0x200] ;  /* 0x000200081420d981 */ /* 0x000362000c1e1b00 */
[----:B------:R-:W-:Y:S01]  /*0550*/  IMAD.MOV.U32 R29, RZ, RZ, 0x7fffffff ;  /* 0x7fffffffff1d7424 */ /* 0x000fe200078e00ff */
[----:B------:R-:W-:Y:S01]  /*0560*/  ISETP.GE.AND P5, PT, R4, UR4, PT ;  /* 0x0000000404007c0c */ /* 0x000fe2000bfa6270 */
[C---:B------:R-:W-:Y:S01]  /*0570*/  VIADD R5, R6.reuse, 0x100 ;  /* 0x0000010006057836 */ /* 0x040fe20000000000 */
[----:B------:R1:W5:Y:S01]  /*0580*/  @!P4 LDG.E.64 R34, desc[UR8][R20.64+0x100] ;  /* 0x000100081422c981 */ /* 0x000362000c1e1b00 */
[----:B------:R-:W-:Y:S02]  /*0590*/  VIADD R4, R6, 0x160 ;  /* 0x0000016006047836 */ /* 0x000fe40000000000 */
[----:B------:R-:W-:Y:S01]  /*05a0*/  IMAD.MOV.U32 R30, RZ, RZ, -0x1 ;  /* 0xffffffffff1e7424 */ /* 0x000fe200078e00ff */
[----:B------:R1:W5:Y:S01]  /*05b0*/  @!P0 LDG.E.64 R28, desc[UR8][R20.64+0x400] ;  /* 0x00040008141c8981 */ /* 0x000362000c1e1b00 */
[----:B------:R-:W-:Y:S01]  /*05c0*/  IMAD.MOV.U32 R31, RZ, RZ, 0x7fffffff ;  /* 0x7fffffffff1f7424 */ /* 0x000fe200078e00ff */
[----:B------:R-:W-:Y:S01]  /*05d0*/  ISETP.GE.AND P4, PT, R5, UR4, PT ;  /* 0x0000000405007c0c */ /* 0x000fe2000bf86270 */
[----:B------:R-:W-:Y:S01]  /*05e0*/  IMAD.MOV.U32 R26, RZ, RZ, -0x1 ;  /* 0xffffffffff1a7424 */ /* 0x000fe200078e00ff */
[----:B------:R-:W-:Y:S01]  /*05f0*/  ISETP.GE.AND P0, PT, R4, UR4, PT ;  /* 0x0000000404007c0c */ /* 0x000fe2000bf06270 */
[----:B------:R-:W-:-:S02]  /*0600*/  IMAD.MOV.U32 R27, RZ, RZ, 0x7fffffff ;  /* 0x7fffffffff1b7424 */ /* 0x000fc400078e00ff */
        /* <DEDUP_REMOVED lines=12> */
[----:B------:R-:W-:-:S03]  /*06d0*/  VIADD R4, R6, 0x1c0 ;  /* 0x000001c006047836 */ /* 0x000fc60000000000 */
[----:B------:R1:W5:Y:S01]  /*06e0*/  @!P3 LDG.E.64 R18, desc[UR8][R20.64+0x700] ;  /* 0x000700081412b981 */ /* 0x000362000c1e1b00 */
[----:B------:R-:W-:Y:S02]  /*06f0*/  ISETP.GE.AND P2, PT, R5, UR4, PT ;  /* 0x0000000405007c0c */ /* 0x000fe4000bf46270 */
[----:B------:R-:W-:Y:S01]  /*0700*/  ISETP.GE.AND P3, PT, R4, UR4, PT ;  /* 0x0000000404007c0c */ /* 0x000fe2000bf66270 */
[----:B------:R-:W-:Y:S02]  /*0710*/  IMAD.MOV.U32 R16, RZ, RZ, -0x1 ;  /* 0xffffffffff107424 */ /* 0x000fe400078e00ff */
[----:B------:R-:W-:Y:S02]  /*0720*/  IMAD.MOV.U32 R17, RZ, RZ, 0x7fffffff ;  /* 0x7fffffffff117424 */ /* 0x000fe400078e00ff */
[----:B------:R-:W-:Y:S02]  /*0730*/  IMAD.MOV.U32 R24, RZ, RZ, -0x1 ;  /* 0xffffffffff187424 */ /* 0x000fe400078e00ff */
[----:B------:R-:W-:-:S02]  /*0740*/  IMAD.MOV.U32 R25, RZ, RZ, 0x7fffffff ;  /* 0x7fffffffff197424 */ /* 0x000fc400078e00ff */
[----:B------:R-:W-:Y:S01]  /*0750*/  IMAD.MOV.U32 R10, RZ, RZ, -0x1 ;  /* 0xffffffffff0a7424 */ /* 0x000fe200078e00ff */
[----:B------:R1:W5:Y:S01]  /*0760*/  @!P4 LDG.E.64 R16, desc[UR8][R20.64+0x800] ;  /* 0x000800081410c981 */ /* 0x000362000c1e1b00 */
[----:B------:R-:W-:Y:S02]  /*0770*/  IMAD.MOV.U32 R11, RZ, RZ, 0x7fffffff ;  /* 0x7fffffffff0b7424 */ /* 0x000fe400078e00ff */
[----:B------:R-:W-:Y:S01]  /*0780*/  IMAD.MOV.U32 R8, RZ, RZ, -0x1 ;  /* 0xffffffffff087424 */ /* 0x000fe200078e00ff */
[----:B------:R1:W5:Y:S01]  /*0790*/  @!P5 LDG.E.64 R24, desc[UR8][R20.64+0x900] ;  /* 0x000900081418d981 */ /* 0x000362000c1e1b00 */
[----:B------:R-:W-:Y:S02]  /*07a0*/  IMAD.MOV.U32 R9, RZ, RZ, 0x7fffffff ;  /* 0x7fffffffff097424 */ /* 0x000fe400078e00ff */
[----:B------:R-:W-:Y:S01]  /*07b0*/  IMAD.MOV.U32 R6, RZ, RZ, -0x1 ;  /* 0xffffffffff067424 */ /* 0x000fe200078e00ff */
[----:B------:R1:W5:Y:S01]  /*07c0*/  @!P6 LDG.E.64 R10, desc[UR8][R20.64+0xa00] ;  /* 0x000a0008140ae981 */ /* 0x000362000c1e1b00 */
[----:B------:R-:W-:-:S02]  /*07d0*/  IMAD.MOV.U32 R7, RZ, RZ, 0x7fffffff ;  /* 0x7fffffffff077424 */ /* 0x000fc400078e00ff */
[----:B------:R-:W-:Y:S01]  /*07e0*/  IMAD.MOV.U32 R4, RZ, RZ, -0x1 ;  /* 0xffffffffff047424 */ /* 0x000fe200078e00ff */
[----:B------:R1:W5:Y:S01]  /*07f0*/  @!P0 LDG.E.64 R8, desc[UR8][R20.64+0xb00] ;  /* 0x000b000814088981 */ /* 0x000362000c1e1b00 */
[----:B------:R-:W-:Y:S02]  /*0800*/  IMAD.MOV.U32 R5, RZ, RZ, 0x7fffffff ;  /* 0x7fffffffff057424 */ /* 0x000fe400078e00ff */
[----:B------:R-:W-:Y:S01]  /*0810*/  IMAD.MOV.U32 R12, RZ, RZ, -0x1 ;  /* 0xffffffffff0c7424 */ /* 0x000fe200078e00ff */
[----:B------:R1:W5:Y:S01]  /*0820*/  @!P1 LDG.E.64 R6, desc[UR8][R20.64+0xc00] ;  /* 0x000c000814069981 */ /* 0x000362000c1e1b00 */
[----:B------:R-:W-:-:S03]  /*0830*/  IMAD.MOV.U32 R13, RZ, RZ, 0x7fffffff ;  /* 0x7fffffffff0d7424 */ /* 0x000fc600078e00ff */
[----:B------:R1:W5:Y:S04]  /*0840*/  @!P2 LDG.E.64 R4, desc[UR8][R20.64+0xd00] ;  /* 0x000d00081404a981 */ /* 0x000368000c1e1b00 */
[----:B------:R1:W5:Y:S02]  /*0850*/  @!P3 LDG.E.64 R12, desc[UR8][R20.64+0xe00] ;  /* 0x000e0008140cb981 */ /* 0x000364000c1e1b00 */
.L_x_3:
[----:B01----:R-:W-:Y:S01]  /*0860*/  VIMNMX R21, PT, PT, R0, 0xe0, !PT ;  /* 0x000000e000157848 */ /* 0x003fe20007fe0100 */
[----:B------:R-:W0:Y:S01]  /*0870*/  LDCU UR4, c[0x0][0x3c8] ;  /* 0x00007900ff0477ac */ /* 0x000e220008000800 */
[----:B------:R-:W-:Y:S01]  /*0880*/  SHF.R.U32.HI R20, RZ, 0x5, R3 ;  /* 0x00000005ff147819 */ /* 0x000fe20000011603 */
[----:B------:R-:W-:Y:S01]  /*0890*/  BSSY.RECONVERGENT B0, `(.L_x_4) ;  /* 0x0000028000007945 */ /* 0x000fe20003800200 */
[--C-:B------:R-:W-:Y:S01]  /*08a0*/  IADD3 R21, PT, PT, R21, 0x1f, -R0.reuse ;  /* 0x0000001f15157810 */ /* 0x100fe20007ffe800 */
[----:B------:R-:W-:Y:S01]  /*08b0*/  UMOV UR5, 0xffffffff ;  /* 0xffffffff00057882 */ /* 0x000fe20000000000 */
[----:B-----5:R-:W-:Y:S01]  /*08c0*/  LOP3.LUT R71, R15, 0x80000000, RZ, 0x3c, !PT ;  /* 0x800000000f477812 */ /* 0x020fe200078e3cff */
[----:B------:R-:W-:Y:S01]  /*08d0*/  IMAD.MOV.U32 R23, RZ, RZ, R0 ;  /* 0x000000ffff177224 */ /* 0x000fe200078e0000 */
[C---:B------:R-:W-:Y:S02]  /*08e0*/  ISETP.GE.U32.AND P0, PT, R21.reuse, 0x1e0, PT ;  /* 0x000001e01500780c */ /* 0x040fe40003f06070 */
[----:B------:R-:W-:Y:S01]  /*08f0*/  LEA.HI R22, R21, 0x1, RZ, 0x1b ;  /* 0x0000000115167811 */ /* 0x000fe200078fd8ff */
[----:B------:R-:W-:Y:S01]  /*0900*/  IMAD.SHL.U32 R21, R20, 0x400, RZ ;  /* 0x0000040014157824 */ /* 0x000fe200078e00ff */
[----:B------:R-:W-:-:S02]  /*0910*/  LOP3.LUT R69, R19, 0x80000000, RZ, 0x3c, !PT ;  /* 0x8000000013457812 */ /* 0x000fc400078e3cff */
[----:B------:R-:W-:-:S04]  /*0920*/  LOP3.LUT R40, R22, 0xf, RZ, 0xc0, !PT ;  /* 0x0000000f16287812 */ /* 0x000fc800078ec0ff */
[----:B------:R-:W-:Y:S01]  /*0930*/  ISETP.NE.AND P1, PT, R40, RZ, PT ;  /* 0x000000ff2800720c */ /* 0x000fe20003f25270 */
[----:B0-----:R-:W-:Y:S02]  /*0940*/  USHF.L.U32 UR4, UR5, UR4, URZ ;  /* 0x0000000405047299 */ /* 0x001fe400080006ff */
[----:B------:R-:W-:Y:S10]  /*0950*/  @!P0 BRA `(.L_x_5) ;  /* 0x00000000006c8947 */ /* 0x000ff40003800000 */
[----:B------:R-:W-:Y:S01]  /*0960*/  IMAD R38, R0, 0x4, R21 ;  /* 0x0000000400267824 */ /* 0x000fe200078e0215 */
[----:B------:R-:W-:Y:S01]  /*0970*/  LOP3.LUT R20, R22, 0xffffff0, RZ, 0xc0, !PT ;  /* 0x0ffffff016147812 */ /* 0x000fe200078ec0ff */
[----:B------:R-:W-:Y:S02]  /*0980*/  IMAD.U32 R39, RZ, RZ, UR6 ;  /* 0x00000006ff277e24 */ /* 0x000fe4000f8e00ff */
[----:B------:R-:W-:Y:S02]  /*0990*/  IMAD.MOV.U32 R23, RZ, RZ, R0 ;  /* 0x000000ffff177224 */ /* 0x000fe400078e0000 */
[----:B------:R-:W-:Y:S01]  /*09a0*/  IMAD.MOV R20, RZ, RZ, -R20 ;  /* 0x000000ffff147224 */ /* 0x000fe200078e0a14 */
[----:B------:R-:W-:-:S07]  /*09b0*/  IADD3 R38, PT, PT, R38, 0x400, R39 ;  /* 0x0000040026267810 */ /* 0x000fce0007ffe027 */
.L_x_6:
[----:B------:R-:W-:Y:S01]  /*09c0*/  VIADD R20, R20, 0x10 ;  /* 0x0000001014147836 */ /* 0x000fe20000000000 */
[----:B------:R-:W-:Y:S01]  /*09d0*/  STS [R38+-0x400], RZ ;  /* 0xfffc00ff26007388 */ /* 0x000fe20000000800 */
[----:B------:R-:W-:-:S03]  /*09e0*/  VIADD R23, R23, 0x200 ;  /* 0x0000020017177836 */ /* 0x000fc60000000000 */
[----:B------:R-:W-:Y:S01]  /*09f0*/  ISETP.NE.AND P0, PT, R20, RZ, PT ;  /* 0x000000ff1400720c */ /* 0x000fe20003f05270 */
[----:B------:R-:W-:Y:S04]  /*0a00*/  STS [R38+-0x380], RZ ;  /* 0xfffc80ff26007388 */ /* 0x000fe80000000800 */
[----:B------:R-:W-:Y:S04]  /*0a10*/  STS [R38+-0x300], RZ ;  /* 0xfffd00ff26007388 */ /* 0x000fe80000000800 */
[----:B------:R-:W-:Y:S04]  /*0a20*/  STS [R38+-0x280], RZ ;  /* 0xfffd80ff26007388 */ /* 0x000fe80000000800 */
[----:B------:R-:W-:Y:S04]  /*0a30*/  STS [R38+-0x200], RZ ;  /* 0xfffe00ff26007388 */ /* 0x000fe80000000800 */
[----:B------:R-:W-:Y:S04]  /*0a40*/  STS [R38+-0x180], RZ ;  /* 0xfffe80ff26007388 */ /* 0x000fe80000000800 */
[----:B------:R-:W-:Y:S04]  /*0a50*/  STS [R38+-0x100], RZ ;  /* 0xffff00ff26007388 */ /* 0x000fe80000000800 */
[----:B------:R-:W-:Y:S04]  /*0a60*/  STS [R38+-0x80], RZ ;  /* 0xffff80ff26007388 */ /* 0x000fe80000000800 */
[----:B------:R-:W-:Y:S04]  /*0a70*/  STS [R38], RZ ;  /* 0x000000ff26007388 */ /* 0x000fe80000000800 */
[----:B------:R-:W-:Y:S04]  /*0a80*/  STS [R38+0x80], RZ ;  /* 0x000080ff26007388 */ /* 0x000fe80000000800 */
[----:B------:R-:W-:Y:S04]  /*0a90*/  STS [R38+0x100], RZ ;  /* 0x000100ff26007388 */ /* 0x000fe80000000800 */
[----:B------:R-:W-:Y:S04]  /*0aa0*/  STS [R38+0x180], RZ ;  /* 0x000180ff26007388 */ /* 0x000fe80000000800 */
[----:B------:R-:W-:Y:S04]  /*0ab0*/  STS [R38+0x200], RZ ;  /* 0x000200ff26007388 */ /* 0x000fe80000000800 */
[----:B------:R-:W-:Y:S04]  /*0ac0*/  STS [R38+0x280], RZ ;  /* 0x000280ff26007388 */ /* 0x000fe80000000800 */
[----:B------:R-:W-:Y:S04]  /*0ad0*/  STS [R38+0x300], RZ ;  /* 0x000300ff26007388 */ /* 0x000fe80000000800 */
[----:B------:R0:W-:Y:S02]  /*0ae0*/  STS [R38+0x380], RZ ;  /* 0x000380ff26007388 */ /* 0x0001e40000000800 */
[----:B0-----:R-:W-:Y:S01]  /*0af0*/  VIADD R38, R38, 0x800 ;  /* 0x0000080026267836 */ /* 0x001fe20000000000 */
[----:B------:R-:W-:Y:S06]  /*0b00*/  @P0 BRA `(.L_x_6) ;  /* 0xfffffffc00ac0947 */ /* 0x000fec000383ffff */
.L_x_5:
[----:B------:R-:W-:Y:S05]  /*0b10*/  BSYNC.RECONVERGENT B0 ;  /* 0x0000000000007941 */ /* 0x000fea0003800200 */
.L_x_4:
[----:B------:R-:W-:Y:S01]  /*0b20*/  BSSY.RECONVERGENT B0, `(.L_x_7) ;  /* 0x0000027000007945 */ /* 0x000fe20003800200 */
[----:B------:R-:W-:Y:S01]  /*0b30*/  LOP3.LUT R67, R17, 0x80000000, RZ, 0x3c, !PT ;  /* 0x8000000011437812 */ /* 0x000fe200078e3cff */
[----:B------:R-:W-:Y:S02]  /*0b40*/  VIADD R58, R21, UR6 ;  /* 0x00000006153a7c36 */ /* 0x000fe40008000000 */
[----:B------:R-:W-:Y:S05]  /*0b50*/  @!P1 BRA `(.L_x_8) ;  /* 0x00000000008c9947 */ /* 0x000fea0003800000 */
[----:B------:R-:W-:Y:S01]  /*0b60*/  ISETP.GE.U32.AND P0, PT, R40, 0x8, PT ;  /* 0x000000082800780c */ /* 0x000fe20003f06070 */
[----:B------:R-:W-:Y:S01]  /*0b70*/  BSSY.RECONVERGENT B1, `(.L_x_9) ;  /* 0x000000e000017945 */ /* 0x000fe20003800200 */
[----:B------:R-:W-:-:S04]  /*0b80*/  LOP3.LUT R38, R22, 0x7, RZ, 0xc0, !PT ;  /* 0x0000000716267812 */ /* 0x000fc800078ec0ff */
[----:B------:R-:W-:-:S07]  /*0b90*/  ISETP.NE.AND P1, PT, R38, RZ, PT ;  /* 0x000000ff2600720c */ /* 0x000fce0003f25270 */
[----:B------:R-:W-:Y:S06]  /*0ba0*/  @!P0 BRA `(.L_x_10) ;  /* 0x0000000000288947 */ /* 0x000fec0003800000 */
[C---:B------:R-:W-:Y:S02]  /*0bb0*/  IMAD R20, R23.reuse, 0x4, R58 ;  /* 0x0000000417147824 */ /* 0x040fe400078e023a */
[----:B------:R-:W-:-:S03]  /*0bc0*/  VIADD R23, R23, 0x100 ;  /* 0x0000010017177836 */ /* 0x000fc60000000000 */
[----:B------:R0:W-:Y:S04]  /*0bd0*/  STS [R20], RZ ;  /* 0x000000ff14007388 */ /* 0x0001e80000000800 */
[----:B------:R0:W-:Y:S04]  /*0be0*/  STS [R20+0x80], RZ ;  /* 0x000080ff14007388 */ /* 0x0001e80000000800 */
[----:B------:R0:W-:Y:S04]  /*0bf0*/  STS [R20+0x100], RZ ;  /* 0x000100ff14007388 */ /* 0x0001e80000000800 */
[----:B------:R0:W-:Y:S04]  /*0c00*/  STS [R20+0x180], RZ ;  /* 0x000180ff14007388 */ /* 0x0001e80000000800 */
[----:B------:R0:W-:Y:S04]  /*0c10*/  STS [R20+0x200], RZ ;  /* 0x000200ff14007388 */ /* 0x0001e80000000800 */
[----:B------:R0:W-:Y:S04]  /*0c20*/  STS [R20+0x280], RZ ;  /* 0x000280ff14007388 */ /* 0x0001e80000000800 */
[----:B------:R0:W-:Y:S04]  /*0c30*/  STS [R20+0x300], RZ ;  /* 0x000300ff14007388 */ /* 0x0001e80000000800 */
[----:B------:R0:W-:Y:S02]  /*0c40*/  STS [R20+0x380], RZ ;  /* 0x000380ff14007388 */ /* 0x0001e40000000800 */
.L_x_10:
[----:B------:R-:W-:Y:S05]  /*0c50*/  BSYNC.RECONVERGENT B1 ;  /* 0x0000000000017941 */ /* 0x000fea0003800200 */
.L_x_9:
[----:B------:R-:W-:Y:S05]  /*0c60*/  @!P1 BRA `(.L_x_8) ;  /* 0x0000000000489947 */ /* 0x000fea0003800000 */
[----:B------:R-:W-:Y:S02]  /*0c70*/  ISETP.GE.U32.AND P0, PT, R38, 0x4, PT ;  /* 0x000000042600780c */ /* 0x000fe40003f06070 */
[----:B------:R-:W-:-:S04]  /*0c80*/  LOP3.LUT R22, R22, 0x3, RZ, 0xc0, !PT ;  /* 0x0000000316167812 */ /* 0x000fc800078ec0ff */
[----:B------:R-:W-:-:S07]  /*0c90*/  ISETP.NE.AND P1, PT, R22, RZ, PT ;  /* 0x000000ff1600720c */ /* 0x000fce0003f25270 */
[C---:B0-----:R-:W-:Y:S02]  /*0ca0*/  @P0 IMAD R20, R23.reuse, 0x4, R58 ;  /* 0x0000000417140824 */ /* 0x041fe400078e023a */
[----:B------:R-:W-:-:S03]  /*0cb0*/  @P0 VIADD R23, R23, 0x80 ;  /* 0x0000008017170836 */ /* 0x000fc60000000000 */
[----:B------:R1:W-:Y:S04]  /*0cc0*/  @P0 STS [R20], RZ ;  /* 0x000000ff14000388 */ /* 0x0003e80000000800 */
[----:B------:R1:W-:Y:S04]  /*0cd0*/  @P0 STS [R20+0x80], RZ ;  /* 0x000080ff14000388 */ /* 0x0003e80000000800 */
[----:B------:R1:W-:Y:S04]  /*0ce0*/  @P0 STS [R20+0x100], RZ ;  /* 0x000100ff14000388 */ /* 0x0003e80000000800 */
[----:B------:R1:W-:Y:S01]  /*0cf0*/  @P0 STS [R20+0x180], RZ ;  /* 0x000180ff14000388 */ /* 0x0003e20000000800 */
[----:B------:R-:W-:Y:S05]  /*0d00*/  @!P1 BRA `(.L_x_8) ;  /* 0x0000000000209947 */ /* 0x000fea0003800000 */
[----:B------:R-:W-:Y:S02]  /*0d10*/  IMAD R21, R23, 0x4, R21 ;  /* 0x0000000417157824 */ /* 0x000fe400078e0215 */
[----:B------:R-:W-:Y:S02]  /*0d20*/  IMAD.MOV R22, RZ, RZ, -R22 ;  /* 0x000000ffff167224 */ /* 0x000fe400078e0a16 */
[----:B------:R-:W-:-:S07]  /*0d30*/  VIADD R21, R21, UR6 ;  /* 0x0000000615157c36 */ /* 0x000fce0008000000 */
.L_x_11:
[----:B------:R-:W-:Y:S01]  /*0d40*/  VIADD R22, R22, 0x1 ;  /* 0x0000000116167836 */ /* 0x000fe20000000000 */
[----:B------:R0:W-:Y:S04]  /*0d50*/  STS [R21], RZ ;  /* 0x000000ff15007388 */ /* 0x0001e80000000800 */
[----:B------:R-:W-:Y:S01]  /*0d60*/  ISETP.NE.AND P0, PT, R22, RZ, PT ;  /* 0x000000ff1600720c */ /* 0x000fe20003f05270 */
[----:B0-----:R-:W-:-:S12]  /*0d70*/  VIADD R21, R21, 0x80 ;  /* 0x0000008015157836 */ /* 0x001fd80000000000 */
[----:B------:R-:W-:Y:S05]  /*0d80*/  @P0 BRA `(.L_x_11) ;  /* 0xfffffffc00ec0947 */ /* 0x000fea000383ffff */
.L_x_8:
[----:B------:R-:W-:Y:S05]  /*0d90*/  BSYNC.RECONVERGENT B0 ;  /* 0x0000000000007941 */ /* 0x000fea0003800200 */
.L_x_7:
[----:B------:R-:W2:Y:S01]  /*0da0*/  LDCU UR5, c[0x0][0x3c4] ;  /* 0x00007880ff0577ac */ /* 0x000ea20008000800 */
[----:B------:R-:W-:Y:S01]  /*0db0*/  LOP3.LUT R39, R37, 0x80000000, RZ, 0x3c, !PT ;  /* 0x8000000025277812 */ /* 0x000fe200078e3cff */
[----:B------:R-:W-:Y:S01]  /*0dc0*/  BSSY.RECONVERGENT B0, `(.L_x_12) ;  /* 0x0000074000007945 */ /* 0x000fe20003800200 */
[----:B------:R-:W-:Y:S01]  /*0dd0*/  LOP3.LUT R41, R35, 0x80000000, RZ, 0x3c, !PT ;  /* 0x8000000023297812 */ /* 0x000fe200078e3cff */
[----:B------:R-:W-:Y:S01]  /*0de0*/  IMAD.U32 R91, RZ, RZ, UR7 ;  /* 0x00000007ff5b7e24 */ /* 0x000fe2000f8e00ff */
[----:B------:R-:W-:Y:S02]  /*0df0*/  LOP3.LUT R43, R33, 0x80000000, RZ, 0x3c, !PT ;  /* 0x80000000212b7812 */ /* 0x000fe400078e3cff */
[----:B------:R-:W-:Y:S02]  /*0e00*/  LOP3.LUT R45, R31, 0x80000000, RZ, 0x3c, !PT ;  /* 0x800000001f2d7812 */ /* 0x000fe400078e3cff */
[----:B------:R-:W-:Y:S02]  /*0e10*/  LOP3.LUT R47, R29, 0x80000000, RZ, 0x3c, !PT ;  /* 0x800000001d2f7812 */ /* 0x000fe400078e3cff */
[----:B------:R-:W-:-:S02]  /*0e20*/  LOP3.LUT R49, R27, 0x80000000, RZ, 0x3c, !PT ;  /* 0x800000001b317812 */ /* 0x000fc400078e3cff */
[----:B------:R-:W-:Y:S02]  /*0e30*/  LOP3.LUT R61, R11, 0x80000000, RZ, 0x3c, !PT ;  /* 0x800000000b3d7812 */ /* 0x000fe400078e3cff */
[----:B------:R-:W-:Y:S02]  /*0e40*/  LOP3.LUT R65, R9, 0x80000000, RZ, 0x3c, !PT ;  /* 0x8000000009417812 */ /* 0x000fe400078e3cff */
[----:B------:R-:W-:Y:S02]  /*0e50*/  LOP3.LUT R63, R7, 0x80000000, RZ, 0x3c, !PT ;  /* 0x80000000073f7812 */ /* 0x000fe400078e3cff */
[----:B--2---:R-:W-:Y:S02]  /*0e60*/  SHF.R.U64 R73, R36, UR5, R39 ;  /* 0x0000000524497c19 */ /* 0x004fe40008001227 */
[----:B------:R-:W-:Y:S02]  /*0e70*/  SHF.R.U64 R21, R34, UR5, R41 ;  /* 0x0000000522157c19 */ /* 0x000fe40008001229 */
[----:B------:R-:W-:-:S02]  /*0e80*/  LOP3.LUT R73, R73, UR4, RZ, 0x30, !PT ;  /* 0x0000000449497c12 */ /* 0x000fc4000f8e30ff */
[----:B------:R-:W-:Y:S02]  /*0e90*/  SHF.R.U64 R23, R32, UR5, R43 ;  /* 0x0000000520177c19 */ /* 0x000fe4000800122b */
[----:B------:R-:W-:Y:S01]  /*0ea0*/  SHF.R.U64 R51, R30, UR5, R45 ;  /* 0x000000051e337c19 */ /* 0x000fe2000800122d */
[----:B01----:R-:W-:Y:S01]  /*0eb0*/  IMAD R20, R73, 0x4, R58 ;  /* 0x0000000449147824 */ /* 0x003fe200078e023a */
[----:B------:R-:W-:Y:S01]  /*0ec0*/  LOP3.LUT R21, R21, UR4, RZ, 0x30, !PT ;  /* 0x0000000415157c12 */ /* 0x000fe2000f8e30ff */
[----:B------:R-:W-:Y:S01]  /*0ed0*/  NOP ;  /* 0x0000000000007918 */ /* 0x000fe20000000000 */
[----:B------:R-:W-:-:S03]  /*0ee0*/  LOP3.LUT R23, R23, UR4, RZ, 0x30, !PT ;  /* 0x0000000417177c12 */ /* 0x000fc6000f8e30ff */
[--C-:B------:R-:W-:Y:S01]  /*0ef0*/  IMAD R21, R21, 0x4, R58.reuse ;  /* 0x0000000415157824 */ /* 0x100fe200078e023a */
[----:B------:R-:W-:Y:S01]  /*0f00*/  LOP3.LUT R51, R51, UR4, RZ, 0x30, !PT ;  /* 0x0000000433337c12 */ /* 0x000fe2000f8e30ff */
[----:B------:R0:W-:Y:S01]  /*0f10*/  ATOMS.POPC.INC.32 RZ, [R20+URZ] ;  /* 0x0000000014ff7f8c */ /* 0x0001e2000d8000ff */
[----:B------:R-:W-:Y:S01]  /*0f20*/  SHF.R.U64 R53, R28, UR5, R47 ;  /* 0x000000051c357c19 */ /* 0x000fe2000800122f */
[--C-:B------:R-:W-:Y:S01]  /*0f30*/  IMAD R23, R23, 0x4, R58.reuse ;  /* 0x0000000417177824 */ /* 0x100fe200078e023a */
[----:B------:R-:W-:Y:S01]  /*0f40*/  SHF.R.U64 R55, R26, UR5, R49 ;  /* 0x000000051a377c19 */ /* 0x000fe20008001231 */
[----:B------:R-:W-:Y:S01]  /*0f50*/  ATOMS.POPC.INC.32 RZ, [R21+URZ] ;  /* 0x0000000015ff7f8c */ /* 0x000fe2000d8000ff */
[----:B------:R-:W-:Y:S02]  /*0f60*/  SHF.R.U64 R71, R14, UR5, R71 ;  /* 0x000000050e477c19 */ /* 0x000fe40008001247 */
[----:B------:R-:W-:Y:S01]  /*0f70*/  LOP3.LUT R53, R53, UR4, RZ, 0x30, !PT ;  /* 0x0000000435357c12 */ /* 0x000fe2000f8e30ff */
[--C-:B0-----:R-:W-:Y:S01]  /*0f80*/  IMAD R20, R51, 0x4, R58.reuse ;  /* 0x0000000433147824 */ /* 0x101fe200078e023a */
[----:B------:R-:W-:Y:S01]  /*0f90*/  LOP3.LUT R51, R25, 0x80000000, RZ, 0x3c, !PT ;  /* 0x8000000019337812 */ /* 0x000fe200078e3cff */
[----:B------:R0:W-:Y:S01]  /*0fa0*/  ATOMS.POPC.INC.32 RZ, [R23+URZ] ;  /* 0x0000000017ff7f8c */ /* 0x0001e2000d8000ff */
[----:B------:R-:W-:Y:S01]  /*0fb0*/  SHF.R.U64 R69, R18, UR5, R69 ;  /* 0x0000000512457c19 */ /* 0x000fe20008001245 */
[----:B------:R-:W-:Y:S01]  /*0fc0*/  IMAD R53, R53, 0x4, R58 ;  /* 0x0000000435357824 */ /* 0x000fe200078e023a */
[----:B------:R-:W-:Y:S01]  /*0fd0*/  LOP3.LUT R55, R55, UR4, RZ, 0x30, !PT ;  /* 0x0000000437377c12 */ /* 0x000fe2000f8e30ff */
[----:B------:R1:W-:Y:S01]  /*0fe0*/  ATOMS.POPC.INC.32 RZ, [R20+URZ] ;  /* 0x0000000014ff7f8c */ /* 0x0003e2000d8000ff */
[----:B------:R-:W-:-:S02]  /*0ff0*/  SHF.R.U64 R67, R16, UR5, R67 ;  /* 0x0000000510437c19 */ /* 0x000fc40008001243 */
[----:B------:R-:W-:Y:S01]  /*1000*/  LOP3.LUT R71, R71, UR4, RZ, 0x30, !PT ;  /* 0x0000000447477c12 */ /* 0x000fe2000f8e30ff */
[--C-:B------:R-:W-:Y:S01]  /*1010*/  IMAD R55, R55, 0x4, R58.reuse ;  /* 0x0000000437377824 */ /* 0x100fe200078e023a */
[----:B0-----:R-:W-:Y:S01]  /*1020*/  SHF.R.U64 R23, R24, UR5, R51 ;  /* 0x0000000518177c19 */ /* 0x001fe20008001233 */
[----:B------:R0:W-:Y:S01]  /*1030*/  ATOMS.POPC.INC.32 RZ, [R53+URZ] ;  /* 0x0000000035ff7f8c */ /* 0x0001e2000d8000ff */
[----:B------:R-:W-:Y:S01]  /*1040*/  LOP3.LUT R69, R69, UR4, RZ, 0x30, !PT ;  /* 0x0000000445457c12 */ /* 0x000fe2000f8e30ff */
[--C-:B-1----:R-:W-:Y:S01]  /*1050*/  IMAD R20, R71, 0x4, R58.reuse ;  /* 0x0000000447147824 */ /* 0x102fe200078e023a */
[----:B------:R-:W-:Y:S01]  /*1060*/  SHF.R.U64 R61, R10, UR5, R61 ;  /* 0x000000050a3d7c19 */ /* 0x000fe2000800123d */
[----:B------:R1:W-:Y:S01]  /*1070*/  ATOMS.POPC.INC.32 RZ, [R55+URZ] ;  /* 0x0000000037ff7f8c */ /* 0x0003e2000d8000ff */
[----:B------:R-:W-:Y:S01]  /*1080*/  LOP3.LUT R67, R67, UR4, RZ, 0x30, !PT ;  /* 0x0000000443437c12 */ /* 0x000fe2000f8e30ff */
[--C-:B------:R-:W-:Y:S01]  /*1090*/  IMAD R21, R69, 0x4, R58.reuse ;  /* 0x0000000445157824 */ /* 0x100fe200078e023a */
[----:B------:R-:W-:Y:S01]  /*10a0*/  LOP3.LUT R23, R23, UR4, RZ, 0x30, !PT ;  /* 0x0000000417177c12 */ /* 0x000fe2000f8e30ff */
[----:B------:R2:W-:Y:S01]  /*10b0*/  ATOMS.POPC.INC.32 RZ, [R20+URZ] ;  /* 0x0000000014ff7f8c */ /* 0x0005e2000d8000ff */
[----:B------:R-:W-:Y:S01]  /*10c0*/  LOP3.LUT R61, R61, UR4, RZ, 0x30, !PT ;  /* 0x000000043d3d7c12 */ /* 0x000fe2000f8e30ff */
[--C-:B------:R-:W-:Y:S01]  /*10d0*/  IMAD R56, R67, 0x4, R58.reuse ;  /* 0x0000000443387824 */ /* 0x100fe200078e023a */
[----:B0-----:R-:W-:Y:S01]  /*10e0*/  LOP3.LUT R53, R5, 0x80000000, RZ, 0x3c, !PT ;  /* 0x8000000005357812 */ /* 0x001fe200078e3cff */
[--C-:B------:R-:W-:Y:S01]  /*10f0*/  IMAD R57, R23, 0x4, R58.reuse ;  /* 0x0000000417397824 */ /* 0x100fe200078e023a */
[----:B-1----:R-:W-:Y:S01]  /*1100*/  LOP3.LUT R55, R13, 0x80000000, RZ, 0x3c, !PT ;  /* 0x800000000d377812 */ /* 0x002fe200078e3cff */
[----:B------:R0:W-:Y:S01]  /*1110*/  ATOMS.POPC.INC.32 RZ, [R21+URZ] ;  /* 0x0000000015ff7f8c */ /* 0x0001e2000d8000ff */
[----:B------:R-:W-:Y:S01]  /*1120*/  SHF.R.U64 R65, R8, UR5, R65 ;  /* 0x0000000508417c19 */ /* 0x000fe20008001241 */
[----:B------:R-:W-:Y:S01]  /*1130*/  IMAD R59, R61, 0x4, R58 ;  /* 0x000000043d3b7824 */ /* 0x000fe200078e023a */
[----:B------:R-:W1:Y:S01]  /*1140*/  LDC.64 R22, c[0x0][0x380] ;  /* 0x0000e000ff167b82 */ /* 0x000e620000000a00 */
[----:B------:R-:W-:Y:S01]  /*1150*/  SHF.R.U64 R63, R6, UR5, R63 ;  /* 0x00000005063f7c19 */ /* 0x000fe2000800123f */
[----:B------:R-:W-:Y:S01]  /*1160*/  ATOMS.POPC.INC.32 RZ, [R56+URZ] ;  /* 0x0000000038ff7f8c */ /* 0x000fe2000d8000ff */
[----:B--2---:R-:W-:-:S02]  /*1170*/  SHF.R.U64 R20, R12, UR5, R55 ;  /* 0x000000050c147c19 */ /* 0x004fc40008001237 */
[----:B0-----:R-:W-:Y:S01]  /*1180*/  SHF.R.U64 R21, R4, UR5, R53 ;  /* 0x0000000504157c19 */ /* 0x001fe20008001235 */
[----:B------:R0:W-:Y:S01]  /*1190*/  ATOMS.POPC.INC.32 RZ, [R57+URZ] ;  /* 0x0000000039ff7f8c */ /* 0x0001e2000d8000ff */
[----:B------:R-:W-:Y:S02]  /*11a0*/  LOP3.LUT R65, R65, UR4, RZ, 0x30, !PT ;  /* 0x0000000441417c12 */ /* 0x000fe4000f8e30ff */
[----:B------:R-:W-:Y:S01]  /*11b0*/  LOP3.LUT R63, R63, UR4, RZ, 0x30, !PT ;  /* 0x000000043f3f7c12 */ /* 0x000fe2000f8e30ff */
[----:B------:R2:W-:Y:S01]  /*11c0*/  ATOMS.POPC.INC.32 RZ, [R59+URZ] ;  /* 0x000000003bff7f8c */ /* 0x0005e2000d8000ff */
[C---:B------:R-:W-:Y:S02]  /*11d0*/  ISETP.GT.U32.AND P1, PT, R3.reuse, 0xff, PT ;  /* 0x000000ff0300780c */ /* 0x040fe40003f24070 */
[----:B------:R-:W-:Y:S02]  /*11e0*/  LEA R62, R3, UR6, 0x2 ;  /* 0x00000006033e7c11 */ /* 0x000fe4000f8e10ff */
[----:B0-----:R-:W-:Y:S01]  /*11f0*/  LOP3.LUT R57, R21, UR4, RZ, 0x30, !PT ;  /* 0x0000000415397c12 */ /* 0x001fe2000f8e30ff */
[----:B------:R-:W-:Y:S01]  /*1200*/  IMAD R21, R63, 0x4, R58 ;  /* 0x000000043f157824 */ /* 0x000fe200078e023a */
[----:B------:R-:W-:-:S02]  /*1210*/  P2R R84, PR, RZ, 0x2 ;  /* 0x00000002ff547803 */ /* 0x000fc40000000000 */
[----:B--2---:R-:W-:Y:S01]  /*1220*/  LOP3.LUT R59, R20, UR4, RZ, 0x30, !PT ;  /* 0x00000004143b7c12 */ /* 0x004fe2000f8e30ff */
[--C-:B------:R-:W-:Y:S02]  /*1230*/  IMAD R20, R65, 0x4, R58.reuse ;  /* 0x0000000441147824 */ /* 0x100fe400078e023a */
[--C-:B------:R-:W-:Y:S02]  /*1240*/  IMAD R57, R57, 0x4, R58.reuse ;  /* 0x0000000439397824 */ /* 0x100fe400078e023a */
[----:B------:R-:W-:Y:S01]  /*1250*/  IMAD R56, R59, 0x4, R58 ;  /* 0x000000043b387824 */ /* 0x000fe200078e023a */
[----:B------:R0:W-:Y:S01]  /*1260*/  ATOMS.POPC.INC.32 RZ, [R20+URZ] ;  /* 0x0000000014ff7f8c */ /* 0x0001e2000d8000ff */
[----:B------:R-:W-:-:S03]  /*1270*/  IMAD.MOV.U32 R59, RZ, RZ, RZ ;  /* 0x000000ffff3b7224 */ /* 0x000fc600078e00ff */
[----:B------:R0:W-:Y:S04]  /*1280*/  ATOMS.POPC.INC.32 RZ, [R21+URZ] ;  /* 0x0000000015ff7f8c */ /* 0x0001e8000d8000ff */
[----:B------:R0:W-:Y:S04]  /*1290*/  ATOMS.POPC.INC.32 RZ, [R57+URZ] ;  /* 0x0000000039ff7f8c */ /* 0x0001e8000d8000ff */
[----:B------:R0:W-:Y:S01]  /*12a0*/  ATOMS.POPC.INC.32 RZ, [R56+URZ] ;  /* 0x0000000038ff7f8c */ /* 0x0001e2000d8000ff */
[----:B------:R-:W-:Y:S06]  /*12b0*/  BAR.SYNC.DEFER_BLOCKING 0x0 ;  /* 0x0000000000007b1d */ /* 0x000fec0000010000 */
[----:B------:R-:W-:Y:S05]  /*12c0*/  @P1 BRA `(.L_x_13) ;  /* 0x00000000008c1947 */ /* 0x000fea0003800000 */
[----:B0-----:R-:W-:Y:S04]  /*12d0*/  LDS R21, [R62] ;  /* 0x000000003e157984 */ /* 0x001fe80000000800 */
[----:B------:R-:W0:Y:S04]  /*12e0*/  LDS R20, [R62+0x400] ;  /* 0x000400003e147984 */ /* 0x000e280000000800 */
[----:B------:R-:W2:Y:S04]  /*12f0*/  LDS R56, [R62+0x800] ;  /* 0x000800003e387984 */ /* 0x000ea80000000800 */
[----:B------:R-:W3:Y:S04]  /*1300*/  LDS R60, [R62+0xc00] ;  /* 0x000c00003e3c7984 */ /* 0x000ee80000000800 */
[----:B------:R-:W4:Y:S04]  /*1310*/  LDS R64, [R62+0x1000] ;  /* 0x001000003e407984 */ /* 0x000f280000000800 */
[----:B------:R-:W5:Y:S04]  /*1320*/  LDS R66, [R62+0x1400] ;  /* 0x001400003e427984 */ /* 0x000f680000000800 */
[----:B------:R-:W1:Y:S04]  /*1330*/  LDS R68, [R62+0x1800] ;  /* 0x001800003e447984 */ /* 0x000e680000000800 */
[----:B------:R-:W1:Y:S04]  /*1340*/  LDS R70, [R62+0x1c00] ;  /* 0x001c00003e467984 */ /* 0x000e680000000800 */
[----:B------:R-:W1:Y:S04]  /*1350*/  LDS R72, [R62+0x2000] ;  /* 0x002000003e487984 */ /* 0x000e680000000800 */
[----:B------:R-:W1:Y:S04]  /*1360*/  LDS R74, [R62+0x2400] ;  /* 0x002400003e4a7984 */ /* 0x000e680000000800 */
[----:B------:R-:W1:Y:S01]  /*1370*/  LDS R76, [R62+0x2800] ;  /* 0x002800003e4c7984 */ /* 0x000e620000000800 */
[----:B0-----:R-:W-:-:S03]  /*1380*/  IMAD.IADD R57, R21, 0x1, R20 ;  /* 0x0000000115397824 */ /* 0x001fc600078e0214 */
[----:B------:R-:W-:Y:S01]  /*1390*/  STS [R62+0x400], R21 ;  /* 0x000400153e007388 */ /* 0x000fe20000000800 */
[----:B--2---:R-:W-:-:S03]  /*13a0*/  IMAD.IADD R59, R57, 0x1, R56 ;  /* 0x00000001393b7824 */ /* 0x004fc600078e0238 */
[----:B------:R-:W0:Y:S01]  /*13b0*/  LDS R20, [R62+0x2c00] ;  /* 0x002c00003e147984 */ /* 0x000e220000000800 */
[----:B---3--:R-:W-:-:S03]  /*13c0*/  IMAD.IADD R75, R59, 0x1, R60 ;  /* 0x000000013b4b7824 */ /* 0x008fc600078e023c */
[----:B------:R-:W-:Y:S01]  /*13d0*/  STS [R62+0x800], R57 ;  /* 0x000800393e007388 */ /* 0x000fe20000000800 */
[----:B----4-:R-:W-:-:S03]  /*13e0*/  IMAD.IADD R77, R75, 0x1, R64 ;  /* 0x000000014b4d7824 */ /* 0x010fc600078e0240 */
[----:B------:R-:W-:Y:S01]  /*13f0*/  STS [R62+0x1000], R75 ;  /* 0x0010004b3e007388 */ /* 0x000fe20000000800 */
[----:B-----5:R-:W-:-:S03]  /*1400*/  IMAD.IADD R79, R77, 0x1, R66 ;  /* 0x000000014d4f7824 */ /* 0x020fc600078e0242 */
[----:B------:R-:W-:Y:S01]  /*1410*/  STS [R62+0x1400], R77 ;  /* 0x0014004d3e007388 */ /* 0x000fe20000000800 */
[----:B-1----:R-:W-:-:S03]  /*1420*/  IMAD.IADD R81, R79, 0x1, R68 ;  /* 0x000000014f517824 */ /* 0x002fc600078e0244 */
[----:B------:R-:W-:Y:S01]  /*1430*/  STS [R62+0x1800], R79 ;  /* 0x0018004f3e007388 */ /* 0x000fe20000000800 */
[----:B------:R-:W-:-:S03]  /*1440*/  IMAD.IADD R83, R81, 0x1, R70 ;  /* 0x0000000151537824 */ /* 0x000fc600078e0246 */
[----:B------:R-:W-:Y:S01]  /*1450*/  STS [R62+0x1c00], R81 ;  /* 0x001c00513e007388 */ /* 0x000fe20000000800 */
[----:B------:R-:W-:-:S03]  /*1460*/  IMAD.IADD R85, R83, 0x1, R72 ;  /* 0x0000000153557824 */ /* 0x000fc600078e0248 */
[----:B------:R-:W-:Y:S01]  /*1470*/  STS [R62+0x2000], R83 ;  /* 0x002000533e007388 */ /* 0x000fe20000000800 */
[----:B------:R-:W-:-:S03]  /*1480*/  IMAD.IADD R87, R85, 0x1, R74 ;  /* 0x0000000155577824 */ /* 0x000fc600078e024a */
[----:B------:R-:W-:Y:S01]  /*1490*/  STS [R62+0x2400], R85 ;  /* 0x002400553e007388 */ /* 0x000fe20000000800 */
[----:B------:R-:W-:-:S03]  /*14a0*/  IMAD.IADD R89, R87, 0x1, R76 ;  /* 0x0000000157597824 */ /* 0x000fc600078e024c */
[----:B------:R-:W-:Y:S04]  /*14b0*/  STS [R62+0x2800], R87 ;  /* 0x002800573e007388 */ /* 0x000fe80000000800 */
[----:B------:R-:W-:Y:S04]  /*14c0*/  STS [R62], RZ ;  /* 0x000000ff3e007388 */ /* 0x000fe80000000800 */
[----:B------:R-:W-:Y:S04]  /*14d0*/  STS [R62+0x2c00], R89 ;  /* 0x002c00593e007388 */ /* 0x000fe80000000800 */
[----:B------:R0:W-:Y:S02]  /*14e0*/  STS [R62+0xc00], R59 ;  /* 0x000c003b3e007388 */ /* 0x0001e40000000800 */
[----:B0-----:R-:W-:-:S07]  /*14f0*/  IMAD.IADD R59, R89, 0x1, R20 ;  /* 0x00000001593b7824 */ /* 0x001fce00078e0214 */
.L_x_13:
[----:B------:R-:W-:Y:S05]  /*1500*/  BSYNC.RECONVERGENT B0 ;  /* 0x0000000000007941 */ /* 0x000fea0003800200 */
.L_x_12:
[----:B------:R-:W-:Y:S01]  /*1510*/  ISETP.NE.AND P0, PT, R59, 0x1680, PT ;  /* 0x000016803b00780c */ /* 0x000fe20003f05270 */
[----:B0-----:R-:W-:Y:S01]  /*1520*/  IMAD R57, R91, 0x100, R3 ;  /* 0x000001005b397824 */ /* 0x001fe200078e0203 */
[----:B------:R-:W-:Y:S01]  /*1530*/  @!P1 LOP3.LUT R75, R59, 0x40000000, RZ, 0xfc, !PT ;  /* 0x400000003b4b9812 */ /* 0x000fe200078efcff */
[----:B------:R-:W0:Y:S01]  /*1540*/  LDC.64 R20, c[0x0][0x390] ;  /* 0x0000e400ff147b82 */ /* 0x000e220000000a00 */
[----:B------:R-:W-:Y:S01]  /*1550*/  ISETP.LT.U32.AND P0, PT, R3, 0x100, !P0 ;  /* 0x000001000300780c */ /* 0x000fe20004701070 */
[----:B-1----:R-:W-:-:S05]  /*1560*/  IMAD.WIDE R22, R57, 0x4, R22 ;  /* 0x0000000439167825 */ /* 0x002fca00078e0216 */
[----:B------:R1:W-:Y:S01]  /*1570*/  @!P1 STG.E.STRONG.SYS desc[UR8][R22.64], R75 ;  /* 0x0000004b16009986 */ /* 0x0003e2000c115908 */
[----:B------:R-:W2:Y:S01]  /*1580*/  LDC.64 R56, c[0x0][0x398] ;  /* 0x0000e600ff387b82 */ /* 0x000ea20000000a00 */
[----:B0-----:R-:W-:-:S04]  /*1590*/  IMAD.WIDE.U32 R20, R3, 0x8, R20 ;  /* 0x0000000803147825 */ /* 0x001fc800078e0014 */
[----:B--2---:R-:W-:-:S03]  /*15a0*/  IMAD.WIDE.U32 R56, R3, 0x8, R56 ;  /* 0x0000000803387825 */ /* 0x004fc600078e0038 */
[----:B------:R-:W-:Y:S06]  /*15b0*/  BAR.RED.OR.DEFER_BLOCKING 0x0, P0 ;  /* 0x0000000000007b1d */ /* 0x000fec0000014800 */
[----:B------:R-:W0:Y:S02]  /*15c0*/  B2R.RESULT RZ, P0 ;  /* 0x0000000000ff731c */ /* 0x000e240000004000 */
[----:B01----:R-:W-:Y:S05]  /*15d0*/  @!P0 BRA `(.L_x_14) ;  /* 0x00000008003c8947 */ /* 0x003fea0003800000 */
[C---:B------:R-:W-:Y:S01]  /*15e0*/  ISETP.GT.U32.AND P0, PT, R3.reuse, R73, PT ;  /* 0x000000490300720c */ /* 0x040fe20003f04070 */
[----:B------:R-:W-:Y:S01]  /*15f0*/  BSSY B1, `(.L_x_15) ;  /* 0x000002c000017945 */ /* 0x000fe20003800000 */
[----:B------:R-:W-:Y:S02]  /*1600*/  LEA R41, R3, UR6, 0x3 ;  /* 0x0000000603297c11 */ /* 0x000fe4000f8e18ff */
[----:B------:R-:W-:Y:S01]  /*1610*/  SEL R47, RZ, 0x1680, !P0 ;  /* 0x00001680ff2f7807 */ /* 0x000fe20004000000 */
[----:B------:R-:W-:Y:S08]  /*1620*/  @P1 BRA `(.L_x_16) ;  /* 0x0000000000a01947 */ /* 0x000ff00003800000 */
[----:B------:R-:W2:Y:S01]  /*1630*/  LDG.E.64 R56, desc[UR8][R56.64] ;  /* 0x0000000838387981 */ /* 0x000ea2000c1e1b00 */
[----:B------:R-:W-:Y:S01]  /*1640*/  UISETP.GE.AND UP0, UPT, UR7, 0x1, UPT ;  /* 0x000000010700788c */ /* 0x000fe2000bf06270 */
[----:B------:R-:W-:Y:S01]  /*1650*/  IMAD.MOV.U32 R0, RZ, RZ, R59 ;  /* 0x000000ffff007224 */ /* 0x000fe200078e003b */
[----:B--2---:R-:W-:-:S04]  /*1660*/  IADD3 R38, P0, PT, -R47, R56, RZ ;  /* 0x000000382f267210 */ /* 0x004fc80007f1e1ff */
[----:B------:R-:W-:-:S05]  /*1670*/  IADD3.X R39, PT, PT, R57, -0x1, RZ, P0, !PT ;  /* 0xffffffff39277810 */ /* 0x000fca00007fe4ff */
[----:B------:R0:W-:Y:S01]  /*1680*/  STS.64 [R41+0xb400], R38 ;  /* 0x00b4002629007388 */ /* 0x0001e20000000a00 */
[----:B------:R-:W-:Y:S05]  /*1690*/  BRA.U !UP0, `(.L_x_17) ;  /* 0x00000001086c7547 */ /* 0x000fea000b800000 */
[----:B------:R-:W-:Y:S01]  /*16a0*/  BSSY B0, `(.L_x_18) ;  /* 0x0000019000007945 */ /* 0x000fe20003800000 */
[----:B------:R-:W-:Y:S02]  /*16b0*/  IMAD.MOV.U32 R40, RZ, RZ, -0x1 ;  /* 0xffffffffff287424 */ /* 0x000fe400078e00ff */
[----:B------:R-:W-:Y:S02]  /*16c0*/  IMAD.U32 R42, RZ, RZ, UR7 ;  /* 0x00000007ff2a7e24 */ /* 0x000fe4000f8e00ff */
[----:B------:R-:W-:-:S07]  /*16d0*/  IMAD.MOV.U32 R0, RZ, RZ, R59 ;  /* 0x000000ffff007224 */ /* 0x000fce00078e003b */
.L_x_22:
[----:B0-----:R-:W0:Y:S01]  /*16e0*/  LDC.64 R38, c[0x0][0x380] ;  /* 0x0000e000ff267b82 */ /* 0x001e220000000a00 */
[----:B------:R-:W-:Y:S01]  /*16f0*/  VIADD R45, R42, 0xffffffff ;  /* 0xffffffff2a2d7836 */ /* 0x000fe20000000000 */
[----:B------:R-:W-:Y:S03]  /*1700*/  BSSY B2, `(.L_x_19) ;  /* 0x0000008000027945 */ /* 0x000fe60003800000 */
[----:B------:R-:W-:-:S04]  /*1710*/  IMAD R43, R45, 0x100, R3 ;  /* 0x000001002d2b7824 */ /* 0x000fc800078e0203 */
[----:B0-----:R-:W-:-:S07]  /*1720*/  IMAD.WIDE R38, R43, 0x4, R38 ;  /* 0x000000042b267825 */ /* 0x001fce00078e0226 */
.L_x_20:
[----:B------:R-:W-:Y:S05]  /*1730*/  YIELD ;  /* 0x0000000000007946 */ /* 0x000fea0003800000 */
[----:B------:R0:W-:Y:S06]  /*1740*/  MEMBAR.SC.CTA ;  /* 0x0000000000007992 */ /* 0x0001ec0000000000 */
[----:B0-----:R-:W2:Y:S02]  /*1750*/  LDG.E.STRONG.SYS R43, desc[UR8][R38.64] ;  /* 0x00000008262b7981 */ /* 0x001ea4000c1f5900 */
[----:B--2---:R-:W-:-:S13]  /*1760*/  ISETP.NE.AND P0, PT, R43, RZ, PT ;  /* 0x000000ff2b00720c */ /* 0x004fda0003f05270 */
[----:B------:R-:W-:Y:S05]  /*1770*/  @!P0 BRA `(.L_x_20) ;  /* 0xfffffffc00ec8947 */ /* 0x000fea000383ffff */
[----:B------:R-:W-:Y:S05]  /*1780*/  BSYNC B2 ;  /* 0x0000000000027941 */ /* 0x000fea0003800000 */
.L_x_19:
[----:B------:R-:W-:Y:S01]  /*1790*/  BSSY.RECONVERGENT B2, `(.L_x_21) ;  /* 0x0000006000027945 */ /* 0x000fe20003800200 */
[C---:B------:R-:W-:Y:S02]  /*17a0*/  ISETP.GT.AND P0, PT, R43.reuse, -0x1, PT ;  /* 0xffffffff2b00780c */ /* 0x040fe40003f04270 */
[----:B------:R-:W-:Y:S01]  /*17b0*/  LOP3.LUT R43, R43, 0x3fffffff, RZ, 0xc0, !PT ;  /* 0x3fffffff2b2b7812 */ /* 0x000fe200078ec0ff */
[----:B------:R-:W-:Y:S05]  /*17c0*/  WARPSYNC.EXCLUSIVE R40 ;  /* 0x0000000028007348 */ /* 0x000fea0003a00000 */
[----:B------:R-:W-:-:S05]  /*17d0*/  IMAD.IADD R0, R43, 0x1, R0 ;  /* 0x000000012b007824 */ /* 0x000fca00078e0200 */
[----:B------:R-:W-:-:S07]  /*17e0*/  VOTE.ANY R40, PT, P0 ;  /* 0x0000000000287806 */ /* 0x000fce00000e0100 */
[----:B------:R-:W-:Y:S05]  /*17f0*/  BSYNC.RECONVERGENT B2 ;  /* 0x0000000000027941 */ /* 0x000fea0003800200 */
.L_x_21:
[----:B------:R-:W-:Y:S01]  /*1800*/  ISETP.GT.U32.AND P1, PT, R42, 0x1, PT ;  /* 0x000000012a00780c */ /* 0x000fe20003f24070 */
[----:B------:R-:W-:-:S12]  /*1810*/  IMAD.MOV.U32 R42, RZ, RZ, R45 ;  /* 0x000000ffff2a7224 */ /* 0x000fd800078e002d */
[----:B------:R-:W-:Y:S05]  /*1820*/  @P0 BRA P1, `(.L_x_22) ;  /* 0xfffffffc00ac0947 */ /* 0x000fea000083ffff */
[----:B------:R-:W-:Y:S05]  /*1830*/  BSYNC B0 ;  /* 0x0000000000007941 */ /* 0x000fea0003800000 */
.L_x_18:
[----:B------:R1:W2:Y:S02]  /*1840*/  LDS.64 R38, [R41+0xb400] ;  /* 0x00b4000029267984 */ /* 0x0002a40000000a00 */
.L_x_17:
[C---:B------:R-:W-:Y:S01]  /*1850*/  IMAD.IADD R45, R0.reuse, 0x1, -R59 ;  /* 0x00000001002d7824 */ /* 0x040fe200078e0a3b */
[----:B------:R-:W-:-:S04]  /*1860*/  LOP3.LUT R43, R0, 0x80000000, RZ, 0xfc, !PT ;  /* 0x80000000002b7812 */ /* 0x000fc800078efcff */
[C---:B0-2---:R-:W-:Y:S01]  /*1870*/  IADD3 R38, P0, PT, R45.reuse, R38, RZ ;  /* 0x000000262d267210 */ /* 0x045fe20007f1e0ff */
[----:B------:R0:W-:Y:S03]  /*1880*/  STG.E.STRONG.SYS desc[UR8][R22.64], R43 ;  /* 0x0000002b16007986 */ /* 0x0001e6000c115908 */
[----:B------:R-:W-:-:S05]  /*1890*/  LEA.HI.X.SX32 R39, R45, R39, 0x1, P0 ;  /* 0x000000272d277211 */ /* 0x000fca00000f0eff */
[----:B------:R0:W-:Y:S04]  /*18a0*/  STS.64 [R41+0xb400], R38 ;  /* 0x00b4002629007388 */ /* 0x0001e80000000a00 */
.L_x_16:
[----:B------:R-:W-:Y:S05]  /*18b0*/  BSYNC B1 ;  /* 0x0000000000017941 */ /* 0x000fea0003800000 */
.L_x_15:
[----:B0-----:R-:W0:Y:S01]  /*18c0*/  LDC.64 R22, c[0x0][0x390] ;  /* 0x0000e400ff167b82 */ /* 0x001e220000000a00 */
[----:B------:R-:W-:Y:S05]  /*18d0*/  WARPSYNC.ALL ;  /* 0x0000000000007948 */ /* 0x000fea0003800000 */
[----:B------:R-:W-:Y:S02]  /*18e0*/  LEA R38, R73, UR6, 0x3 ;  /* 0x0000000649267c11 */ /* 0x000fe4000f8e18ff */
[----:B------:R-:W2:Y:S01]  /*18f0*/  LDC R0, c[0x0][0x3c0] ;  /* 0x0000f000ff007b82 */ /* 0x000ea20000000800 */
[----:B0-----:R-:W-:Y:S02]  /*1900*/  ISETP.EQ.U32.AND P1, PT, R22, RZ, PT ;  /* 0x000000ff1600720c */ /* 0x001fe40003f22070 */
[----:B--2---:R-:W-:-:S04]  /*1910*/  ISETP.LE.AND P0, PT, R0, UR10, PT ;  /* 0x0000000a00007c0c */ /* 0x004fc8000bf03270 */
[----:B------:R-:W-:-:S04]  /*1920*/  ISETP.EQ.OR.EX P0, PT, R23, RZ, !P0, P1 ;  /* 0x000000ff1700720c */ /* 0x000fc80004702710 */
[----:B------:R-:W-:-:S13]  /*1930*/  ISETP.GT.U32.OR P0, PT, R3, 0xff, P0 ;  /* 0x000000ff0300780c */ /* 0x000fda0000704470 */
[----:B------:R-:W0:Y:S01]  /*1940*/  @!P0 LDS.64 R22, [R41+0xb400] ;  /* 0x00b4000029168984 */ /* 0x000e220000000a00 */
[--C-:B------:R-:W-:Y:S02]  /*1950*/  @!P0 SHF.R.S32.HI R39, RZ, 0x1f, R59.reuse ;  /* 0x0000001fff278819 */ /* 0x100fe4000001143b */
[----:B0-----:R-:W-:-:S04]  /*1960*/  @!P0 IADD3 R22, P1, P2, R22, R47, R59 ;  /* 0x0000002f16168210 */ /* 0x001fc80007a3e03b */
[----:B------:R-:W-:-:S05]  /*1970*/  @!P0 IADD3.X R23, PT, PT, R23, RZ, R39, P1, P2 ;  /* 0x000000ff17178210 */ /* 0x000fca0000fe4427 */
[----:B------:R0:W-:Y:S01]  /*1980*/  @!P0 STG.E.64 desc[UR8][R20.64], R22 ;  /* 0x0000001614008986 */ /* 0x0001e2000c101b08 */
[----:B------:R-:W-:Y:S01]  /*1990*/  BAR.SYNC.DEFER_BLOCKING 0x0 ;  /* 0x0000000000007b1d */ /* 0x000fe20000010000 */
[----:B------:R-:W-:-:S05]  /*19a0*/  ISETP.LT.AND P0, PT, R0, UR10, PT ;  /* 0x0000000a00007c0c */ /* 0x000fca000bf01270 */
[----:B------:R-:W2:Y:S08]  /*19b0*/  LDS.64 R38, [R38+0xb400] ;  /* 0x00b4000026267984 */ /* 0x000eb00000000a00 */
[----:B0-----:R-:W-:Y:S05]  /*19c0*/  @P0 BRA `(.L_x_23) ;  /* 0x0000000000600947 */ /* 0x001fea0003800000 */
[----:B------:R-:W0:Y:S01]  /*19d0*/  LDCU.64 UR12, c[0x0][0x3a0] ;  /* 0x00007400ff0c77ac */ /* 0x000e220008000a00 */
[C---:B------:R-:W-:Y:S02]  /*19e0*/  LOP3.LUT R21, R3.reuse, 0x3e0, RZ, 0xc0, !PT ;  /* 0x000003e003157812 */ /* 0x040fe400078ec0ff */
[----:B------:R-:W-:-:S05]  /*19f0*/  LOP3.LUT R2, R3, 0x1f, RZ, 0xc0, !PT ;  /* 0x0000001f03027812 */ /* 0x000fca00078ec0ff */
[----:B------:R-:W-:-:S05]  /*1a00*/  IMAD R21, R21, 0xf, R2 ;  /* 0x0000000f15157824 */ /* 0x000fca00078e0202 */
[----:B--2---:R-:W-:-:S05]  /*1a10*/  IADD3 R0, P0, PT, R21, R38, RZ ;  /* 0x0000002615007210 */ /* 0x004fca0007f1e0ff */
[----:B------:R-:W-:Y:S01]  /*1a20*/  IMAD.X R39, RZ, RZ, R39, P0 ;  /* 0x000000ffff277224 */ /* 0x000fe200000e0627 */
[----:B0-----:R-:W-:-:S04]  /*1a30*/  LEA R2, P0, R0, UR12, 0x3 ;  /* 0x0000000c00027c11 */ /* 0x001fc8000f8018ff */
[----:B------:R-:W-:-:S05]  /*1a40*/  LEA.HI.X R3, R0, UR13, R39, 0x3, P0 ;  /* 0x0000000d00037c11 */ /* 0x000fca00080f1c27 */
[----:B------:R-:W-:Y:S04]  /*1a50*/  STG.E.64 desc[UR8][R2.64], R36 ;  /* 0x0000002402007986 */ /* 0x000fe8000c101b08 */
        /* <DEDUP_REMOVED lines=13> */
[----:B------:R-:W-:Y:S01]  /*1b30*/  STG.E.64 desc[UR8][R2.64+0xe00], R12 ;  /* 0x000e000c02007986 */ /* 0x000fe2000c101b08 */
[----:B------:R-:W-:Y:S05]  /*1b40*/  EXIT ;  /* 0x000000000000794d */ /* 0x000fea0003800000 */
.L_x_23:
[----:B------:R-:W0:Y:S01]  /*1b50*/  LDCU.64 UR12, c[0x0][0x3a0] ;  /* 0x00007400ff0c77ac */ /* 0x000e220008000a00 */
[C---:B------:R-:W-:Y:S01]  /*1b60*/  LOP3.LUT R21, R3.reuse, 0x3e0, RZ, 0xc0, !PT ;  /* 0x000003e003157812 */ /* 0x040fe200078ec0ff */
[----:B------:R-:W-:Y:S01]  /*1b70*/  IMAD.U32 R23, RZ, RZ, UR7 ;  /* 0x00000007ff177e24 */ /* 0x000fe2000f8e00ff */
[----:B------:R-:W-:-:S03]  /*1b80*/  LOP3.LUT R2, R3, 0x1f, RZ, 0xc0, !PT ;  /* 0x0000001f03027812 */ /* 0x000fc600078ec0ff */
[----:B------:R-:W-:Y:S02]  /*1b90*/  IMAD R0, R23, -0x1680, R0 ;  /* 0xffffe98017007824 */ /* 0x000fe400078e0200 */
[----:B------:R-:W-:-:S04]  /*1ba0*/  IMAD R21, R21, 0xf, R2 ;  /* 0x0000000f15157824 */ /* 0x000fc800078e0202 */
[C---:B------:R-:W-:Y:S01]  /*1bb0*/  VIADD R23, R21.reuse, 0x20 ;  /* 0x0000002015177836 */ /* 0x040fe20000000000 */
[C---:B--2---:R-:W-:Y:S01]  /*1bc0*/  IADD3 R3, P0, PT, R21.reuse, R38, RZ ;  /* 0x0000002615037210 */ /* 0x044fe20007f1e0ff */
[C---:B-1----:R-:W-:Y:S01]  /*1bd0*/  VIADD R41, R21.reuse, 0x60 ;  /* 0x0000006015297836 */ /* 0x042fe20000000000 */
[-C--:B------:R-:W-:Y:S02]  /*1be0*/  ISETP.GE.AND P3, PT, R21, R0.reuse, PT ;  /* 0x000000001500720c */ /* 0x080fe40003f66270 */
[-C--:B------:R-:W-:Y:S01]  /*1bf0*/  ISETP.GE.AND P4, PT, R23, R0.reuse, PT ;  /* 0x000000001700720c */ /* 0x080fe20003f86270 */
[----:B------:R-:W-:Y:S01]  /*1c00*/  IMAD.X R38, RZ, RZ, R39, P0 ;  /* 0x000000ffff267224 */ /* 0x000fe200000e0627 */
[----:B0-----:R-:W-:Y:S01]  /*1c10*/  LEA R2, P1, R3, UR12, 0x3 ;  /* 0x0000000c03027c11 */ /* 0x001fe2000f8218ff */
[----:B------:R-:W-:Y:S01]  /*1c20*/  VIADD R23, R21, 0x80 ;  /* 0x0000008015177836 */ /* 0x000fe20000000000 */
[-C--:B------:R-:W-:Y:S01]  /*1c30*/  ISETP.GE.AND P6, PT, R41, R0.reuse, PT ;  /* 0x000000002900720c */ /* 0x080fe20003fc6270 */
[----:B------:R-:W-:Y:S01]  /*1c40*/  VIADD R39, R21, 0x40 ;  /* 0x0000004015277836 */ /* 0x000fe20000000000 */
[----:B------:R-:W-:Y:S01]  /*1c50*/  LEA.HI.X R3, R3, UR13, R38, 0x3, P1 ;  /* 0x0000000d03037c11 */ /* 0x000fe200088f1c26 */
[----:B------:R-:W-:Y:S01]  /*1c60*/  VIADD R41, R21, 0xc0 ;  /* 0x000000c015297836 */ /* 0x000fe20000000000 */
[-C--:B------:R-:W-:Y:S01]  /*1c70*/  ISETP.GE.AND P0, PT, R23, R0.reuse, PT ;  /* 0x000000001700720c */ /* 0x080fe20003f06270 */
[----:B------:R-:W-:Y:S01]  /*1c80*/  VIADD R23, R21, 0xe0 ;  /* 0x000000e015177836 */ /* 0x000fe20000000000 */
[-C--:B------:R-:W-:Y:S01]  /*1c90*/  ISETP.GE.AND P5, PT, R39, R0.reuse, PT ;  /* 0x000000002700720c */ /* 0x080fe20003fa6270 */
[----:B------:R-:W-:Y:S01]  /*1ca0*/  VIADD R39, R21, 0xa0 ;  /* 0x000000a015277836 */ /* 0x000fe20000000000 */
[----:B------:R0:W-:Y:S01]  /*1cb0*/  @!P3 STG.E.64 desc[UR8][R2.64], R36 ;  /* 0x000000240200b986 */ /* 0x0001e2000c101b08 */
[----:B------:R-:W-:-:S02]  /*1cc0*/  ISETP.GE.AND P2, PT, R41, R0, PT ;  /* 0x000000002900720c */ /* 0x000fc40003f46270 */
[-C--:B------:R-:W-:Y:S01]  /*1cd0*/  ISETP.GE.AND P3, PT, R23, R0.reuse, PT ;  /* 0x000000001700720c */ /* 0x080fe20003f66270 */
[----:B------:R-:W-:Y:S01]  /*1ce0*/  VIADD R23, R21, 0x100 ;  /* 0x0000010015177836 */ /* 0x000fe20000000000 */
[-C--:B------:R-:W-:Y:S01]  /*1cf0*/  ISETP.GE.AND P1, PT, R39, R0.reuse, PT ;  /* 0x000000002700720c */ /* 0x080fe20003f26270 */
[----:B------:R-:W-:Y:S01]  /*1d00*/  @!P4 STG.E.64 desc[UR8][R2.64+0x100], R34 ;  /* 0x000100220200c986 */ /* 0x000fe2000c101b08 */
[----:B------:R-:W-:Y:S02]  /*1d10*/  VIADD R39, R21, 0x120 ;  /* 0x0000012015277836 */ /* 0x000fe40000000000 */
[----:B------:R-:W-:Y:S01]  /*1d20*/  ISETP.GE.AND P4, PT, R23, R0, PT ;  /* 0x000000001700720c */ /* 0x000fe20003f86270 */
[C---:B------:R-:W-:Y:S01]  /*1d30*/  VIADD R23, R21.reuse, 0x140 ;  /* 0x0000014015177836 */ /* 0x040fe20000000000 */
[----:B------:R-:W-:Y:S01]  /*1d40*/  @!P6 STG.E.64 desc[UR8][R2.64+0x300], R30 ;  /* 0x0003001e0200e986 */ /* 0x000fe2000c101b08 */
[----:B0-----:R-:W-:-:S03]  /*1d50*/  VIADD R37, R21, 0x160 ;  /* 0x0000016015257836 */ /* 0x001fc60000000000 */
[----:B------:R0:W-:Y:S01]  /*1d60*/  @!P5 STG.E.64 desc[UR8][R2.64+0x200], R32 ;  /* 0x000200200200d986 */ /* 0x0001e2000c101b08 */
[-C--:B------:R-:W-:Y:S01]  /*1d70*/  ISETP.GE.AND P6, PT, R23, R0.reuse, PT ;  /* 0x000000001700720c */ /* 0x080fe20003fc6270 */
[----:B------:R-:W-:Y:S01]  /*1d80*/  VIADD R23, R21, 0x180 ;  /* 0x0000018015177836 */ /* 0x000fe20000000000 */
[-C--:B------:R-:W-:Y:S01]  /*1d90*/  ISETP.GE.AND P5, PT, R39, R0.reuse, PT ;  /* 0x000000002700720c */ /* 0x080fe20003fa6270 */
[----:B------:R1:W-:Y:S01]  /*1da0*/  @!P0 STG.E.64 desc[UR8][R2.64+0x400], R28 ;  /* 0x0004001c02008986 */ /* 0x0003e2000c101b08 */
[----:B------:R-:W-:-:S03]  /*1db0*/  ISETP.GE.AND P0, PT, R37, R0, PT ;  /* 0x000000002500720c */ /* 0x000fc60003f06270 */
[----:B------:R1:W-:Y:S01]  /*1dc0*/  @!P1 STG.E.64 desc[UR8][R2.64+0x500], R26 ;  /* 0x0005001a02009986 */ /* 0x0003e2000c101b08 */
[----:B------:R-:W-:-:S03]  /*1dd0*/  ISETP.GE.AND P1, PT, R23, R0, PT ;  /* 0x000000001700720c */ /* 0x000fc60003f26270 */
[----:B------:R1:W-:Y:S01]  /*1de0*/  @!P2 STG.E.64 desc[UR8][R2.64+0x600], R14 ;  /* 0x0006000e0200a986 */ /* 0x0003e2000c101b08 */
[C---:B0-----:R-:W-:Y:S02]  /*1df0*/  VIADD R33, R21.reuse, 0x1a0 ;  /* 0x000001a015217836 */ /* 0x041fe40000000000 */
[----:B------:R-:W-:Y:S01]  /*1e00*/  VIADD R21, R21, 0x1c0 ;  /* 0x000001c015157836 */ /* 0x000fe20000000000 */
[----:B------:R1:W-:Y:S02]  /*1e10*/  @!P3 STG.E.64 desc[UR8][R2.64+0x700], R18 ;  /* 0x000700120200b986 */ /* 0x0003e4000c101b08 */
[-C--:B------:R-:W-:Y:S02]  /*1e20*/  ISETP.GE.AND P2, PT, R33, R0.reuse, PT ;  /* 0x000000002100720c */ /* 0x080fe40003f46270 */
[----:B------:R-:W-:Y:S01]  /*1e30*/  ISETP.GE.AND P3, PT, R21, R0, PT ;  /* 0x000000001500720c */ /* 0x000fe20003f66270 */
[----:B------:R1:W-:Y:S04]  /*1e40*/  @!P4 STG.E.64 desc[UR8][R2.64+0x800], R16 ;  /* 0x000800100200c986 */ /* 0x0003e8000c101b08 */
[----:B------:R1:W-:Y:S04]  /*1e50*/  @!P5 STG.E.64 desc[UR8][R2.64+0x900], R24 ;  /* 0x000900180200d986 */ /* 0x0003e8000c101b08 */
[----:B------:R1:W-:Y:S04]  /*1e60*/  @!P6 STG.E.64 desc[UR8][R2.64+0xa00], R10 ;  /* 0x000a000a0200e986 */ /* 0x0003e8000c101b08 */
[----:B------:R1:W-:Y:S04]  /*1e70*/  @!P0 STG.E.64 desc[UR8][R2.64+0xb00], R8 ;  /* 0x000b000802008986 */ /* 0x0003e8000c101b08 */
[----:B------:R1:W-:Y:S04]  /*1e80*/  @!P1 STG.E.64 desc[UR8][R2.64+0xc00], R6 ;  /* 0x000c000602009986 */ /* 0x0003e8000c101b08 */
[----:B------:R1:W-:Y:S01]  /*1e90*/  @!P2 STG.E.64 desc[UR8][R2.64+0xd00], R4 ;  /* 0x000d00040200a986 */ /* 0x0003e2000c101b08 */
[----:B------:R-:W-:Y:S05]  /*1ea0*/  @P3 EXIT ;  /* 0x000000000000394d */ /* 0x000fea0003800000 */
[----:B------:R-:W-:Y:S01]  /*1eb0*/  STG.E.64 desc[UR8][R2.64+0xe00], R12 ;  /* 0x000e000c02007986 */ /* 0x000fe2000c101b08 */
[----:B------:R-:W-:Y:S05]  /*1ec0*/  EXIT ;  /* 0x000000000000794d */ /* 0x000fea0003800000 */
.L_x_14:
[----:B------:R-:W-:Y:S01]  /*1ed0*/  IMAD.MOV.U32 R2, RZ, RZ, RZ ;  /* 0x000000ffff027224 */ /* 0x000fe200078e00ff */
[C---:B------:R-:W-:Y:S01]  /*1ee0*/  ISETP.GT.U32.AND P0, PT, R3.reuse, 0x1f, PT ;  /* 0x0000001f0300780c */ /* 0x040fe20003f04070 */
[----:B------:R-:W-:Y:S05]  /*1ef0*/  WARPSYNC.ALL ;  /* 0x0000000000007948 */ /* 0x000fea0003800000 */
[----:B------:R-:W-:-:S05]  /*1f00*/  IMAD.HI.U32 R60, R3, 0x15555556, R2 ;  /* 0x15555556033c7827 */ /* 0x000fca00078e0002 */
[----:B------:R-:W-:-:S05]  /*1f10*/  LEA R60, R60, UR6, 0x2 ;  /* 0x000000063c3c7c11 */ /* 0x000fca000f8e10ff */
[----:B------:R0:W-:Y:S01]  /*1f20*/  STS [R60+0x3410], R59 ;  /* 0x0034103b3c007388 */ /* 0x0001e20000000800 */
[----:B------:R-:W-:Y:S06]  /*1f30*/  BAR.SYNC.DEFER_BLOCKING 0x0 ;  /* 0x0000000000007b1d */ /* 0x000fec0000010000 */
[----:B------:R-:W-:Y:S05]  /*1f40*/  @P0 BRA `(.L_x_24) ;  /* 0x0000000000e00947 */ /* 0x000fea0003800000 */
[----:B------:R-:W-:Y:S01]  /*1f50*/  IMAD.MOV.U32 R73, RZ, RZ, 0x34 ;  /* 0x00000034ff497424 */ /* 0x000fe200078e00ff */
[----:B------:R-:W-:-:S03]  /*1f60*/  UMOV UR11, 0xffffffff ;  /* 0xffffffff000b7882 */ /* 0x000fc60000000000 */
[----:B------:R-:W-:-:S05]  /*1f70*/  IMAD R64, R3, R73, UR6 ;  /* 0x0000000603407e24 */ /* 0x000fca000f8e0249 */
[----:B------:R-:W-:Y:S04]  /*1f80*/  LDS R66, [R64+0x3410] ;  /* 0x0034100040427984 */ /* 0x000fe80000000800 */
[----:B------:R-:W-:Y:S04]  /*1f90*/  LDS R73, [R64+0x3414] ;  /* 0x0034140040497984 */ /* 0x000fe80000000800 */
[----:B------:R-:W1:Y:S04]  /*1fa0*/  LDS R68, [R64+0x3418] ;  /* 0x0034180040447984 */ /* 0x000e680000000800 */
[----:B------:R-:W-:Y:S04]  /*1fb0*/  LDS R70, [R64+0x341c] ;  /* 0x00341c0040467984 */ /* 0x000fe80000000800 */
[----:B------:R-:W2:Y:S04]  /*1fc0*/  LDS R75, [R64+0x3420] ;  /* 0x00342000404b7984 */ /* 0x000ea80000000800 */
[----:B------:R-:W-:Y:S04]  /*1fd0*/  LDS R72, [R64+0x3424] ;  /* 0x0034240040487984 */ /* 0x000fe80000000800 */
[----:B------:R-:W3:Y:S04]  /*1fe0*/  LDS R77, [R64+0x3428] ;  /* 0x00342800404d7984 */ /* 0x000ee80000000800 */
[----:B------:R-:W-:Y:S04]  /*1ff0*/  LDS R74, [R64+0x342c] ;  /* 0x00342c00404a7984 */ /* 0x000fe80000000800 */
[----:B------:R-:W4:Y:S04]  /*2000*/  LDS R79, [R64+0x3430] ;  /* 0x00343000404f7984 */ /* 0x000f280000000800 */
[----:B------:R-:W-:Y:S04]  /*2010*/  LDS R76, [R64+0x3434] ;  /* 0x00343400404c7984 */ /* 0x000fe80000000800 */
[----:B------:R-:W5:Y:S04]  /*2020*/  LDS R81, [R64+0x3438] ;  /* 0x0034380040517984 */ /* 0x000f680000000800 */
[----:B------:R-:W0:Y:S01]  /*2030*/  LDS R78, [R64+0x343c] ;  /* 0x00343c00404e7984 */ /* 0x000e220000000800 */
[----:B-1----:R-:W-:-:S04]  /*2040*/  IADD3 R80, PT, PT, R68, R73, R66 ;  /* 0x0000004944507210 */ /* 0x002fc80007ffe042 */
[----:B--2---:R-:W-:-:S04]  /*2050*/  IADD3 R80, PT, PT, R75, R80, R70 ;  /* 0x000000504b507210 */ /* 0x004fc80007ffe046 */
[----:B---3--:R-:W-:-:S04]  /*2060*/  IADD3 R80, PT, PT, R77, R80, R72 ;  /* 0x000000504d507210 */ /* 0x008fc80007ffe048 */
[----:B----4-:R-:W-:-:S04]  /*2070*/  IADD3 R80, PT, PT, R79, R80, R74 ;  /* 0x000000504f507210 */ /* 0x010fc80007ffe04a */
[----:B-----5:R-:W-:-:S05]  /*2080*/  IADD3 R83, PT, PT, R81, R80, R76 ;  /* 0x0000005051537210 */ /* 0x020fca0007ffe04c */
[----:B0-----:R-:W-:Y:S01]  /*2090*/  IMAD.IADD R78, R78, 0x1, R83 ;  /* 0x000000014e4e7824 */ /* 0x001fe200078e0253 */
[----:B------:R-:W-:Y:S06]  /*20a0*/  BRA.DIV UR11, `(.L_x_25) ;  /* 0x0000004e0b6c7947 */ /* 0x000fec000b800000 */
[----:B------:R-:W0:Y:S02]  /*20b0*/  SHFL.UP P0, R83, R78, 0x1, RZ ;  /* 0x042000004e537989 */ /* 0x000e2400000000ff */
[----:B0-----:R-:W-:-:S05]  /*20c0*/  @P0 IMAD.IADD R83, R78, 0x1, R83 ;  /* 0x000000014e530824 */ /* 0x001fca00078e0253 */
[----:B------:R-:W0:Y:S02]  /*20d0*/  SHFL.UP P0, R80, R83, 0x2, RZ ;  /* 0x0440000053507989 */ /* 0x000e2400000000ff */
[----:B0-----:R-:W-:-:S05]  /*20e0*/  @P0 IMAD.IADD R80, R83, 0x1, R80 ;  /* 0x0000000153500824 */ /* 0x001fca00078e0250 */
[----:B------:R-:W0:Y:S02]  /*20f0*/  SHFL.UP P0, R85, R80, 0x4, RZ ;  /* 0x0480000050557989 */ /* 0x000e2400000000ff */
[----:B0-----:R-:W-:-:S05]  /*2100*/  @P0 IMAD.IADD R85, R80, 0x1, R85 ;  /* 0x0000000150550824 */ /* 0x001fca00078e0255 */
[----:B------:R-:W0:Y:S02]  /*2110*/  SHFL.UP P0, R82, R85, 0x8, RZ ;  /* 0x0500000055527989 */ /* 0x000e2400000000ff */
[----:B0-----:R-:W-:-:S05]  /*2120*/  @P0 IMAD.IADD R82, R85, 0x1, R82 ;  /* 0x0000000155520824 */ /* 0x001fca00078e0252 */
[----:B------:R0:W1:Y:S02]  /*2130*/  SHFL.UP P0, R87, R82, 0x10, RZ ;  /* 0x0600000052577989 */ /* 0x00006400000000ff */
.L_x_100:
[----:B-1----:R-:W-:-:S04]  /*2140*/  @P0 IMAD.IADD R87, R82, 0x1, R87 ;  /* 0x0000000152570824 */ /* 0x002fc800078e0257 */
[----:B------:R-:W-:-:S04]  /*2150*/  IMAD.IADD R87, R87, 0x1, -R78 ;  /* 0x0000000157577824 */ /* 0x000fc800078e0a4e */
[----:B------:R-:W-:Y:S01]  /*2160*/  IMAD.IADD R66, R66, 0x1, R87 ;  /* 0x0000000142427824 */ /* 0x000fe200078e0257 */
[----:B------:R1:W-:Y:S03]  /*2170*/  STS [R64+0x3410], R87 ;  /* 0x0034105740007388 */ /* 0x0003e60000000800 */
        /* <DEDUP_REMOVED lines=19> */
[----:B------:R1:W-:Y:S04]  /*22b0*/  STS [R64+0x3438], R76 ;  /* 0x0034384c40007388 */ /* 0x0003e80000000800 */
[----:B------:R1:W-:Y:S02]  /*22c0*/  STS [R64+0x343c], R81 ;  /* 0x00343c5140007388 */ /* 0x0003e40000000800 */
.L_x_24:
[----:B------:R-:W-:Y:S05]  /*22d0*/  WARPSYNC.ALL ;  /* 0x0000000000007948 */ /* 0x000fea0003800000 */
[----:B------:R-:W-:Y:S01]  /*22e0*/  BAR.SYNC.DEFER_BLOCKING 0x0 ;  /* 0x0000000000007b1d */ /* 0x000fe20000010000 */
[----:B------:R-:W-:Y:S02]  /*22f0*/  ISETP.NE.AND P0, PT, R84, RZ, PT ;  /* 0x000000ff5400720c */ /* 0x000fe40003f05270 */
[----:B-1----:R-:W-:-:S03]  /*2300*/  SHF.R.U64 R64, R36, UR5, R39 ;  /* 0x0000000524407c19 */ /* 0x002fc60008001227 */
[----:B------:R-:W-:Y:S01]  /*2310*/  BSSY.RECONVERGENT B0, `(.L_x_26) ;  /* 0x0000028000007945 */ /* 0x000fe20003800200 */
[----:B------:R-:W-:Y:S01]  /*2320*/  LOP3.LUT R97, R64, UR4, RZ, 0x30, !PT ;  /* 0x0000000440617c12 */ /* 0x000fe2000f8e30ff */
[----:B0-----:R-:W0:Y:S06]  /*2330*/  LDS R60, [R60+0x3410] ;  /* 0x003410003c3c7984 */ /* 0x001e2c0000000800 */
[----:B------:R-:W-:Y:S05]  /*2340*/  @P0 BRA `(.L_x_27) ;  /* 0x0000000000900947 */ /* 0x000fea0003800000 */
[----:B------:R-:W0:Y:S04]  /*2350*/  LDS R73, [R62] ;  /* 0x000000003e497984 */ /* 0x000e280000000800 */
[----:B------:R-:W1:Y:S04]  /*2360*/  LDS R75, [R62+0x400] ;  /* 0x000400003e4b7984 */ /* 0x000e680000000800 */
[----:B------:R-:W2:Y:S04]  /*2370*/  LDS R77, [R62+0x800] ;  /* 0x000800003e4d7984 */ /* 0x000ea80000000800 */
[----:B------:R-:W3:Y:S04]  /*2380*/  LDS R79, [R62+0xc00] ;  /* 0x000c00003e4f7984 */ /* 0x000ee80000000800 */
[----:B------:R-:W4:Y:S04]  /*2390*/  LDS R81, [R62+0x1000] ;  /* 0x001000003e517984 */ /* 0x000f280000000800 */
[----:B------:R-:W5:Y:S04]  /*23a0*/  LDS R83, [R62+0x1400] ;  /* 0x001400003e537984 */ /* 0x000f680000000800 */
[----:B------:R-:W5:Y:S04]  /*23b0*/  LDS R85, [R62+0x1800] ;  /* 0x001800003e557984 */ /* 0x000f680000000800 */
[----:B------:R-:W5:Y:S04]  /*23c0*/  LDS R87, [R62+0x1c00] ;  /* 0x001c00003e577984 */ /* 0x000f680000000800 */
[----:B------:R-:W5:Y:S04]  /*23d0*/  LDS R89, [R62+0x2000] ;  /* 0x002000003e597984 */ /* 0x000f680000000800 */
[----:B------:R-:W5:Y:S04]  /*23e0*/  LDS R91, [R62+0x2400] ;  /* 0x002400003e5b7984 */ /* 0x000f680000000800 */
[----:B------:R-:W5:Y:S01]  /*23f0*/  LDS R93, [R62+0x2800] ;  /* 0x002800003e5d7984 */ /* 0x000f620000000800 */
[----:B0-----:R-:W-:-:S03]  /*2400*/  IMAD.IADD R73, R60, 0x1, R73 ;  /* 0x000000013c497824 */ /* 0x001fc600078e0249 */
[----:B------:R-:W0:Y:S01]  /*2410*/  LDS R95, [R62+0x2c00] ;  /* 0x002c00003e5f7984 */ /* 0x000e220000000800 */
[C---:B-1----:R-:W-:Y:S02]  /*2420*/  IMAD.IADD R75, R60.reuse, 0x1, R75 ;  /* 0x000000013c4b7824 */ /* 0x042fe400078e024b */
[C---:B--2---:R-:W-:Y:S01]  /*2430*/  IMAD.IADD R77, R60.reuse, 0x1, R77 ;  /* 0x000000013c4d7824 */ /* 0x044fe200078e024d */
[----:B------:R1:W-:Y:S01]  /*2440*/  STS [R62], R73 ;  /* 0x000000493e007388 */ /* 0x0003e20000000800 */
[----:B---3--:R-:W-:-:S03]  /*2450*/  IMAD.IADD R79, R60, 0x1, R79 ;  /* 0x000000013c4f7824 */ /* 0x008fc600078e024f */
[----:B------:R1:W-:Y:S01]  /*2460*/  STS [R62+0x400], R75 ;  /* 0x0004004b3e007388 */ /* 0x0003e20000000800 */
[----:B----4-:R-:W-:-:S03]  /*2470*/  IMAD.IADD R81, R60, 0x1, R81 ;  /* 0x000000013c517824 */ /* 0x010fc600078e0251 */
[----:B------:R1:W-:Y:S01]  /*2480*/  STS [R62+0x800], R77 ;  /* 0x0008004d3e007388 */ /* 0x0003e20000000800 */
[----:B-----5:R-:W-:-:S03]  /*2490*/  IMAD.IADD R83, R60, 0x1, R83 ;  /* 0x000000013c537824 */ /* 0x020fc600078e0253 */
[----:B------:R1:W-:Y:S01]  /*24a0*/  STS [R62+0xc00], R79 ;  /* 0x000c004f3e007388 */ /* 0x0003e20000000800 */
[----:B------:R-:W-:-:S03]  /*24b0*/  IMAD.IADD R85, R60, 0x1, R85 ;  /* 0x000000013c557824 */ /* 0x000fc600078e0255 */
        /* <DEDUP_REMOVED lines=9> */
[----:B0-----:R-:W-:-:S03]  /*2550*/  IMAD.IADD R95, R60, 0x1, R95 ;  /* 0x000000013c5f7824 */ /* 0x001fc600078e025f */
[----:B------:R1:W-:Y:S04]  /*2560*/  STS [R62+0x2400], R91 ;  /* 0x0024005b3e007388 */ /* 0x0003e80000000800 */
[----:B------:R1:W-:Y:S04]  /*2570*/  STS [R62+0x2800], R93 ;  /* 0x0028005d3e007388 */ /* 0x0003e80000000800 */
[----:B------:R1:W-:Y:S02]  /*2580*/  STS [R62+0x2c00], R95 ;  /* 0x002c005f3e007388 */ /* 0x0003e40000000800 */
.L_x_27:
[----:B------:R-:W-:Y:S05]  /*2590*/  BSYNC.RECONVERGENT B0 ;  /* 0x0000000000007941 */ /* 0x000fea0003800200 */
.L_x_26:
[----:B------:R-:W-:Y:S01]  /*25a0*/  BAR.SYNC.DEFER_BLOCKING 0x0 ;  /* 0x0000000000007b1d */ /* 0x000fe20000010000 */
[----:B------:R-:W-:-:S05]  /*25b0*/  R2P PR, R97, 0x7f ;  /* 0x0000007f61007804 */ /* 0x000fca0000000000 */
[----:B------:R-:W-:Y:S08]  /*25c0*/  BSSY.RECONVERGENT B0, `(.L_x_28) ;  /* 0x0000024000007945 */ /* 0x000ff00003800200 */
[----:B-1----:R-:W-:Y:S02]  /*25d0*/  VOTE.ANY R62, PT, P0 ;  /* 0x00000000003e7806 */ /* 0x002fe400000e0100 */
[----:B------:R-:W-:-:S02]  /*25e0*/  VOTE.ANY R73, PT, P1 ;  /* 0x0000000000497806 */ /* 0x000fc400008e0100 */
[----:B------:R-:W-:Y:S02]  /*25f0*/  @!P0 LOP3.LUT R62, RZ, R62, RZ, 0x33, !PT ;  /* 0x0000003eff3e8212 */ /* 0x000fe400078e33ff */
[----:B------:R-:W-:Y:S02]  /*2600*/  VOTE.ANY R75, PT, P2 ;  /* 0x00000000004b7806 */ /* 0x000fe400010e0100 */
[----:B------:R-:W-:Y:S02]  /*2610*/  @!P1 LOP3.LUT R73, RZ, R73, RZ, 0x33, !PT ;  /* 0x00000049ff499212 */ /* 0x000fe400078e33ff */
[----:B------:R-:W-:Y:S02]  /*2620*/  VOTE.ANY R77, PT, P3 ;  /* 0x00000000004d7806 */ /* 0x000fe400018e0100 */
[----:B------:R-:W-:Y:S02]  /*2630*/  @!P2 LOP3.LUT R75, RZ, R75, RZ, 0x33, !PT ;  /* 0x0000004bff4ba212 */ /* 0x000fe400078e33ff */
[----:B------:R-:W-:-:S02]  /*2640*/  LOP3.LUT R62, R73, R62, RZ, 0xc0, !PT ;  /* 0x0000003e493e7212 */ /* 0x000fc400078ec0ff */
[----:B------:R-:W-:Y:S02]  /*2650*/  @!P3 LOP3.LUT R77, RZ, R77, RZ, 0x33, !PT ;  /* 0x0000004dff4db212 */ /* 0x000fe400078e33ff */
[----:B------:R-:W-:Y:S02]  /*2660*/  LOP3.LUT R62, R75, R62, RZ, 0xc0, !PT ;  /* 0x0000003e4b3e7212 */ /* 0x000fe400078ec0ff */
[----:B------:R-:W-:Y:S02]  /*2670*/  VOTE.ANY R73, PT, P4 ;  /* 0x0000000000497806 */ /* 0x000fe400020e0100 */
[----:B------:R-:W-:Y:S02]  /*2680*/  LOP3.LUT R62, R77, R62, RZ, 0xc0, !PT ;  /* 0x0000003e4d3e7212 */ /* 0x000fe400078ec0ff */
[----:B------:R-:W-:Y:S02]  /*2690*/  @!P4 LOP3.LUT R73, RZ, R73, RZ, 0x33, !PT ;  /* 0x00000049ff49c212 */ /* 0x000fe400078e33ff */
[----:B------:R-:W-:-:S02]  /*26a0*/  VOTE.ANY R75, PT, P5 ;  /* 0x00000000004b7806 */ /* 0x000fc400028e0100 */
[----:B------:R-:W-:Y:S01]  /*26b0*/  LOP3.LUT R62, R73, R62, RZ, 0xc0, !PT ;  /* 0x0000003e493e7212 */ /* 0x000fe200078ec0ff */
[----:B------:R-:W-:Y:S01]  /*26c0*/  IMAD.MOV.U32 R73, RZ, RZ, RZ ;  /* 0x000000ffff497224 */ /* 0x000fe200078e00ff */
[----:B------:R-:W-:Y:S02]  /*26d0*/  LOP3.LUT P0, RZ, R97, 0x80, RZ, 0xc0, !PT ;  /* 0x0000008061ff7812 */ /* 0x000fe4000780c0ff */
[----:B------:R-:W-:Y:S02]  /*26e0*/  @!P5 LOP3.LUT R75, RZ, R75, RZ, 0x33, !PT ;  /* 0x0000004bff4bd212 */ /* 0x000fe400078e33ff */
[----:B------:R-:W-:Y:S02]  /*26f0*/  VOTE.ANY R64, PT, P6 ;  /* 0x0000000000407806 */ /* 0x000fe400030e0100 */
[----:B------:R-:W-:Y:S02]  /*2700*/  LOP3.LUT R75, R75, R62, RZ, 0xc0, !PT ;  /* 0x0000003e4b4b7212 */ /* 0x000fe400078ec0ff */
[----:B------:R-:W1:Y:S01]  /*2710*/  S2R R62, SR_LEMASK ;  /* 0x00000000003e7919 */ /* 0x000e620000003a00 */
[----:B------:R-:W-:-:S04]  /*2720*/  @!P6 LOP3.LUT R64, RZ, R64, RZ, 0x33, !PT ;  /* 0x00000040ff40e212 */ /* 0x000fc800078e33ff */
[----:B------:R-:W-:Y:S02]  /*2730*/  VOTE.ANY R66, PT, P0 ;  /* 0x0000000000427806 */ /* 0x000fe400000e0100 */
[----:B------:R-:W-:Y:S02]  /*2740*/  LOP3.LUT R75, R64, R75, RZ, 0xc0, !PT ;  /* 0x0000004b404b7212 */ /* 0x000fe400078ec0ff */
[----:B------:R-:W-:-:S04]  /*2750*/  @!P0 LOP3.LUT R66, RZ, R66, RZ, 0x33, !PT ;  /* 0x00000042ff428212 */ /* 0x000fc800078e33ff */
[----:B------:R-:W-:Y:S02]  /*2760*/  LOP3.LUT R75, R66, R75, RZ, 0xc0, !PT ;  /* 0x0000004b424b7212 */ /* 0x000fe400078ec0ff */
[----:B------:R-:W-:Y:S02]  /*2770*/  SHF.R.U64 R66, R34, UR5, R41 ;  /* 0x0000000522427c19 */ /* 0x000fe40008001229 */
[----:B------:R-:W2:Y:S02]  /*2780*/  FLO.U32 R70, R75 ;  /* 0x0000004b00467300 */ /* 0x000ea400000e0000 */
[----:B------:R-:W-:Y:S02]  /*2790*/  LOP3.LUT R81, R66, UR4, RZ, 0x30, !PT ;  /* 0x0000000442517c12 */ /* 0x000fe4000f8e30ff */
[----:B-1----:R-:W-:Y:S02]  /*27a0*/  LOP3.LUT R64, R62, R75, RZ, 0xc0, !PT ;  /* 0x0000004b3e407212 */ /* 0x002fe400078ec0ff */
[----:B--2---:R-:W-:-:S04]  /*27b0*/  ISETP.NE.AND P0, PT, R0, R70, PT ;  /* 0x000000460000720c */ /* 0x004fc80003f05270 */
[----:B------:R-:W1:Y:S09]  /*27c0*/  POPC R64, R64 ;  /* 0x0000004000407309 */ /* 0x000e720000000000 */
[----:B------:R-:W-:Y:S05]  /*27d0*/  @P0 BRA `(.L_x_29) ;  /* 0x0000000000080947 */ /* 0x000fea0003800000 */
[----:B------:R-:W-:-:S06]  /*27e0*/  IMAD R73, R97, 0x4, R58 ;  /* 0x0000000461497824 */ /* 0x000fcc00078e023a */
[----:B-1----:R2:W3:Y:S02]  /*27f0*/  ATOMS.ADD R73, [R73], R64 ;  /* 0x000000404949738c */ /* 0x0024e40000000000 */
.L_x_29:
[----:B------:R-:W-:Y:S05]  /*2800*/  BSYNC.RECONVERGENT B0 ;  /* 0x0000000000007941 */ /* 0x000fea0003800200 */
.L_x_28:
[----:B------:R-:W-:Y:S01]  /*2810*/  R2P PR, R81, 0x7f ;  /* 0x0000007f51007804 */ /* 0x000fe20000000000 */
[----:B---3--:R3:W4:Y:S01]  /*2820*/  SHFL.IDX PT, R73, R73, R70, 0x1f ;  /* 0x00001f4649497589 */ /* 0x00872200000e0000 */
[----:B------:R-:W-:Y:S01]  /*2830*/  SHF.R.U64 R68, R32, UR5, R43 ;  /* 0x0000000520447c19 */ /* 0x000fe2000800122b */
[----:B------:R-:W-:Y:S03]  /*2840*/  BSSY.RECONVERGENT B0, `(.L_x_30) ;  /* 0x0000022000007945 */ /* 0x000fe60003800200 */
[----:B------:R-:W-:-:S07]  /*2850*/  LOP3.LUT R83, R68, UR4, RZ, 0x30, !PT ;  /* 0x0000000444537c12 */ /* 0x000fce000f8e30ff */
[----:B------:R-:W-:Y:S02]  /*2860*/  VOTE.ANY R66, PT, P0 ;  /* 0x0000000000427806 */ /* 0x000fe400000e0100 */
[----:B------:R-:W-:Y:S02]  /*2870*/  VOTE.ANY R75, PT, P1 ;  /* 0x00000000004b7806 */ /* 0x000fe400008e0100 */
[----:B------:R-:W-:Y:S02]  /*2880*/  @!P0 LOP3.LUT R66, RZ, R66, RZ, 0x33, !PT ;  /* 0x00000042ff428212 */ /* 0x000fe400078e33ff */
[----:B------:R-:W-:Y:S02]  /*2890*/  VOTE.ANY R77, PT, P2 ;  /* 0x00000000004d7806 */ /* 0x000fe400010e0100 */
[----:B------:R-:W-:Y:S02]  /*28a0*/  @!P1 LOP3.LUT R75, RZ, R75, RZ, 0x33, !PT ;  /* 0x0000004bff4b9212 */ /* 0x000fe400078e33ff */
[----:B------:R-:W-:-:S02]  /*28b0*/  @!P2 LOP3.LUT R77, RZ, R77, RZ, 0x33, !PT ;  /* 0x0000004dff4da212 */ /* 0x000fc400078e33ff */
[----:B------:R-:W-:Y:S02]  /*28c0*/  LOP3.LUT R66, R75, R66, RZ, 0xc0, !PT ;  /* 0x000000424b427212 */ /* 0x000fe400078ec0ff */
[----:B------:R-:W-:Y:S02]  /*28d0*/  VOTE.ANY R75, PT, P3 ;  /* 0x00000000004b7806 */ /* 0x000fe400018e0100 */
[----:B------:R-:W-:Y:S02]  /*28e0*/  LOP3.LUT R66, R77, R66, RZ, 0xc0, !PT ;  /* 0x000000424d427212 */ /* 0x000fe400078ec0ff */
[----:B------:R-:W-:Y:S02]  /*28f0*/  LOP3.LUT P0, RZ, R81, 0x80, RZ, 0xc0, !PT ;  /* 0x0000008051ff7812 */ /* 0x000fe4000780c0ff */
[----:B------:R-:W-:Y:S02]  /*2900*/  VOTE.ANY R77, PT, P4 ;  /* 0x00000000004d7806 */ /* 0x000fe400020e0100 */
[----:B------:R-:W-:-:S02]  /*2910*/  @!P3 LOP3.LUT R75, RZ, R75, RZ, 0x33, !PT ;  /* 0x0000004bff4bb212 */ /* 0x000fc400078e33ff */
[----:B------:R-:W-:Y:S02]  /*2920*/  @!P4 LOP3.LUT R77, RZ, R77, RZ, 0x33, !PT ;  /* 0x0000004dff4dc212 */ /* 0x000fe400078e33ff */
[----:B------:R-:W-:Y:S02]  /*2930*/  LOP3.LUT R66, R75, R66, RZ, 0xc0, !PT ;  /* 0x000000424b427212 */ /* 0x000fe400078ec0ff */
[----:B------:R-:W-:Y:S02]  /*2940*/  VOTE.ANY R75, PT, P5 ;  /* 0x00000000004b7806 */ /* 0x000fe400028e0100 */
[----:B------:R-:W-:Y:S02]  /*2950*/  LOP3.LUT R66, R77, R66, RZ, 0xc0, !PT ;  /* 0x000000424d427212 */ /* 0x000fe400078ec0ff */
[----:B------:R-:W-:Y:S02]  /*2960*/  VOTE.ANY R77, PT, P6 ;  /* 0x00000000004d7806 */ /* 0x000fe400030e0100 */
[----:B------:R-:W-:-:S02]  /*2970*/  @!P5 LOP3.LUT R75, RZ, R75, RZ, 0x33, !PT ;  /* 0x0000004bff4bd212 */ /* 0x000fc400078e33ff */
[----:B------:R-:W-:Y:S02]  /*2980*/  VOTE.ANY R79, PT, P0 ;  /* 0x00000000004f7806 */ /* 0x000fe400000e0100 */
[----:B------:R-:W-:Y:S02]  /*2990*/  @!P6 LOP3.LUT R77, RZ, R77, RZ, 0x33, !PT ;  /* 0x0000004dff4de212 */ /* 0x000fe400078e33ff */
[----:B------:R-:W-:Y:S01]  /*29a0*/  LOP3.LUT R66, R75, R66, RZ, 0xc0, !PT ;  /* 0x000000424b427212 */ /* 0x000fe200078ec0ff */
[----:B------:R-:W-:Y:S01]  /*29b0*/  IMAD.MOV.U32 R75, RZ, RZ, RZ ;  /* 0x000000ffff4b7224 */ /* 0x000fe200078e00ff */
[----:B------:R-:W-:Y:S02]  /*29c0*/  @!P0 LOP3.LUT R79, RZ, R79, RZ, 0x33, !PT ;  /* 0x0000004fff4f8212 */ /* 0x000fe400078e33ff */
[----:B------:R-:W-:-:S04]  /*29d0*/  LOP3.LUT R66, R77, R66, RZ, 0xc0, !PT ;  /* 0x000000424d427212 */ /* 0x000fc800078ec0ff */
[----:B------:R-:W-:-:S04]  /*29e0*/  LOP3.LUT R79, R79, R66, RZ, 0xc0, !PT ;  /* 0x000000424f4f7212 */ /* 0x000fc800078ec0ff */
[----:B------:R-:W5:Y:S01]  /*29f0*/  FLO.U32 R72, R79 ;  /* 0x0000004f00487300 */ /* 0x000f6200000e0000 */
[----:B------:R-:W-:-:S07]  /*2a00*/  LOP3.LUT R66, R62, R79, RZ, 0xc0, !PT ;  /* 0x0000004f3e427212 */ /* 0x000fce00078ec0ff */
[----:B------:R-:W0:Y:S01]  /*2a10*/  POPC R66, R66 ;  /* 0x0000004200427309 */ /* 0x000e220000000000 */
[----:B-----5:R-:W-:-:S13]  /*2a20*/  ISETP.NE.AND P0, PT, R0, R72, PT ;  /* 0x000000480000720c */ /* 0x020fda0003f05270 */
[----:B0--34-:R-:W-:Y:S05]  /*2a30*/  @P0 BRA `(.L_x_31) ;  /* 0x0000000000080947 */ /* 0x019fea0003800000 */
[----:B------:R-:W-:-:S06]  /*2a40*/  IMAD R75, R81, 0x4, R58 ;  /* 0x00000004514b7824 */ /* 0x000fcc00078e023a */
[----:B------:R0:W3:Y:S02]  /*2a50*/  ATOMS.ADD R75, [R75], R66 ;  /* 0x000000424b4b738c */ /* 0x0000e40000000000 */
.L_x_31:
[----:B------:R-:W-:Y:S05]  /*2a60*/  BSYNC.RECONVERGENT B0 ;  /* 0x0000000000007941 */ /* 0x000fea0003800200 */
.L_x_30:
        /* <DEDUP_REMOVED lines=37> */
.L_x_33:
[----:B------:R-:W-:Y:S05]  /*2cc0*/  BSYNC.RECONVERGENT B0 ;  /* 0x0000000000007941 */ /* 0x000fea0003800200 */
.L_x_32:
[----:B------:R-:W-:Y:S01]  /*2cd0*/  R2P PR, R85, 0x7f ;  /* 0x0000007f55007804 */ /* 0x000fe20000000000 */
[----:B---3--:R3:W4:Y:S01]  /*2ce0*/  SHFL.IDX PT, R77, R77, R76, 0x1f ;  /* 0x00001f4c4d4d7589 */ /* 0x00872200000e0000 */
[----:B------:R-:W-:Y:S01]  /*2cf0*/  SHF.R.U64 R72, R28, UR5, R47 ;  /* 0x000000051c487c19 */ /* 0x000fe2000800122f */
[----:B------:R-:W-:Y:S01]  /*2d00*/  BSSY.RECONVERGENT B0, `(.L_x_34) ;  /* 0x0000022000007945 */ /* 0x000fe20003800200 */
[----:B------:R-:W-:Y:S02]  /*2d10*/  IMAD.MOV.U32 R74, RZ, RZ, RZ ;  /* 0x000000ffff4a7224 */ /* 0x000fe400078e00ff */
[----:B------:R-:W-:-:S07]  /*2d20*/  LOP3.LUT R87, R72, UR4, RZ, 0x30, !PT ;  /* 0x0000000448577c12 */ /* 0x000fce000f8e30ff */
[----:B------:R-:W-:Y:S02]  /*2d30*/  VOTE.ANY R70, PT, P0 ;  /* 0x0000000000467806 */ /* 0x000fe400000e0100 */
[----:B------:R-:W-:Y:S02]  /*2d40*/  VOTE.ANY R79, PT, P1 ;  /* 0x00000000004f7806 */ /* 0x000fe400008e0100 */
[----:B------:R-:W-:Y:S02]  /*2d50*/  @!P0 LOP3.LUT R70, RZ, R70, RZ, 0x33, !PT ;  /* 0x00000046ff468212 */ /* 0x000fe400078e33ff */
[----:B------:R-:W-:Y:S02]  /*2d60*/  @!P1 LOP3.LUT R79, RZ, R79, RZ, 0x33, !PT ;  /* 0x0000004fff4f9212 */ /* 0x000fe400078e33ff */
[----:B------:R-:W-:Y:S02]  /*2d70*/  VOTE.ANY R81, PT, P2 ;  /* 0x0000000000517806 */ /* 0x000fe400010e0100 */
[----:B------:R-:W-:-:S02]  /*2d80*/  LOP3.LUT R70, R79, R70, RZ, 0xc0, !PT ;  /* 0x000000464f467212 */ /* 0x000fc400078ec0ff */
[----:B------:R-:W-:Y:S02]  /*2d90*/  VOTE.ANY R79, PT, P3 ;  /* 0x00000000004f7806 */ /* 0x000fe400018e0100 */
[----:B------:R-:W-:Y:S02]  /*2da0*/  @!P2 LOP3.LUT R81, RZ, R81, RZ, 0x33, !PT ;  /* 0x00000051ff51a212 */ /* 0x000fe400078e33ff */
[----:B------:R-:W-:Y:S02]  /*2db0*/  @!P3 LOP3.LUT R79, RZ, R79, RZ, 0x33, !PT ;  /* 0x0000004fff4fb212 */ /* 0x000fe400078e33ff */
[----:B------:R-:W-:Y:S02]  /*2dc0*/  LOP3.LUT R70, R81, R70, RZ, 0xc0, !PT ;  /* 0x0000004651467212 */ /* 0x000fe400078ec0ff */
[----:B------:R-:W-:Y:S02]  /*2dd0*/  LOP3.LUT P0, RZ, R85, 0x80, RZ, 0xc0, !PT ;  /* 0x0000008055ff7812 */ /* 0x000fe4000780c0ff */
[----:B------:R-:W-:-:S02]  /*2de0*/  VOTE.ANY R81, PT, P4 ;  /* 0x0000000000517806 */ /* 0x000fc400020e0100 */
[----:B------:R-:W-:Y:S02]  /*2df0*/  LOP3.LUT R70, R79, R70, RZ, 0xc0, !PT ;  /* 0x000000464f467212 */ /* 0x000fe400078ec0ff */
[----:B------:R-:W-:Y:S02]  /*2e00*/  VOTE.ANY R79, PT, P5 ;  /* 0x00000000004f7806 */ /* 0x000fe400028e0100 */
[----:B------:R-:W-:Y:S02]  /*2e10*/  @!P4 LOP3.LUT R81, RZ, R81, RZ, 0x33, !PT ;  /* 0x00000051ff51c212 */ /* 0x000fe400078e33ff */
[----:B------:R-:W-:Y:S02]  /*2e20*/  @!P5 LOP3.LUT R79, RZ, R79, RZ, 0x33, !PT ;  /* 0x0000004fff4fd212 */ /* 0x000fe400078e33ff */
[----:B------:R-:W-:Y:S02]  /*2e30*/  LOP3.LUT R70, R81, R70, RZ, 0xc0, !PT ;  /* 0x0000004651467212 */ /* 0x000fe400078ec0ff */
[----:B------:R-:W-:-:S02]  /*2e40*/  VOTE.ANY R81, PT, P6 ;  /* 0x0000000000517806 */ /* 0x000fc400030e0100 */
[----:B------:R-:W-:Y:S02]  /*2e50*/  LOP3.LUT R70, R79, R70, RZ, 0xc0, !PT ;  /* 0x000000464f467212 */ /* 0x000fe400078ec0ff */
[----:B------:R-:W-:Y:S02]  /*2e60*/  VOTE.ANY R79, PT, P0 ;  /* 0x00000000004f7806 */ /* 0x000fe400000e0100 */
[----:B------:R-:W-:Y:S02]  /*2e70*/  @!P6 LOP3.LUT R81, RZ, R81, RZ, 0x33, !PT ;  /* 0x00000051ff51e212 */ /* 0x000fe400078e33ff */
        /* <DEDUP_REMOVED lines=8> */
[----:B------:R-:W-:-:S05]  /*2f00*/  IMAD R79, R85, 0x4, R58 ;  /* 0x00000004554f7824 */ /* 0x000fca00078e023a */
[----:B------:R0:W3:Y:S02]  /*2f10*/  ATOMS.ADD R74, [R79], R70 ;  /* 0x000000464f4a738c */ /* 0x0000e40000000000 */
.L_x_35:
[----:B------:R-:W-:Y:S05]  /*2f20*/  BSYNC.RECONVERGENT B0 ;  /* 0x0000000000007941 */ /* 0x000fea0003800200 */
.L_x_34:
[----:B------:R-:W-:Y:S01]  /*2f30*/  R2P PR, R87, 0x7f ;  /* 0x0000007f57007804 */ /* 0x000fe20000000000 */
[----:B------:R-:W-:Y:S01]  /*2f40*/  BSSY.RECONVERGENT B0, `(.L_x_36) ;  /* 0x0000024000007945 */ /* 0x000fe20003800200 */
[----:B------:R-:W-:-:S04]  /*2f50*/  SHF.R.U64 R76, R26, UR5, R49 ;  /* 0x000000051a4c7c19 */ /* 0x000fc80008001231 */
[----:B------:R-:W-:Y:S01]  /*2f60*/  LOP3.LUT R89, R76, UR4, RZ, 0x30, !PT ;  /* 0x000000044c597c12 */ /* 0x000fe2000f8e30ff */
[----:B------:R-:W-:-:S06]  /*2f70*/  IMAD.MOV.U32 R76, RZ, RZ, RZ ;  /* 0x000000ffff4c7224 */ /* 0x000fcc00078e00ff */
[----:B------:R-:W-:Y:S02]  /*2f80*/  VOTE.ANY R72, PT, P0 ;  /* 0x0000000000487806 */ /* 0x000fe400000e0100 */
[----:B0-----:R-:W-:Y:S02]  /*2f90*/  VOTE.ANY R79, PT, P1 ;  /* 0x00000000004f7806 */ /* 0x001fe400008e0100 */
[----:B------:R-:W-:Y:S02]  /*2fa0*/  @!P0 LOP3.LUT R72, RZ, R72, RZ, 0x33, !PT ;  /* 0x00000048ff488212 */ /* 0x000fe400078e33ff */
[----:B------:R-:W-:Y:S02]  /*2fb0*/  @!P1 LOP3.LUT R79, RZ, R79, RZ, 0x33, !PT ;  /* 0x0000004fff4f9212 */ /* 0x000fe400078e33ff */
[----:B------:R-:W-:Y:S02]  /*2fc0*/  LOP3.LUT P0, RZ, R87, 0x80, RZ, 0xc0, !PT ;  /* 0x0000008057ff7812 */ /* 0x000fe4000780c0ff */
[----:B------:R-:W-:-:S02]  /*2fd0*/  LOP3.LUT R72, R79, R72, RZ, 0xc0, !PT ;  /* 0x000000484f487212 */ /* 0x000fc400078ec0ff */
[----:B------:R-:W-:-:S04]  /*2fe0*/  VOTE.ANY R79, PT, P2 ;  /* 0x00000000004f7806 */ /* 0x000fc800010e0100 */
[----:B------:R-:W-:-:S04]  /*2ff0*/  @!P2 LOP3.LUT R79, RZ, R79, RZ, 0x33, !PT ;  /* 0x0000004fff4fa212 */ /* 0x000fc800078e33ff */
[----:B------:R-:W-:Y:S02]  /*3000*/  LOP3.LUT R72, R79, R72, RZ, 0xc0, !PT ;  /* 0x000000484f487212 */ /* 0x000fe400078ec0ff */
        /* <DEDUP_REMOVED lines=15> */
[----:B---3--:R0:W3:Y:S02]  /*3100*/  SHFL.IDX PT, R79, R74, R83, 0x1f ;  /* 0x00001f534a4f7589 */ /* 0x0080e400000e0000 */
[----:B------:R-:W4:Y:S01]  /*3110*/  FLO.U32 R85, R81 ;  /* 0x0000005100557300 */ /* 0x000f2200000e0000 */
[----:B------:R-:W-:-:S07]  /*3120*/  LOP3.LUT R72, R62, R81, RZ, 0xc0, !PT ;  /* 0x000000513e487212 */ /* 0x000fce00078ec0ff */
[----:B------:R-:W0:Y:S01]  /*3130*/  POPC R72, R72 ;  /* 0x0000004800487309 */ /* 0x000e220000000000 */
[----:B----4-:R-:W-:-:S13]  /*3140*/  ISETP.NE.AND P0, PT, R0, R85, PT ;  /* 0x000000550000720c */ /* 0x010fda0003f05270 */
[----:B0--3--:R-:W-:Y:S05]  /*3150*/  @P0 BRA `(.L_x_37) ;  /* 0x0000000000080947 */ /* 0x009fea0003800000 */
[----:B------:R-:W-:-:S05]  /*3160*/  IMAD R81, R87, 0x4, R58 ;  /* 0x0000000457517824 */ /* 0x000fca00078e023a */
[----:B------:R0:W3:Y:S02]  /*3170*/  ATOMS.ADD R76, [R81], R72 ;  /* 0x00000048514c738c */ /* 0x0000e40000000000 */
.L_x_37:
[----:B------:R-:W-:Y:S05]  /*3180*/  BSYNC.RECONVERGENT B0 ;  /* 0x0000000000007941 */ /* 0x000fea0003800200 */
.L_x_36:
[----:B------:R-:W-:Y:S01]  /*3190*/  R2P PR, R89, 0x7f ;  /* 0x0000007f59007804 */ /* 0x000fe20000000000 */
[----:B------:R-:W-:Y:S01]  /*31a0*/  BSSY.RECONVERGENT B0, `(.L_x_38) ;  /* 0x0000022000007945 */ /* 0x000fe20003800200 */
[----:B------:R-:W-:-:S11]  /*31b0*/  IMAD.MOV.U32 R78, RZ, RZ, RZ ;  /* 0x000000ffff4e7224 */ /* 0x000fd600078e00ff */
        /* <DEDUP_REMOVED lines=32> */
.L_x_39:
[----:B------:R-:W-:Y:S05]  /*33c0*/  BSYNC.RECONVERGENT B0 ;  /* 0x0000000000007941 */ /* 0x000fea0003800200 */
.L_x_38:
        /* <DEDUP_REMOVED lines=35> */
.L_x_41:
[----:B------:R-:W-:Y:S05]  /*3600*/  BSYNC.RECONVERGENT B0 ;  /* 0x0000000000007941 */ /* 0x000fea0003800200 */
.L_x_40:
[----:B------:R-:W-:Y:S01]  /*3610*/  R2P PR, R69, 0x7f ;  /* 0x0000007f45007804 */ /* 0x000fe20000000000 */
[----:B------:R-:W-:Y:S01]  /*3620*/  BSSY.RECONVERGENT B0, `(.L_x_42) ;  /* 0x0000022000007945 */ /* 0x000fe20003800200 */
[----:B------:R-:W-:-:S11]  /*3630*/  IMAD.MOV.U32 R82, RZ, RZ, RZ ;  /* 0x000000ffff527224 */ /* 0x000fd600078e00ff */
[----:B0-----:R-:W-:Y:S02]  /*3640*/  VOTE.ANY R71, PT, P0 ;  /* 0x0000000000477806 */ /* 0x001fe400000e0100 */
[----:B------:R-:W-:Y:S02]  /*3650*/  VOTE.ANY R78, PT, P1 ;  /* 0x00000000004e7806 */ /* 0x000fe400008e0100 */
        /* <DEDUP_REMOVED lines=30> */
.L_x_43:
[----:B------:R-:W-:Y:S05]  /*3840*/  BSYNC.RECONVERGENT B0 ;  /* 0x0000000000007941 */ /* 0x000fea0003800200 */
.L_x_42:
[----:B------:R-:W-:Y:S01]  /*3850*/  R2P PR, R67, 0x7f ;  /* 0x0000007f43007804 */ /* 0x000fe20000000000 */
[----:B-1----:R-:W-:Y:S01]  /*3860*/  IMAD.IADD R73, R64, 0x1, R73 ;  /* 0x0000000140497824 */ /* 0x002fe200078e0249 */
[----:B------:R-:W-:Y:S01]  /*3870*/  BSSY.RECONVERGENT B0, `(.L_x_44) ;  /* 0x0000025000007945 */ /* 0x000fe20003800200 */
[----:B------:R-:W-:Y:S01]  /*3880*/  IMAD.IADD R75, R66, 0x1, R75 ;  /* 0x00000001424b7824 */ /* 0x000fe200078e024b */
[----:B------:R-:W-:Y:S01]  /*3890*/  SHF.R.U64 R66, R24, UR5, R51 ;  /* 0x0000000518427c19 */ /* 0x000fe20008001233 */
[----:B------:R-:W-:-:S03]  /*38a0*/  IMAD.MOV.U32 R80, RZ, RZ, RZ ;  /* 0x000000ffff507224 */ /* 0x000fc600078e00ff */
[----:B------:R-:W-:-:S05]  /*38b0*/  LOP3.LUT R91, R66, UR4, RZ, 0x30, !PT ;  /* 0x00000004425b7c12 */ /* 0x000fca000f8e30ff */
[----:B0-----:R-:W-:Y:S02]  /*38c0*/  VOTE.ANY R69, PT, P0 ;  /* 0x0000000000457806 */ /* 0x001fe400000e0100 */
[----:B--2---:R-:W-:Y:S02]  /*38d0*/  VOTE.ANY R64, PT, P1 ;  /* 0x0000000000407806 */ /* 0x004fe400008e0100 */
        /* <DEDUP_REMOVED lines=22> */
[----:B---3--:R0:W1:Y:S02]  /*3a40*/  SHFL.IDX PT, R69, R82, R87, 0x1f ;  /* 0x00001f5752457589 */ /* 0x00806400000e0000 */
[----:B------:R-:W2:Y:S01]  /*3a50*/  FLO.U32 R89, R85 ;  /* 0x0000005500597300 */ /* 0x000ea200000e0000 */
[----:B------:R-:W-:-:S07]  /*3a60*/  LOP3.LUT R64, R62, R85, RZ, 0xc0, !PT ;  /* 0x000000553e407212 */ /* 0x000fce00078ec0ff */
[----:B------:R-:W3:Y:S01]  /*3a70*/  POPC R64, R64 ;  /* 0x0000004000407309 */ /* 0x000ee20000000000 */
[----:B--2---:R-:W-:-:S13]  /*3a80*/  ISETP.NE.AND P0, PT, R0, R89, PT ;  /* 0x000000590000720c */ /* 0x004fda0003f05270 */
[----:B01-3--:R-:W-:Y:S05]  /*3a90*/  @P0 BRA `(.L_x_45) ;  /* 0x0000000000080947 */ /* 0x00bfea0003800000 */
[----:B------:R-:W-:-:S05]  /*3aa0*/  IMAD R67, R67, 0x4, R58 ;  /* 0x0000000443437824 */ /* 0x000fca00078e023a */
[----:B------:R0:W1:Y:S02]  /*3ab0*/  ATOMS.ADD R80, [R67], R64 ;  /* 0x000000404350738c */ /* 0x0000640000000000 */
.L_x_45:
[----:B------:R-:W-:Y:S05]  /*3ac0*/  BSYNC.RECONVERGENT B0 ;  /* 0x0000000000007941 */ /* 0x000fea0003800200 */
.L_x_44:
[----:B------:R-:W-:Y:S01]  /*3ad0*/  R2P PR, R91, 0x7f ;  /* 0x0000007f5b007804 */ /* 0x000fe20000000000 */
[----:B-1----:R1:W2:Y:S01]  /*3ae0*/  SHFL.IDX PT, R85, R80, R89, 0x1f ;  /* 0x00001f5950557589 */ /* 0x0022a200000e0000 */
[----:B------:R-:W-:Y:S01]  /*3af0*/  BSSY.RECONVERGENT B0, `(.L_x_46) ;  /* 0x0000022000007945 */ /* 0x000fe20003800200 */
[----:B------:R-:W-:Y:S02]  /*3b00*/  IMAD.IADD R77, R68, 0x1, R77 ;  /* 0x00000001444d7824 */ /* 0x000fe400078e024d */
[----:B------:R-:W-:-:S08]  /*3b10*/  IMAD.MOV.U32 R82, RZ, RZ, RZ ;  /* 0x000000ffff527224 */ /* 0x000fd000078e00ff */
        /* <DEDUP_REMOVED lines=23> */
[----:B------:R-:W-:-:S04]  /*3c90*/  LOP3.LUT R67, R67, R66, RZ, 0xc0, !PT ;  /* 0x0000004243437212 */ /* 0x000fc800078ec0ff */
[----:B------:R-:W0:Y:S01]  /*3ca0*/  FLO.U32 R93, R67 ;  /* 0x00000043005d7300 */ /* 0x000e2200000e0000 */
[----:B------:R-:W-:-:S07]  /*3cb0*/  LOP3.LUT R66, R62, R67, RZ, 0xc0, !PT ;  /* 0x000000433e427212 */ /* 0x000fce00078ec0ff */
[----:B------:R-:W3:Y:S01]  /*3cc0*/  POPC R66, R66 ;  /* 0x0000004200427309 */ /* 0x000ee20000000000 */
[----:B0-----:R-:W-:-:S13]  /*3cd0*/  ISETP.NE.AND P0, PT, R0, R93, PT ;  /* 0x0000005d0000720c */ /* 0x001fda0003f05270 */
[----:B-123--:R-:W-:Y:S05]  /*3ce0*/  @P0 BRA `(.L_x_47) ;  /* 0x0000000000080947 */ /* 0x00efea0003800000 */
[----:B------:R-:W-:-:S05]  /*3cf0*/  IMAD R67, R91, 0x4, R58 ;  /* 0x000000045b437824 */ /* 0x000fca00078e023a */
[----:B------:R0:W1:Y:S02]  /*3d00*/  ATOMS.ADD R82, [R67], R66 ;  /* 0x000000424352738c */ /* 0x0000640000000000 */
.L_x_47:
[----:B------:R-:W-:Y:S05]  /*3d10*/  BSYNC.RECONVERGENT B0 ;  /* 0x0000000000007941 */ /* 0x000fea0003800200 */
.L_x_46:
[----:B------:R-:W-:Y:S01]  /*3d20*/  R2P PR, R61, 0x7f ;  /* 0x0000007f3d007804 */ /* 0x000fe20000000000 */
[----:B------:R-:W-:Y:S01]  /*3d30*/  BSSY.RECONVERGENT B0, `(.L_x_48) ;  /* 0x0000023000007945 */ /* 0x000fe20003800200 */
[----:B------:R-:W-:Y:S02]  /*3d40*/  IMAD.IADD R79, R70, 0x1, R79 ;  /* 0x00000001464f7824 */ /* 0x000fe400078e024f */
[----:B------:R-:W-:-:S09]  /*3d50*/  IMAD.MOV.U32 R70, RZ, RZ, RZ ;  /* 0x000000ffff467224 */ /* 0x000fd200078e00ff */
        /* <DEDUP_REMOVED lines=24> */
[----:B-1----:R0:W1:Y:S02]  /*3ee0*/  SHFL.IDX PT, R67, R82, R93, 0x1f ;  /* 0x00001f5d52437589 */ /* 0x00206400000e0000 */
[----:B------:R-:W2:Y:S01]  /*3ef0*/  FLO.U32 R91, R87 ;  /* 0x00000057005b7300 */ /* 0x000ea200000e0000 */
[----:B------:R-:W-:-:S07]  /*3f00*/  LOP3.LUT R68, R62, R87, RZ, 0xc0, !PT ;  /* 0x000000573e447212 */ /* 0x000fce00078ec0ff */
[----:B------:R-:W3:Y:S01]  /*3f10*/  POPC R68, R68 ;  /* 0x0000004400447309 */ /* 0x000ee20000000000 */
[----:B--2---:R-:W-:-:S13]  /*3f20*/  ISETP.NE.AND P0, PT, R0, R91, PT ;  /* 0x0000005b0000720c */ /* 0x004fda0003f05270 */
[----:B01-3--:R-:W-:Y:S05]  /*3f30*/  @P0 BRA `(.L_x_49) ;  /* 0x0000000000080947 */ /* 0x00bfea0003800000 */
[----:B------:R-:W-:-:S05]  /*3f40*/  IMAD R61, R61, 0x4, R58 ;  /* 0x000000043d3d7824 */ /* 0x000fca00078e023a */
[----:B------:R0:W1:Y:S02]  /*3f50*/  ATOMS.ADD R70, [R61], R68 ;  /* 0x000000443d46738c */ /* 0x0000640000000000 */
.L_x_49:
[----:B------:R-:W-:Y:S05]  /*3f60*/  BSYNC.RECONVERGENT B0 ;  /* 0x0000000000007941 */ /* 0x000fea0003800200 */
.L_x_48:
[----:B------:R-:W-:Y:S01]  /*3f70*/  R2P PR, R65, 0x7f ;  /* 0x0000007f41007804 */ /* 0x000fe20000000000 */
[----:B------:R-:W-:Y:S01]  /*3f80*/  IMAD.IADD R81, R72, 0x1, R81 ;  /* 0x0000000148517824 */ /* 0x000fe200078e0251 */
[----:B-1----:R1:W2:Y:S01]  /*3f90*/  SHFL.IDX PT, R87, R70, R91, 0x1f ;  /* 0x00001f5b46577589 */ /* 0x0022a200000e0000 */
[----:B------:R-:W-:Y:S10]  /*3fa0*/  BSSY.RECONVERGENT B0, `(.L_x_50) ;  /* 0x0000021000007945 */ /* 0x000ff40003800200 */
[----:B0-----:R-:W-:-:S02]  /*3fb0*/  VOTE.ANY R61, PT, P0 ;  /* 0x00000000003d7806 */ /* 0x001fc400000e0100 */
[----:B------:R-:W-:Y:S02]  /*3fc0*/  VOTE.ANY R72, PT, P1 ;  /* 0x0000000000487806 */ /* 0x000fe400008e0100 */
[----:B------:R-:W-:Y:S02]  /*3fd0*/  @!P0 LOP3.LUT R61, RZ, R61, RZ, 0x33, !PT ;  /* 0x0000003dff3d8212 */ /* 0x000fe400078e33ff */
[----:B------:R-:W-:Y:S02]  /*3fe0*/  @!P1 LOP3.LUT R72, RZ, R72, RZ, 0x33, !PT ;  /* 0x00000048ff489212 */ /* 0x000fe400078e33ff */
[----:B------:R-:W-:Y:S02]  /*3ff0*/  LOP3.LUT P0, RZ, R65, 0x80, RZ, 0xc0, !PT ;  /* 0x0000008041ff7812 */ /* 0x000fe4000780c0ff */
        /* <DEDUP_REMOVED lines=18> */
[----:B------:R-:W-:Y:S01]  /*4120*/  LOP3.LUT R89, R72, R61, RZ, 0xc0, !PT ;  /* 0x0000003d48597212 */ /* 0x000fe200078ec0ff */
[----:B------:R-:W-:-:S03]  /*4130*/  IMAD.MOV.U32 R72, RZ, RZ, RZ ;  /* 0x000000ffff487224 */ /* 0x000fc600078e00ff */
[----:B------:R-:W0:Y:S01]  /*4140*/  FLO.U32 R93, R89 ;  /* 0x00000059005d7300 */ /* 0x000e2200000e0000 */
[----:B------:R-:W-:-:S07]  /*4150*/  LOP3.LUT R61, R62, R89, RZ, 0xc0, !PT ;  /* 0x000000593e3d7212 */ /* 0x000fce00078ec0ff */
[----:B------:R-:W3:Y:S01]  /*4160*/  POPC R61, R61 ;  /* 0x0000003d003d7309 */ /* 0x000ee20000000000 */
[----:B0-----:R-:W-:-:S13]  /*4170*/  ISETP.NE.AND P0, PT, R0, R93, PT ;  /* 0x0000005d0000720c */ /* 0x001fda0003f05270 */
[----:B-123--:R-:W-:Y:S05]  /*4180*/  @P0 BRA `(.L_x_51) ;  /* 0x0000000000080947 */ /* 0x00efea0003800000 */
[----:B------:R-:W-:-:S06]  /*4190*/  IMAD R72, R65, 0x4, R58 ;  /* 0x0000000441487824 */ /* 0x000fcc00078e023a */
[----:B------:R0:W1:Y:S02]  /*41a0*/  ATOMS.ADD R72, [R72], R61 ;  /* 0x0000003d4848738c */ /* 0x0000640000000000 */
.L_x_51:
[----:B------:R-:W-:Y:S05]  /*41b0*/  BSYNC.RECONVERGENT B0 ;  /* 0x0000000000007941 */ /* 0x000fea0003800200 */
.L_x_50:
[----:B------:R-:W-:Y:S01]  /*41c0*/  R2P PR, R63, 0x7f ;  /* 0x0000007f3f007804 */ /* 0x000fe20000000000 */
[----:B------:R-:W-:Y:S01]  /*41d0*/  IMAD.IADD R83, R74, 0x1, R83 ;  /* 0x000000014a537824 */ /* 0x000fe200078e0253 */
[----:B-1----:R1:W2:Y:S01]  /*41e0*/  SHFL.IDX PT, R72, R72, R93, 0x1f ;  /* 0x00001f5d48487589 */ /* 0x0022a200000e0000 */
[----:B------:R-:W-:Y:S01]  /*41f0*/  IMAD.IADD R76, R76, 0x1, R71 ;  /* 0x000000014c4c7824 */ /* 0x000fe200078e0247 */
[----:B------:R-:W-:Y:S01]  /*4200*/  SHF.R.U64 R71, R4, UR5, R53 ;  /* 0x0000000504477c19 */ /* 0x000fe20008001235 */
[----:B------:R-:W-:Y:S03]  /*4210*/  BSSY.RECONVERGENT B0, `(.L_x_52) ;  /* 0x0000022000007945 */ /* 0x000fe60003800200 */
[----:B------:R-:W-:Y:S01]  /*4220*/  LOP3.LUT R89, R71, UR4, RZ, 0x30, !PT ;  /* 0x0000000447597c12 */ /* 0x000fe2000f8e30ff */
[----:B------:R-:W-:-:S04]  /*4230*/  IMAD.MOV.U32 R71, RZ, RZ, RZ ;  /* 0x000000ffff477224 */ /* 0x000fc800078e00ff */
[----:B------:R-:W-:Y:S02]  /*4240*/  VOTE.ANY R65, PT, P0 ;  /* 0x0000000000417806 */ /* 0x000fe400000e0100 */
        /* <DEDUP_REMOVED lines=23> */
[----:B------:R-:W3:Y:S01]  /*43c0*/  FLO.U32 R74, R65 ;  /* 0x00000041004a7300 */ /* 0x000ee200000e0000 */
[----:B------:R-:W-:-:S07]  /*43d0*/  LOP3.LUT R70, R62, R65, RZ, 0xc0, !PT ;  /* 0x000000413e467212 */ /* 0x000fce00078ec0ff */
[----:B------:R1:W4:Y:S01]  /*43e0*/  POPC R80, R70 ;  /* 0x0000004600507309 */ /* 0x0003220000000000 */
[----:B---3--:R-:W-:-:S13]  /*43f0*/  ISETP.NE.AND P0, PT, R0, R74, PT ;  /* 0x0000004a0000720c */ /* 0x008fda0003f05270 */
[----:B-12-4-:R-:W-:Y:S05]  /*4400*/  @P0 BRA `(.L_x_53) ;  /* 0x0000000000080947 */ /* 0x016fea0003800000 */
[----:B------:R-:W-:-:S05]  /*4410*/  IMAD R63, R63, 0x4, R58 ;  /* 0x000000043f3f7824 */ /* 0x000fca00078e023a */
[----:B------:R1:W2:Y:S02]  /*4420*/  ATOMS.ADD R71, [R63], R80 ;  /* 0x000000503f47738c */ /* 0x0002a40000000000 */
.L_x_53:
[----:B------:R-:W-:Y:S05]  /*4430*/  BSYNC.RECONVERGENT B0 ;  /* 0x0000000000007941 */ /* 0x000fea0003800200 */
.L_x_52:
[----:B------:R-:W-:Y:S01]  /*4440*/  R2P PR, R89, 0x7f ;  /* 0x0000007f59007804 */ /* 0x000fe20000000000 */
[----:B------:R-:W-:Y:S01]  /*4450*/  IMAD.IADD R85, R64, 0x1, R85 ;  /* 0x0000000140557824 */ /* 0x000fe200078e0255 */
[----:B------:R-:W-:Y:S01]  /*4460*/  SHF.R.U64 R65, R12, UR5, R55 ;  /* 0x000000050c417c19 */ /* 0x000fe20008001237 */
[----:B--2---:R2:W3:Y:S01]  /*4470*/  SHFL.IDX PT, R71, R71, R74, 0x1f ;  /* 0x00001f4a47477589 */ /* 0x0044e200000e0000 */
[----:B------:R-:W-:Y:S01]  /*4480*/  BSSY.RECONVERGENT B0, `(.L_x_54) ;  /* 0x0000023000007945 */ /* 0x000fe20003800200 */
[----:B------:R-:W-:Y:S01]  /*4490*/  IMAD.IADD R69, R78, 0x1, R69 ;  /* 0x000000014e457824 */ /* 0x000fe200078e0245 */
[----:B------:R-:W-:Y:S01]  /*44a0*/  LOP3.LUT R91, R65, UR4, RZ, 0x30, !PT ;  /* 0x00000004415b7c12 */ /* 0x000fe2000f8e30ff */
[----:B------:R-:W-:-:S06]  /*44b0*/  IMAD.MOV.U32 R65, RZ, RZ, RZ ;  /* 0x000000ffff417224 */ /* 0x000fcc00078e00ff */
[----:B-1----:R-:W-:Y:S02]  /*44c0*/  VOTE.ANY R63, PT, P0 ;  /* 0x00000000003f7806 */ /* 0x002fe400000e0100 */
        /* <DEDUP_REMOVED lines=23> */
[----:B------:R-:W1:Y:S01]  /*4640*/  FLO.U32 R70, R63 ;  /* 0x0000003f00467300 */ /* 0x000e6200000e0000 */
[----:B------:R-:W-:-:S07]  /*4650*/  LOP3.LUT R64, R62, R63, RZ, 0xc0, !PT ;  /* 0x0000003f3e407212 */ /* 0x000fce00078ec0ff */
[----:B------:R-:W4:Y:S01]  /*4660*/  POPC R64, R64 ;  /* 0x0000004000407309 */ /* 0x000f220000000000 */
[----:B-1----:R-:W-:-:S13]  /*4670*/  ISETP.NE.AND P0, PT, R0, R70, PT ;  /* 0x000000460000720c */ /* 0x002fda0003f05270 */
[----:B--234-:R-:W-:Y:S05]  /*4680*/  @P0 BRA `(.L_x_55) ;  /* 0x0000000000080947 */ /* 0x01cfea0003800000 */
[----:B------:R-:W-:-:S06]  /*4690*/  IMAD R65, R89, 0x4, R58 ;  /* 0x0000000459417824 */ /* 0x000fcc00078e023a */
[----:B------:R1:W2:Y:S02]  /*46a0*/  ATOMS.ADD R65, [R65], R64 ;  /* 0x000000404141738c */ /* 0x0002a40000000000 */
.L_x_55:
[----:B------:R-:W-:Y:S05]  /*46b0*/  BSYNC.RECONVERGENT B0 ;  /* 0x0000000000007941 */ /* 0x000fea0003800200 */
.L_x_54:
[----:B------:R-:W-:Y:S01]  /*46c0*/  R2P PR, R91, 0x7f ;  /* 0x0000007f5b007804 */ /* 0x000fe20000000000 */
[----:B--2---:R2:W3:Y:S01]  /*46d0*/  SHFL.IDX PT, R65, R65, R70, 0x1f ;  /* 0x00001f4641417589 */ /* 0x0044e200000e0000 */
[----:B------:R-:W-:Y:S01]  /*46e0*/  BSSY.RECONVERGENT B0, `(.L_x_56) ;  /* 0x000002b000007945 */ /* 0x000fe20003800200 */
[----:B------:R-:W-:Y:S02]  /*46f0*/  IMAD.MOV.U32 R40, RZ, RZ, R34 ;  /* 0x000000ffff287224 */ /* 0x000fe400078e0022 */
[----:B------:R-:W-:Y:S02]  /*4700*/  IMAD.MOV.U32 R42, RZ, RZ, R32 ;  /* 0x000000ffff2a7224 */ /* 0x000fe400078e0020 */
[----:B------:R-:W-:Y:S02]  /*4710*/  IMAD.MOV.U32 R44, RZ, RZ, R30 ;  /* 0x000000ffff2c7224 */ /* 0x000fe400078e001e */
[----:B------:R-:W-:Y:S02]  /*4720*/  IMAD.MOV.U32 R46, RZ, RZ, R28 ;  /* 0x000000ffff2e7224 */ /* 0x000fe400078e001c */
[----:B------:R-:W-:-:S02]  /*4730*/  IMAD.MOV.U32 R48, RZ, RZ, R26 ;  /* 0x000000ffff307224 */ /* 0x000fc400078e001a */
[----:B------:R-:W-:Y:S01]  /*4740*/  VOTE.ANY R5, PT, P0 ;  /* 0x0000000000057806 */ /* 0x000fe200000e0100 */
[----:B------:R-:W-:Y:S01]  /*4750*/  IMAD.MOV.U32 R50, RZ, RZ, R24 ;  /* 0x000000ffff327224 */ /* 0x000fe200078e0018 */
[----:B------:R-:W-:Y:S01]  /*4760*/  VOTE.ANY R38, PT, P1 ;  /* 0x0000000000267806 */ /* 0x000fe200008e0100 */
[----:B------:R-:W-:Y:S01]  /*4770*/  IMAD.MOV.U32 R52, RZ, RZ, R4 ;  /* 0x000000ffff347224 */ /* 0x000fe200078e0004 */
[----:B------:R-:W-:Y:S01]  /*4780*/  @!P0 LOP3.LUT R5, RZ, R5, RZ, 0x33, !PT ;  /* 0x00000005ff058212 */ /* 0x000fe200078e33ff */
[----:B------:R-:W-:Y:S01]  /*4790*/  IMAD.MOV.U32 R54, RZ, RZ, R12 ;  /* 0x000000ffff367224 */ /* 0x000fe200078e000c */
        /* <DEDUP_REMOVED lines=21> */
[----:B------:R-:W-:-:S03]  /*48f0*/  IMAD.MOV.U32 R38, RZ, RZ, R36 ;  /* 0x000000ffff267224 */ /* 0x000fc600078e0024 */
[----:B------:R4:W5:Y:S01]  /*4900*/  FLO.U32 R13, R5 ;  /* 0x00000005000d7300 */ /* 0x00096200000e0000 */
[----:B------:R-:W-:-:S07]  /*4910*/  LOP3.LUT R62, R62, R5, RZ, 0xc0, !PT ;  /* 0x000000053e3e7212 */ /* 0x000fce00078ec0ff */
[----:B------:R2:W0:Y:S01]  /*4920*/  POPC R25, R62 ;  /* 0x0000003e00197309 */ /* 0x0004220000000000 */
[----:B----4-:R-:W-:Y:S02]  /*4930*/  LOP3.LUT R5, R15, 0x80000000, RZ, 0x3c, !PT ;  /* 0x800000000f057812 */ /* 0x010fe400078e3cff */
[----:B-----5:R-:W-:Y:S01]  /*4940*/  ISETP.NE.AND P0, PT, R0, R13, PT ;  /* 0x0000000d0000720c */ /* 0x020fe20003f05270 */
[----:B------:R-:W-:-:S12]  /*4950*/  IMAD.MOV.U32 R0, RZ, RZ, RZ ;  /* 0x000000ffff007224 */ /* 0x000fd800078e00ff */
[----:B0-23--:R-:W-:Y:S05]  /*4960*/  @P0 BRA `(.L_x_57) ;  /* 0x0000000000080947 */ /* 0x00dfea0003800000 */
[----:B------:R-:W-:-:S06]  /*4970*/  IMAD R0, R91, 0x4, R58 ;  /* 0x000000045b007824 */ /* 0x000fcc00078e023a */
[----:B------:R0:W2:Y:S02]  /*4980*/  ATOMS.ADD R0, [R0], R25 ;  /* 0x000000190000738c */ /* 0x0000a40000000000 */
.L_x_57:
[----:B------:R-:W-:Y:S05]  /*4990*/  BSYNC.RECONVERGENT B0 ;  /* 0x0000000000007941 */ /* 0x000fea0003800200 */
.L_x_56:
[----:B------:R-:W-:Y:S01]  /*49a0*/  BAR.SYNC.DEFER_BLOCKING 0x0 ;  /* 0x0000000000007b1d */ /* 0x000fe20000010000 */
[----:B------:R-:W-:Y:S01]  /*49b0*/  LEA R73, R73, UR6, 0x3 ;  /* 0x0000000649497c11 */ /* 0x000fe2000f8e18ff */
[----:B------:R-:W-:Y:S01]  /*49c0*/  IMAD.IADD R27, R66, 0x1, R67 ;  /* 0x00000001421b7824 */ /* 0x000fe200078e0243 */
[----:B------:R-:W-:Y:S01]  /*49d0*/  LEA R75, R75, UR6, 0x3 ;  /* 0x000000064b4b7c11 */ /* 0x000fe2000f8e18ff */
[----:B------:R-:W-:Y:S01]  /*49e0*/  IMAD.IADD R29, R68, 0x1, R87 ;  /* 0x00000001441d7824 */ /* 0x000fe200078e0257 */
[----:B------:R-:W-:Y:S01]  /*49f0*/  LEA R77, R77, UR6, 0x3 ;  /* 0x000000064d4d7c11 */ /* 0x000fe2000f8e18ff */
[----:B------:R-:W-:Y:S01]  /*4a00*/  IMAD.MOV.U32 R4, RZ, RZ, R14 ;  /* 0x000000ffff047224 */ /* 0x000fe200078e000e */
[----:B------:R-:W-:Y:S01]  /*4a10*/  LEA R79, R79, UR6, 0x3 ;  /* 0x000000064f4f7c11 */ /* 0x000fe2000f8e18ff */
[----:B--2---:R2:W3:Y:S01]  /*4a20*/  SHFL.IDX PT, R0, R0, R13, 0x1f ;  /* 0x00001f0d00007589 */ /* 0x0044e200000e0000 */
[----:B------:R-:W-:Y:S01]  /*4a30*/  LEA R81, R81, UR6, 0x3 ;  /* 0x0000000651517c11 */ /* 0x000fe2000f8e18ff */
[----:B------:R-:W-:Y:S01]  /*4a40*/  IMAD.IADD R31, R61, 0x1, R72 ;  /* 0x000000013d1f7824 */ /* 0x000fe200078e0248 */
[----:B------:R-:W-:Y:S01]  /*4a50*/  LEA R83, R83, UR6, 0x3 ;  /* 0x0000000653537c11 */ /* 0x000fe2000f8e18ff */
[----:B------:R-:W-:Y:S01]  /*4a60*/  IMAD.IADD R33, R80, 0x1, R71 ;  /* 0x0000000150217824 */ /* 0x000fe200078e0247 */
[----:B------:R-:W-:Y:S01]  /*4a70*/  LOP3.LUT R19, R19, 0x80000000, RZ, 0x3c, !PT ;  /* 0x8000000013137812 */ /* 0x000fe200078e3cff */
[----:B------:R-:W-:Y:S01]  /*4a80*/  IMAD.IADD R35, R64, 0x1, R65 ;  /* 0x0000000140237824 */ /* 0x000fe200078e0241 */
[----:B------:R-:W-:Y:S01]  /*4a90*/  LEA R15, R69, UR6, 0x3 ;  /* 0x00000006450f7c11 */ /* 0x000fe2000f8e18ff */
[----:B------:R-:W-:Y:S01]  /*4aa0*/  BSSY B1, `(.L_x_58) ;  /* 0x0000049000017945 */ /* 0x000fe20003800000 */
[----:B------:R-:W-:-:S02]  /*4ab0*/  LOP3.LUT R17, R17, 0x80000000, RZ, 0x3c, !PT ;  /* 0x8000000011117812 */ /* 0x000fc400078e3cff */
[----:B--2---:R-:W-:Y:S02]  /*4ac0*/  LEA R13, R76, UR6, 0x3 ;  /* 0x000000064c0d7c11 */ /* 0x004fe4000f8e18ff */
[----:B------:R-:W-:Y:S02]  /*4ad0*/  LEA R27, R27, UR6, 0x3 ;  /* 0x000000061b1b7c11 */ /* 0x000fe4000f8e18ff */
[----:B------:R-:W-:Y:S01]  /*4ae0*/  LOP3.LUT R11, R11, 0x80000000, RZ, 0x3c, !PT ;  /* 0x800000000b0b7812 */ /* 0x000fe200078e3cff */
[----:B------:R-:W-:Y:S01]  /*4af0*/  STS.64 [R73+-0x8], R38 ;  /* 0xfffff82649007388 */ /* 0x000fe20000000a00 */
[----:B------:R-:W-:Y:S02]  /*4b00*/  LEA R29, R29, UR6, 0x3 ;  /* 0x000000061d1d7c11 */ /* 0x000fe4000f8e18ff */
[----:B------:R-:W-:Y:S01]  /*4b10*/  LOP3.LUT R9, R9, 0x80000000, RZ, 0x3c, !PT ;  /* 0x8000000009097812 */ /* 0x000fe200078e3cff */
[----:B------:R-:W-:Y:S01]  /*4b20*/  STS.64 [R75+-0x8], R40 ;  /* 0xfffff8284b007388 */ /* 0x000fe20000000a00 */
[----:B------:R-:W-:-:S02]  /*4b30*/  LEA R31, R31, UR6, 0x3 ;  /* 0x000000061f1f7c11 */ /* 0x000fc4000f8e18ff */
[----:B------:R-:W-:Y:S01]  /*4b40*/  LOP3.LUT R7, R7, 0x80000000, RZ, 0x3c, !PT ;  /* 0x8000000007077812 */ /* 0x000fe200078e3cff */
[----:B---3--:R-:W-:Y:S01]  /*4b50*/  IMAD.IADD R0, R25, 0x1, R0 ;  /* 0x0000000119007824 */ /* 0x008fe200078e0200 */
[----:B------:R-:W-:Y:S01]  /*4b60*/  STS.64 [R77+-0x8], R42 ;  /* 0xfffff82a4d007388 */ /* 0x000fe20000000a00 */
[----:B0-----:R-:W-:Y:S02]  /*4b70*/  LEA R25, R85, UR6, 0x3 ;  /* 0x0000000655197c11 */ /* 0x001fe4000f8e18ff */
[----:B------:R-:W-:Y:S01]  /*4b80*/  LEA R33, R33, UR6, 0x3 ;  /* 0x0000000621217c11 */ /* 0x000fe2000f8e18ff */
[----:B------:R-:W-:Y:S01]  /*4b90*/  STS.64 [R79+-0x8], R44 ;  /* 0xfffff82c4f007388 */ /* 0x000fe20000000a00 */
[----:B------:R-:W-:Y:S02]  /*4ba0*/  LEA R35, R35, UR6, 0x3 ;  /* 0x0000000623237c11 */ /* 0x000fe4000f8e18ff */
[----:B------:R-:W-:Y:S01]  /*4bb0*/  LEA R37, R0, UR6, 0x3 ;  /* 0x0000000600257c11 */ /* 0x000fe2000f8e18ff */
[----:B------:R-:W-:Y:S01]  /*4bc0*/  STS.64 [R81+-0x8], R46 ;  /* 0xfffff82e51007388 */ /* 0x000fe20000000a00 */
[----:B------:R-:W-:-:S02]  /*4bd0*/  ISETP.NE.AND P0, PT, R84, RZ, PT ;  /* 0x000000ff5400720c */ /* 0x000fc40003f05270 */
[----:B------:R-:W-:Y:S01]  /*4be0*/  LEA R0, R3, UR6, 0x3 ;  /* 0x0000000603007c11 */ /* 0x000fe2000f8e18ff */
[----:B------:R-:W-:Y:S04]  /*4bf0*/  STS.64 [R83+-0x8], R48 ;  /* 0xfffff83053007388 */ /* 0x000fe80000000a00 */
[----:B------:R0:W-:Y:S04]  /*4c00*/  STS.64 [R13+-0x8], R4 ;  /* 0xfffff8040d007388 */ /* 0x0001e80000000a00 */
[----:B------:R2:W-:Y:S04]  /*4c10*/  STS.64 [R15+-0x8], R18 ;  /* 0xfffff8120f007388 */ /* 0x0005e80000000a00 */
[----:B------:R2:W-:Y:S04]  /*4c20*/  STS.64 [R25+-0x8], R16 ;  /* 0xfffff81019007388 */ /* 0x0005e80000000a00 */
[----:B------:R2:W-:Y:S01]  /*4c30*/  STS.64 [R27+-0x8], R50 ;  /* 0xfffff8321b007388 */ /* 0x0005e20000000a00 */
[----:B0-----:R-:W-:-:S03]  /*4c40*/  SHF.R.S32.HI R13, RZ, 0x1f, R60 ;  /* 0x0000001fff0d7819 */ /* 0x001fc6000001143c */
[----:B------:R2:W-:Y:S04]  /*4c50*/  STS.64 [R29+-0x8], R10 ;  /* 0xfffff80a1d007388 */ /* 0x0005e80000000a00 */
[----:B------:R2:W-:Y:S04]  /*4c60*/  STS.64 [R31+-0x8], R8 ;  /* 0xfffff8081f007388 */ /* 0x0005e80000000a00 */
[----:B------:R2:W-:Y:S04]  /*4c70*/  STS.64 [R33+-0x8], R6 ;  /* 0xfffff80621007388 */ /* 0x0005e80000000a00 */
[----:B------:R2:W-:Y:S04]  /*4c80*/  STS.64 [R35+-0x8], R52 ;  /* 0xfffff83423007388 */ /* 0x0005e80000000a00 */
[----:B------:R2:W-:Y:S01]  /*4c90*/  STS.64 [R37+-0x8], R54 ;  /* 0xfffff83625007388 */ /* 0x0005e20000000a00 */
[----:B------:R-:W-:Y:S05]  /*4ca0*/  @P0 BRA `(.L_x_59) ;  /* 0x0000000000a00947 */ /* 0x000fea0003800000 */
[----:B------:R-:W3:Y:S01]  /*4cb0*/  LDG.E.64 R56, desc[UR8][R56.64] ;  /* 0x0000000838387981 */ /* 0x000ee2000c1e1b00 */
[----:B------:R-:W-:Y:S01]  /*4cc0*/  UISETP.GE.AND UP0, UPT, UR7, 0x1, UPT ;  /* 0x000000010700788c */ /* 0x000fe2000bf06270 */
[----:B--2---:R-:W-:Y:S01]  /*4cd0*/  IMAD.MOV.U32 R6, RZ, RZ, R59 ;  /* 0x000000ffff067224 */ /* 0x004fe200078e003b */
[----:B---3--:R-:W-:-:S05]  /*4ce0*/  IADD3 R4, P0, PT, -R60, R56, RZ ;  /* 0x000000383c047210 */ /* 0x008fca0007f1e1ff */
[----:B------:R-:W-:-:S05]  /*4cf0*/  IMAD.X R5, R57, 0x1, ~R13, P0 ;  /* 0x0000000139057824 */ /* 0x000fca00000e0e0d */
[----:B------:R0:W-:Y:S01]  /*4d00*/  STS.64 [R0+0xb400], R4 ;  /* 0x00b4000400007388 */ /* 0x0001e20000000a00 */
[----:B------:R-:W-:Y:S05]  /*4d10*/  BRA.U !UP0, `(.L_x_60) ;  /* 0x00000001086c7547 */ /* 0x000fea000b800000 */
[----:B------:R-:W-:Y:S01]  /*4d20*/  BSSY B0, `(.L_x_61) ;  /* 0x0000019000007945 */ /* 0x000fe20003800000 */
[----:B------:R-:W-:Y:S02]  /*4d30*/  IMAD.MOV.U32 R7, RZ, RZ, -0x1 ;  /* 0xffffffffff077424 */ /* 0x000fe400078e00ff */
[----:B------:R-:W-:Y:S02]  /*4d40*/  IMAD.U32 R8, RZ, RZ, UR7 ;  /* 0x00000007ff087e24 */ /* 0x000fe4000f8e00ff */
[----:B------:R-:W-:-:S07]  /*4d50*/  IMAD.MOV.U32 R6, RZ, RZ, R59 ;  /* 0x000000ffff067224 */ /* 0x000fce00078e003b */
.L_x_65:
[----:B0-----:R-:W0:Y:S01]  /*4d60*/  LDC.64 R4, c[0x0][0x380] ;  /* 0x0000e000ff047b82 */ /* 0x001e220000000a00 */
[----:B------:R-:W-:Y:S01]  /*4d70*/  VIADD R11, R8, 0xffffffff ;  /* 0xffffffff080b7836 */ /* 0x000fe20000000000 */
[----:B------:R-:W-:Y:S03]  /*4d80*/  BSSY B2, `(.L_x_62) ;  /* 0x0000008000027945 */ /* 0x000fe60003800000 */
[----:B------:R-:W-:-:S04]  /*4d90*/  IMAD R9, R11, 0x100, R3 ;  /* 0x000001000b097824 */ /* 0x000fc800078e0203 */
[----:B0-----:R-:W-:-:S07]  /*4da0*/  IMAD.WIDE R4, R9, 0x4, R4 ;  /* 0x0000000409047825 */ /* 0x001fce00078e0204 */
.L_x_63:
[----:B------:R-:W-:Y:S05]  /*4db0*/  YIELD ;  /* 0x0000000000007946 */ /* 0x000fea0003800000 */
[----:B------:R0:W-:Y:S06]  /*4dc0*/  MEMBAR.SC.CTA ;  /* 0x0000000000007992 */ /* 0x0001ec0000000000 */
[----:B0-----:R-:W2:Y:S02]  /*4dd0*/  LDG.E.STRONG.SYS R9, desc[UR8][R4.64] ;  /* 0x0000000804097981 */ /* 0x001ea4000c1f5900 */
[----:B--2---:R-:W-:-:S13]  /*4de0*/  ISETP.NE.AND P0, PT, R9, RZ, PT ;  /* 0x000000ff0900720c */ /* 0x004fda0003f05270 */
[----:B------:R-:W-:Y:S05]  /*4df0*/  @!P0 BRA `(.L_x_63) ;  /* 0xfffffffc00ec8947 */ /* 0x000fea000383ffff */
[----:B------:R-:W-:Y:S05]  /*4e00*/  BSYNC B2 ;  /* 0x0000000000027941 */ /* 0x000fea0003800000 */
.L_x_62:
[----:B------:R-:W-:Y:S01]  /*4e10*/  BSSY.RECONVERGENT B2, `(.L_x_64) ;  /* 0x0000006000027945 */ /* 0x000fe20003800200 */
[C---:B------:R-:W-:Y:S02]  /*4e20*/  ISETP.GT.AND P0, PT, R9.reuse, -0x1, PT ;  /* 0xffffffff0900780c */ /* 0x040fe40003f04270 */
[----:B------:R-:W-:Y:S01]  /*4e30*/  LOP3.LUT R9, R9, 0x3fffffff, RZ, 0xc0, !PT ;  /* 0x3fffffff09097812 */ /* 0x000fe200078ec0ff */
[----:B------:R-:W-:Y:S05]  /*4e40*/  WARPSYNC.EXCLUSIVE R7 ;  /* 0x0000000007007348 */ /* 0x000fea0003a00000 */
[----:B------:R-:W-:-:S05]  /*4e50*/  IMAD.IADD R6, R9, 0x1, R6 ;  /* 0x0000000109067824 */ /* 0x000fca00078e0206 */
[----:B------:R-:W-:-:S07]  /*4e60*/  VOTE.ANY R7, PT, P0 ;  /* 0x0000000000077806 */ /* 0x000fce00000e0100 */
[----:B------:R-:W-:Y:S05]  /*4e70*/  BSYNC.RECONVERGENT B2 ;  /* 0x0000000000027941 */ /* 0x000fea0003800200 */
.L_x_64:
[----:B------:R-:W-:Y:S01]  /*4e80*/  ISETP.GT.U32.AND P1, PT, R8, 0x1, PT ;  /* 0x000000010800780c */ /* 0x000fe20003f24070 */
[----:B------:R-:W-:-:S12]  /*4e90*/  IMAD.MOV.U32 R8, RZ, RZ, R11 ;  /* 0x000000ffff087224 */ /* 0x000fd800078e000b */
[----:B------:R-:W-:Y:S05]  /*4ea0*/  @P0 BRA P1, `(.L_x_65) ;  /* 0xfffffffc00ac0947 */ /* 0x000fea000083ffff */
[----:B------:R-:W-:Y:S05]  /*4eb0*/  BSYNC B0 ;  /* 0x0000000000007941 */ /* 0x000fea0003800000 */
.L_x_61:
[----:B------:R2:W3:Y:S02]  /*4ec0*/  LDS.64 R4, [R0+0xb400] ;  /* 0x00b4000000047984 */ /* 0x0004e40000000a00 */
.L_x_60:
[C---:B------:R-:W-:Y:S01]  /*4ed0*/  IMAD.IADD R9, R6.reuse, 0x1, -R59 ;  /* 0x0000000106097824 */ /* 0x040fe200078e0a3b */
[----:B------:R-:W-:-:S04]  /*4ee0*/  LOP3.LUT R7, R6, 0x80000000, RZ, 0xfc, !PT ;  /* 0x8000000006077812 */ /* 0x000fc800078efcff */
[C---:B0--3--:R-:W-:Y:S01]  /*4ef0*/  IADD3 R4, P0, PT, R9.reuse, R4, RZ ;  /* 0x0000000409047210 */ /* 0x049fe20007f1e0ff */
[----:B------:R0:W-:Y:S03]  /*4f00*/  STG.E.STRONG.SYS desc[UR8][R22.64], R7 ;  /* 0x0000000716007986 */ /* 0x0001e6000c115908 */
[----:B------:R-:W-:-:S05]  /*4f10*/  LEA.HI.X.SX32 R5, R9, R5, 0x1, P0 ;  /* 0x0000000509057211 */ /* 0x000fca00000f0eff */
[----:B------:R0:W-:Y:S04]  /*4f20*/  STS.64 [R0+0xb400], R4 ;  /* 0x00b4000400007388 */ /* 0x0001e80000000a00 */
.L_x_59:
[----:B------:R-:W-:Y:S05]  /*4f30*/  BSYNC B1 ;  /* 0x0000000000017941 */ /* 0x000fea0003800000 */
.L_x_58:
[----:B0-----:R-:W0:Y:S01]  /*4f40*/  LDC.64 R4, c[0x0][0x390] ;  /* 0x0000e400ff047b82 */ /* 0x001e220000000a00 */
[----:B------:R-:W-:-:S04]  /*4f50*/  UIMAD UR5, UR7, 0x1680, URZ ;  /* 0x00001680070578a4 */ /* 0x000fc8000f8e02ff */
[----:B------:R-:W-:-:S03]  /*4f60*/  UIADD3 UR5, UPT, UPT, UR5, 0x1680, URZ ;  /* 0x0000168005057890 */ /* 0x000fc6000fffe0ff */
[----:B--2---:R-:W2:Y:S01]  /*4f70*/  LDC R6, c[0x0][0x3c0] ;  /* 0x0000f000ff067b82 */ /* 0x004ea20000000800 */
[----:B0-----:R-:W-:Y:S02]  /*4f80*/  ISETP.EQ.U32.AND P1, PT, R4, RZ, PT ;  /* 0x000000ff0400720c */ /* 0x001fe40003f22070 */
[C---:B--2---:R-:W-:Y:S02]  /*4f90*/  ISETP.LE.AND P0, PT, R6.reuse, UR5, PT ;  /* 0x0000000506007c0c */ /* 0x044fe4000bf03270 */
[----:B------:R-:W-:Y:S01]  /*4fa0*/  ISETP.LT.AND P3, PT, R6, UR5, PT ;  /* 0x0000000506007c0c */ /* 0x000fe2000bf61270 */
[----:B------:R-:W-:Y:S05]  /*4fb0*/  WARPSYNC.ALL ;  /* 0x0000000000007948 */ /* 0x000fea0003800000 */
[----:B------:R-:W-:-:S04]  /*4fc0*/  ISETP.EQ.OR.EX P0, PT, R5, RZ, !P0, P1 ;  /* 0x000000ff0500720c */ /* 0x000fc80004702710 */
[----:B------:R-:W-:-:S13]  /*4fd0*/  ISETP.GT.U32.OR P0, PT, R3, 0xff, P0 ;  /* 0x000000ff0300780c */ /* 0x000fda0000704470 */
[----:B------:R-:W0:Y:S01]  /*4fe0*/  @!P0 LDS.64 R4, [R0+0xb400] ;  /* 0x00b4000000048984 */ /* 0x000e220000000a00 */
[--C-:B------:R-:W-:Y:S02]  /*4ff0*/  @!P0 SHF.R.S32.HI R7, RZ, 0x1f, R59.reuse ;  /* 0x0000001fff078819 */ /* 0x100fe4000001143b */
[----:B0-----:R-:W-:-:S04]  /*5000*/  @!P0 IADD3 R60, P1, P2, R4, R60, R59 ;  /* 0x0000003c043c8210 */ /* 0x001fc80007a3e03b */
[----:B------:R-:W-:-:S05]  /*5010*/  @!P0 IADD3.X R61, PT, PT, R5, R13, R7, P1, P2 ;  /* 0x0000000d053d8210 */ /* 0x000fca0000fe4407 */
[----:B------:R0:W-:Y:S01]  /*5020*/  @!P0 STG.E.64 desc[UR8][R20.64], R60 ;  /* 0x0000003c14008986 */ /* 0x0001e2000c101b08 */
[----:B------:R-:W-:Y:S06]  /*5030*/  BAR.SYNC.DEFER_BLOCKING 0x0 ;  /* 0x0000000000007b1d */ /* 0x000fec0000010000 */
[----:B------:R-:W-:Y:S05]  /*5040*/  @P3 BRA `(.L_x_66) ;  /* 0x0000000c00143947 */ /* 0x000fea0003800000 */
[----:B------:R-:W2:Y:S01]  /*5050*/  LDS.64 R4, [R0] ;  /* 0x0000000000047984 */ /* 0x000ea20000000a00 */
[----:B------:R-:W2:Y:S01]  /*5060*/  LDCU UR5, c[0x0][0x3c4] ;  /* 0x00007880ff0577ac */ /* 0x000ea20008000800 */
[----:B------:R-:W3:Y:S01]  /*5070*/  LDCU.64 UR10, c[0x0][0x3a0] ;  /* 0x00007400ff0a77ac */ /* 0x000ee20008000a00 */
[----:B--2---:R-:W-:Y:S01]  /*5080*/  SHF.R.U64 R2, R4, UR5, R5 ;  /* 0x0000000504027c19 */ /* 0x004fe20008001205 */
[----:B------:R-:W-:Y:S01]  /*5090*/  IMAD.MOV.U32 R8, RZ, RZ, R4 ;  /* 0x000000ffff087224 */ /* 0x000fe200078e0004 */
[----:B------:R-:W-:Y:S02]  /*50a0*/  LOP3.LUT R9, R5, 0x80000000, RZ, 0x3c, !PT ;  /* 0x8000000005097812 */ /* 0x000fe400078e3cff */
[----:B------:R-:W-:-:S04]  /*50b0*/  LOP3.LUT R2, R2, UR4, RZ, 0x30, !PT ;  /* 0x0000000402027c12 */ /* 0x000fc8000f8e30ff */
[----:B------:R-:W-:-:S05]  /*50c0*/  LEA R2, R2, UR6, 0x3 ;  /* 0x0000000602027c11 */ /* 0x000fca000f8e18ff */
[----:B------:R-:W2:Y:S02]  /*50d0*/  LDS.64 R6, [R2+0xb400] ;  /* 0x00b4000002067984 */ /* 0x000ea40000000a00 */
[----:B--2---:R-:W-:-:S05]  /*50e0*/  IADD3 R6, P0, PT, R6, R3, RZ ;  /* 0x0000000306067210 */ /* 0x004fca0007f1e0ff */
[----:B------:R-:W-:Y:S01]  /*50f0*/  IMAD.X R7, RZ, RZ, R7, P0 ;  /* 0x000000ffff077224 */ /* 0x000fe200000e0607 */
[----:B---3--:R-:W-:-:S04]  /*5100*/  LEA R10, P0, R6, UR10, 0x3 ;  /* 0x0000000a060a7c11 */ /* 0x008fc8000f8018ff */
[----:B------:R-:W-:-:S05]  /*5110*/  LEA.HI.X R11, R6, UR11, R7, 0x3, P0 ;  /* 0x0000000b060b7c11 */ /* 0x000fca00080f1c07 */
[----:B------:R-:W-:Y:S01]  /*5120*/  STG.E.64 desc[UR8][R10.64], R8 ;  /* 0x000000080a007986 */ /* 0x000fe2000c101b08 */
[----:B------:R-:W-:-:S03]  /*5130*/  NOP ;  /* 0x0000000000007918 */ /* 0x000fc60000000000 */
[----:B------:R-:W2:Y:S02]  /*5140*/  LDS.64 R4, [R0+0xc00] ;  /* 0x000c000000047984 */ /* 0x000ea40000000a00 */
        /* <DEDUP_REMOVED lines=8> */
[----:B------:R-:W-:-:S04]  /*51d0*/  LEA R14, P0, R6, UR10, 0x3 ;  /* 0x0000000a060e7c11 */ /* 0x000fc8000f8018ff */
        /* <DEDUP_REMOVED lines=160> */
[----:B--2---:R-:W-:Y:S02]  /*5be0*/  SHF.R.U64 R6, R4, UR5, R5 ;  /* 0x0000000504067c19 */ /* 0x004fe40008001205 */
[----:B------:R-:W-:Y:S02]  /*5bf0*/  LOP3.LUT R5, R5, 0x80000000, RZ, 0x3c, !PT ;  /* 0x8000000005057812 */ /* 0x000fe400078e3cff */
[----:B------:R-:W-:-:S04]  /*5c00*/  LOP3.LUT R2, R6, UR4, RZ, 0x30, !PT ;  /* 0x0000000406027c12 */ /* 0x000fc8000f8e30ff */
[----:B------:R-:W-:-:S06]  /*5c10*/  LEA R6, R2, UR6, 0x3 ;  /* 0x0000000602067c11 */ /* 0x000fcc000f8e18ff */
[----:B------:R-:W2:Y:S02]  /*5c20*/  LDS.64 R6, [R6+0xb400] ;  /* 0x00b4000006067984 */ /* 0x000ea40000000a00 */
[----:B--2---:R-:W-:-:S05]  /*5c30*/  IADD3 R3, P0, PT, R6, R3, RZ ;  /* 0x0000000306037210 */ /* 0x004fca0007f1e0ff */
[----:B------:R-:W-:Y:S01]  /*5c40*/  IMAD.X R8, RZ, RZ, R7, P0 ;  /* 0x000000ffff087224 */ /* 0x000fe200000e0607 */
[----:B------:R-:W-:-:S04]  /*5c50*/  LEA R2, P0, R3, UR10, 0x3 ;  /* 0x0000000a03027c11 */ /* 0x000fc8000f8018ff */
[----:B------:R-:W-:-:S05]  /*5c60*/  LEA.HI.X R3, R3, UR11, R8, 0x3, P0 ;  /* 0x0000000b03037c11 */ /* 0x000fca00080f1c08 */
[----:B------:R-:W-:Y:S01]  /*5c70*/  STG.E.64 desc[UR8][R2.64+0xa800], R4 ;  /* 0x00a8000402007986 */ /* 0x000fe2000c101b08 */
[----:B------:R-:W-:Y:S01]  /*5c80*/  NOP ;  /* 0x0000000000007918 */ /* 0x000fe20000000000 */
[----:B------:R-:W-:Y:S05]  /*5c90*/  EXIT ;  /* 0x000000000000794d */ /* 0x000fea0003800000 */
.L_x_66:
[----:B------:R-:W-:Y:S01]  /*5ca0*/  IMAD.U32 R5, RZ, RZ, UR7 ;  /* 0x00000007ff057e24 */ /* 0x000fe2000f8e00ff */
[----:B------:R-:W-:Y:S01]  /*5cb0*/  BSSY.RECONVERGENT B0, `(.L_x_67) ;  /* 0x000001e000007945 */ /* 0x000fe20003800200 */
[----:B------:R-:W-:Y:S02]  /*5cc0*/  VIADD R4, R3, 0x180 ;  /* 0x0000018003047836 */ /* 0x000fe40000000000 */
[----:B------:R-:W-:Y:S02]  /*5cd0*/  IMAD R5, R5, -0x1680, R6 ;  /* 0xffffe98005057824 */ /* 0x000fe400078e0206 */
[C---:B------:R-:W-:Y:S02]  /*5ce0*/  VIADD R6, R3.reuse, 0x300 ;  /* 0x0000030003067836 */ /* 0x040fe40000000000 */
[C---:B------:R-:W-:Y:S01]  /*5cf0*/  VIADD R8, R3.reuse, 0x480 ;  /* 0x0000048003087836 */ /* 0x040fe20000000000 */
[CC--:B------:R-:W-:Y:S01]  /*5d00*/  ISETP.GE.AND P3, PT, R3.reuse, R5.reuse, PT ;  /* 0x000000050300720c */ /* 0x0c0fe20003f66270 */
[C---:B------:R-:W-:Y:S01]  /*5d10*/  VIADD R10, R3.reuse, 0xa80 ;  /* 0x00000a80030a7836 */ /* 0x040fe20000000000 */
[-C--:B------:R-:W-:Y:S01]  /*5d20*/  ISETP.GE.AND P4, PT, R4, R5.reuse, PT ;  /* 0x000000050400720c */ /* 0x080fe20003f86270 */
[C---:B------:R-:W-:Y:S01]  /*5d30*/  VIADD R4, R3.reuse, 0x600 ;  /* 0x0000060003047836 */ /* 0x040fe20000000000 */
[-C--:B------:R-:W-:Y:S01]  /*5d40*/  ISETP.GE.AND P5, PT, R6, R5.reuse, PT ;  /* 0x000000050600720c */ /* 0x080fe20003fa6270 */
[C---:B------:R-:W-:Y:S01]  /*5d50*/  VIADD R6, R3.reuse, 0x780 ;  /* 0x0000078003067836 */ /* 0x040fe20000000000 */
[-C--:B------:R-:W-:Y:S01]  /*5d60*/  ISETP.GE.AND P6, PT, R8, R5.reuse, PT ;  /* 0x000000050800720c */ /* 0x080fe20003fc6270 */
[----:B------:R-:W-:Y:S01]  /*5d70*/  VIADD R8, R3, 0x900 ;  /* 0x0000090003087836 */ /* 0x000fe20000000000 */
[----:B------:R-:W-:-:S02]  /*5d80*/  ISETP.GE.AND P0, PT, R4, R5, PT ;  /* 0x000000050400720c */ /* 0x000fc40003f06270 */
[-C--:B------:R-:W-:Y:S02]  /*5d90*/  ISETP.GE.AND P1, PT, R6, R5.reuse, PT ;  /* 0x000000050600720c */ /* 0x080fe40003f26270 */
[----:B------:R-:W-:Y:S01]  /*5da0*/  ISETP.GE.AND P2, PT, R8, R5, PT ;  /* 0x000000050800720c */ /* 0x000fe20003f46270 */
[----:B------:R-:W-:-:S12]  /*5db0*/  @P3 BRA `(.L_x_68) ;  /* 0x0000000000343947 */ /* 0x000fd80003800000 */
[----:B------:R-:W2:Y:S01]  /*5dc0*/  LDS.64 R6, [R0] ;  /* 0x0000000000067984 */ /* 0x000ea20000000a00 */
[----:B------:R-:W2:Y:S01]  /*5dd0*/  LDCU UR5, c[0x0][0x3c4] ;  /* 0x00007880ff0577ac */ /* 0x000ea20008000800 */
[----:B------:R-:W3:Y:S01]  /*5de0*/  LDCU.64 UR10, c[0x0][0x3a0] ;  /* 0x00007400ff0a77ac */ /* 0x000ee20008000a00 */
[----:B--2---:R-:W-:Y:S02]  /*5df0*/  SHF.R.U64 R4, R6, UR5, R7 ;  /* 0x0000000506047c19 */ /* 0x004fe40008001207 */
        /* <DEDUP_REMOVED lines=8> */
[----:B------:R2:W-:Y:S04]  /*5e80*/  STG.E.64 desc[UR8][R8.64], R6 ;  /* 0x0000000608007986 */ /* 0x0005e8000c101b08 */
.L_x_68:
[----:B------:R-:W-:Y:S05]  /*5e90*/  BSYNC.RECONVERGENT B0 ;  /* 0x0000000000007941 */ /* 0x000fea0003800200 */
.L_x_67:
[----:B------:R-:W-:Y:S01]  /*5ea0*/  NOP ;  /* 0x0000000000007918 */ /* 0x000fe20000000000 */
[----:B------:R-:W-:Y:S01]  /*5eb0*/  BSSY.RECONVERGENT B0, `(.L_x_69) ;  /* 0x0000011000007945 */ /* 0x000fe20003800200 */
[----:B------:R-:W-:Y:S02]  /*5ec0*/  ISETP.GE.AND P3, PT, R10, R5, PT ;  /* 0x000000050a00720c */ /* 0x000fe40003f66270 */
[----:B------:R-:W-:Y:S01]  /*5ed0*/  LOP3.LUT R10, R3, 0xc00, RZ, 0xfc, !PT ;  /* 0x00000c00030a7812 */ /* 0x000fe200078efcff */
[----:B------:R-:W-:Y:S10]  /*5ee0*/  @P4 BRA `(.L_x_70) ;  /* 0x0000000000344947 */ /* 0x000ff40003800000 */
[----:B--2---:R-:W2:Y:S01]  /*5ef0*/  LDS.64 R6, [R0+0xc00] ;  /* 0x000c000000067984 */ /* 0x004ea20000000a00 */
        /* <DEDUP_REMOVED lines=12> */
.L_x_70:
[----:B------:R-:W-:Y:S05]  /*5fc0*/  BSYNC.RECONVERGENT B0 ;  /* 0x0000000000007941 */ /* 0x000fea0003800200 */
.L_x_69:
[----:B------:R-:W-:Y:S01]  /*5fd0*/  NOP ;  /* 0x0000000000007918 */ /* 0x000fe20000000000 */
[----:B------:R-:W-:Y:S01]  /*5fe0*/  BSSY.RECONVERGENT B0, `(.L_x_71) ;  /* 0x0000011000007945 */ /* 0x000fe20003800200 */
[----:B------:R-:W-:Y:S01]  /*5ff0*/  ISETP.GE.AND P4, PT, R10, R5, PT ;  /* 0x000000050a00720c */ /* 0x000fe20003f86270 */
[----:B------:R-:W-:Y:S02]  /*6000*/  VIADD R10, R3, 0xd80 ;  /* 0x00000d80030a7836 */ /* 0x000fe40000000000 */
[----:B------:R-:W-:Y:S10]  /*6010*/  @P5 BRA `(.L_x_72) ;  /* 0x0000000000345947 */ /* 0x000ff40003800000 */
[----:B--23--:R-:W2:Y:S01]  /*6020*/  LDS.64 R6, [R0+0x1800] ;  /* 0x0018000000067984 */ /* 0x00cea20000000a00 */
        /* <DEDUP_REMOVED lines=12> */
.L_x_72:
[----:B------:R-:W-:Y:S05]  /*60f0*/  BSYNC.RECONVERGENT B0 ;  /* 0x0000000000007941 */ /* 0x000fea0003800200 */
.L_x_71:
[----:B------:R-:W-:Y:S01]  /*6100*/  NOP ;  /* 0x0000000000007918 */ /* 0x000fe20000000000 */
[----:B------:R-:W-:Y:S01]  /*6110*/  BSSY.RECONVERGENT B0, `(.L_x_73) ;  /* 0x0000011000007945 */ /* 0x000fe20003800200 */
[----:B------:R-:W-:Y:S01]  /*6120*/  ISETP.GE.AND P5, PT, R10, R5, PT ;  /* 0x000000050a00720c */ /* 0x000fe20003fa6270 */
[----:B------:R-:W-:Y:S02]  /*6130*/  VIADD R10, R3, 0xf00 ;  /* 0x00000f00030a7836 */ /* 0x000fe40000000000 */
[----:B------:R-:W-:Y:S10]  /*6140*/  @P6 BRA `(.L_x_74) ;  /* 0x0000000000346947 */ /* 0x000ff40003800000 */
[----:B--234-:R-:W2:Y:S01]  /*6150*/  LDS.64 R6, [R0+0x2400] ;  /* 0x0024000000067984 */ /* 0x01cea20000000a00 */
        /* <DEDUP_REMOVED lines=12> */
.L_x_74:
[----:B------:R-:W-:Y:S05]  /*6220*/  BSYNC.RECONVERGENT B0 ;  /* 0x0000000000007941 */ /* 0x000fea0003800200 */
.L_x_73:
        /* <DEDUP_REMOVED lines=18> */
.L_x_76:
[----:B------:R-:W-:Y:S05]  /*6350*/  BSYNC.RECONVERGENT B0 ;  /* 0x0000000000007941 */ /* 0x000fea0003800200 */
.L_x_75:
        /* <DEDUP_REMOVED lines=18> */
.L_x_78:
[----:B------:R-:W-:Y:S05]  /*6480*/  BSYNC.RECONVERGENT B0 ;  /* 0x0000000000007941 */ /* 0x000fea0003800200 */
.L_x_77:
        /* <DEDUP_REMOVED lines=18> */
.L_x_80:
[----:B------:R-:W-:Y:S05]  /*65b0*/  BSYNC.RECONVERGENT B0 ;  /* 0x0000000000007941 */ /* 0x000fea0003800200 */
.L_x_79:
[----:B------:R-:W-:Y:S01]  /*65c0*/  NOP ;  /* 0x0000000000007918 */ /* 0x000fe20000000000 */
[----:B------:R-:W-:Y:S01]  /*65d0*/  BSSY.RECONVERGENT B0, `(.L_x_81) ;  /* 0x0000010000007945 */ /* 0x000fe20003800200 */
[----:B------:R-:W-:-:S03]  /*65e0*/  ISETP.GE.AND P2, PT, R10, R5, PT ;  /* 0x000000050a00720c */ /* 0x000fc60003f46270 */
        /* <DEDUP_REMOVED lines=14> */
.L_x_82:
[----:B------:R-:W-:Y:S05]  /*66d0*/  BSYNC.RECONVERGENT B0 ;  /* 0x0000000000007941 */ /* 0x000fea0003800200 */
.L_x_81:
[----:B------:R-:W-:Y:S01]  /*66e0*/  NOP ;  /* 0x0000000000007918 */ /* 0x000fe20000000000 */
[----:B------:R-:W-:Y:S04]  /*66f0*/  BSSY.RECONVERGENT B0, `(.L_x_83) ;  /* 0x000000f000007945 */ /* 0x000fe80003800200 */
[----:B------:R-:W-:Y:S05]  /*6700*/  @P4 BRA `(.L_x_84) ;  /* 0x0000000000344947 */ /* 0x000fea0003800000 */
        /* <DEDUP_REMOVED lines=13> */
.L_x_84:
[----:B------:R-:W-:Y:S05]  /*67e0*/  BSYNC.RECONVERGENT B0 ;  /* 0x0000000000007941 */ /* 0x000fea0003800200 */
.L_x_83:
        /* <DEDUP_REMOVED lines=16> */
.L_x_86:
[----:B------:R-:W-:Y:S05]  /*68f0*/  BSYNC.RECONVERGENT B0 ;  /* 0x0000000000007941 */ /* 0x000fea0003800200 */
.L_x_85:
        /* <DEDUP_REMOVED lines=16> */
.L_x_88:
[----:B------:R-:W-:Y:S05]  /*6a00*/  BSYNC.RECONVERGENT B0 ;  /* 0x0000000000007941 */ /* 0x000fea0003800200 */
.L_x_87:
        /* <DEDUP_REMOVED lines=16> */
.L_x_90:
[----:B------:R-:W-:Y:S05]  /*6b10*/  BSYNC.RECONVERGENT B0 ;  /* 0x0000000000007941 */ /* 0x000fea0003800200 */
.L_x_89:
        /* <DEDUP_REMOVED lines=16> */
.L_x_92:
[----:B------:R-:W-:Y:S05]  /*6c20*/  BSYNC.RECONVERGENT B0 ;  /* 0x0000000000007941 */ /* 0x000fea0003800200 */
.L_x_91:
        /* <DEDUP_REMOVED lines=16> */
.L_x_94:
[----:B------:R-:W-:Y:S05]  /*6d30*/  BSYNC.RECONVERGENT B0 ;  /* 0x0000000000007941 */ /* 0x000fea0003800200 */
.L_x_93:
[----:B------:R-:W-:Y:S01]  /*6d40*/  NOP ;  /* 0x0000000000007918 */ /* 0x000fe20000000000 */
[----:B--234-:R-:W2:Y:S01]  /*6d50*/  LDS.64 R6, [R0+0xa800] ;  /* 0x00a8000000067984 */ /* 0x01cea20000000a00 */
[----:B------:R-:W2:Y:S02]  /*6d60*/  LDCU UR5, c[0x0][0x3c4] ;  /* 0x00007880ff0577ac */ /* 0x000ea40008000800 */
[----:B--2---:R-:W-:-:S04]  /*6d70*/  SHF.R.U64 R2, R6, UR5, R7 ;  /* 0x0000000506027c19 */ /* 0x004fc80008001207 */
[----:B------:R-:W-:-:S04]  /*6d80*/  LOP3.LUT R2, R2, UR4, RZ, 0x30, !PT ;  /* 0x0000000402027c12 */ /* 0x000fc8000f8e30ff */
[----:B------:R-:W-:Y:S01]  /*6d90*/  LEA R8, R2, UR6, 0x3 ;  /* 0x0000000602087c11 */ /* 0x000fe2000f8e18ff */
[----:B------:R-:W-:-:S05]  /*6da0*/  VIADD R2, R3, 0x1500 ;  /* 0x0000150003027836 */ /* 0x000fca0000000000 */
[----:B------:R-:W2:Y:S01]  /*6db0*/  LDS.64 R8, [R8+0xb400] ;  /* 0x00b4000008087984 */ /* 0x000ea20000000a00 */
[----:B------:R-:W-:-:S13]  /*6dc0*/  ISETP.GE.AND P0, PT, R2, R5, PT ;  /* 0x000000050200720c */ /* 0x000fda0003f06270 */
[----:B------:R-:W3:Y:S01]  /*6dd0*/  @!P0 LDC.64 R10, c[0x0][0x3a0] ;  /* 0x0000e800ff0a8b82 */ /* 0x000ee20000000a00 */
[----:B------:R-:W-:Y:S02]  /*6de0*/  @!P0 LOP3.LUT R7, R7, 0x80000000, RZ, 0x3c, !PT ;  /* 0x8000000007078812 */ /* 0x000fe400078e3cff */
[----:B--2---:R-:W-:-:S05]  /*6df0*/  IADD3 R3, P1, PT, R8, R3, RZ ;  /* 0x0000000308037210 */ /* 0x004fca0007f3e0ff */
[----:B------:R-:W-:Y:S01]  /*6e00*/  IMAD.X R4, RZ, RZ, R9, P1 ;  /* 0x000000ffff047224 */ /* 0x000fe200008e0609 */
[----:B---3--:R-:W-:-:S04]  /*6e10*/  @!P0 LEA R2, P1, R3, R10, 0x3 ;  /* 0x0000000a03028211 */ /* 0x008fc800078218ff */
[----:B------:R-:W-:-:S05]  /*6e20*/  @!P0 LEA.HI.X R3, R3, R11, R4, 0x3, P1 ;  /* 0x0000000b03038211 */ /* 0x000fca00008f1c04 */
[----:B------:R-:W-:Y:S01]  /*6e30*/  @!P0 STG.E.64 desc[UR8][R2.64+0xa800], R6 ;  /* 0x00a8000602008986 */ /* 0x000fe2000c101b08 */
[----:B------:R-:W-:Y:S01]  /*6e40*/  NOP ;  /* 0x0000000000007918 */ /* 0x000fe20000000000 */
[----:B------:R-:W-:Y:S05]  /*6e50*/  EXIT ;  /* 0x000000000000794d */ /* 0x000fea0003800000 */
.L_x_25:
[----:B------:R-:W-:Y:S02]  /*6e60*/  IMAD.MOV.U32 R89, RZ, RZ, R78 ;  /* 0x000000ffff597224 */ /* 0x000fe400078e004e */
[----:B------:R-:W-:Y:S02]  /*6e70*/  IMAD.MOV.U32 R88, RZ, RZ, 0x1 ;  /* 0x00000001ff587424 */ /* 0x000fe400078e00ff */
[----:B------:R-:W-:Y:S02]  /*6e80*/  IMAD.MOV.U32 R91, RZ, RZ, RZ ;  /* 0x000000ffff5b7224 */ /* 0x000fe400078e00ff */
[----:B------:R-:W-:-:S07]  /*6e90*/  IMAD.MOV.U32 R86, RZ, RZ, -0x1 ;  /* 0xffffffffff567424 */ /* 0x000fce00078e00ff */
[----:B------:R-:W-:Y:S05]  /*6ea0*/  WARPSYNC.COLLECTIVE R86, `(.L_x_95) ;  /* 0x0000000056087348 */ /* 0x000fea0003c00000 */
[----:B------:R0:W1:Y:S02]  /*6eb0*/  SHFL.UP P0, R87, R89, R88, R91 ;  /* 0x0400005859577389 */ /* 0x000064000000005b */
[----:B01----:R-:W-:Y:S05]  /*6ec0*/  ENDCOLLECTIVE ;  /* 0x000000000000791b */ /* 0x003fea0003800000 */
.L_x_95:
[----:B------:R-:W-:Y:S02]  /*6ed0*/  IMAD.MOV.U32 R88, RZ, RZ, 0x2 ;  /* 0x00000002ff587424 */ /* 0x000fe400078e00ff */
[----:B------:R-:W-:-:S04]  /*6ee0*/  IMAD.MOV.U32 R83, RZ, RZ, R87 ;  /* 0x000000ffff537224 */ /* 0x000fc800078e0057 */
[----:B------:R-:W-:-:S04]  /*6ef0*/  @P0 IMAD.IADD R83, R78, 0x1, R83 ;  /* 0x000000014e530824 */ /* 0x000fc800078e0253 */
[----:B------:R-:W-:-:S07]  /*6f00*/  IMAD.MOV.U32 R89, RZ, RZ, R83 ;  /* 0x000000ffff597224 */ /* 0x000fce00078e0053 */
[----:B------:R-:W-:Y:S05]  /*6f10*/  WARPSYNC.COLLECTIVE R86, `(.L_x_96) ;  /* 0x0000000056087348 */ /* 0x000fea0003c00000 */
[----:B------:R0:W1:Y:S02]  /*6f20*/  SHFL.UP P0, R87, R89, R88, R91 ;  /* 0x0400005859577389 */ /* 0x000064000000005b */
[----:B01----:R-:W-:Y:S05]  /*6f30*/  ENDCOLLECTIVE ;  /* 0x000000000000791b */ /* 0x003fea0003800000 */
.L_x_96:
[----:B------:R-:W-:Y:S02]  /*6f40*/  IMAD.MOV.U32 R88, RZ, RZ, 0x4 ;  /* 0x00000004ff587424 */ /* 0x000fe400078e00ff */
[----:B------:R-:W-:-:S04]  /*6f50*/  IMAD.MOV.U32 R80, RZ, RZ, R87 ;  /* 0x000000ffff507224 */ /* 0x000fc800078e0057 */
[----:B------:R-:W-:-:S04]  /*6f60*/  @P0 IMAD.IADD R80, R83, 0x1, R80 ;  /* 0x0000000153500824 */ /* 0x000fc800078e0250 */
[----:B------:R-:W-:-:S07]  /*6f70*/  IMAD.MOV.U32 R89, RZ, RZ, R80 ;  /* 0x000000ffff597224 */ /* 0x000fce00078e0050 */
[----:B------:R-:W-:Y:S05]  /*6f80*/  WARPSYNC.COLLECTIVE R86, `(.L_x_97) ;  /* 0x0000000056087348 */ /* 0x000fea0003c00000 */
[----:B------:R0:W1:Y:S02]  /*6f90*/  SHFL.UP P0, R87, R89, R88, R91 ;  /* 0x0400005859577389 */ /* 0x000064000000005b */
[----:B01----:R-:W-:Y:S05]  /*6fa0*/  ENDCOLLECTIVE ;  /* 0x000000000000791b */ /* 0x003fea0003800000 */
.L_x_97:
[----:B------:R-:W-:Y:S02]  /*6fb0*/  IMAD.MOV.U32 R88, RZ, RZ, 0x8 ;  /* 0x00000008ff587424 */ /* 0x000fe400078e00ff */
[----:B------:R-:W-:-:S04]  /*6fc0*/  IMAD.MOV.U32 R85, RZ, RZ, R87 ;  /* 0x000000ffff557224 */ /* 0x000fc800078e0057 */
[----:B------:R-:W-:-:S04]  /*6fd0*/  @P0 IMAD.IADD R85, R80, 0x1, R85 ;  /* 0x0000000150550824 */ /* 0x000fc800078e0255 */
[----:B------:R-:W-:-:S07]  /*6fe0*/  IMAD.MOV.U32 R89, RZ, RZ, R85 ;  /* 0x000000ffff597224 */ /* 0x000fce00078e0055 */
[----:B------:R-:W-:Y:S05]  /*6ff0*/  WARPSYNC.COLLECTIVE R86, `(.L_x_98) ;  /* 0x0000000056087348 */ /* 0x000fea0003c00000 */
[----:B------:R0:W1:Y:S02]  /*7000*/  SHFL.UP P0, R87, R89, R88, R91 ;  /* 0x0400005859577389 */ /* 0x000064000000005b */
[----:B01----:R-:W-:Y:S05]  /*7010*/  ENDCOLLECTIVE ;  /* 0x000000000000791b */ /* 0x003fea0003800000 */
.L_x_98:
[----:B------:R-:W-:Y:S02]  /*7020*/  IMAD.MOV.U32 R88, RZ, RZ, 0x10 ;  /* 0x00000010ff587424 */ /* 0x000fe400078e00ff */
[----:B------:R-:W-:-:S04]  /*7030*/  IMAD.MOV.U32 R82, RZ, RZ, R87 ;  /* 0x000000ffff527224 */ /* 0x000fc800078e0057 */
[----:B------:R-:W-:-:S04]  /*7040*/  @P0 IMAD.IADD R82, R85, 0x1, R82 ;  /* 0x0000000155520824 */ /* 0x000fc800078e0252 */
[----:B------:R-:W-:-:S07]  /*7050*/  IMAD.MOV.U32 R89, RZ, RZ, R82 ;  /* 0x000000ffff597224 */ /* 0x000fce00078e0052 */
[----:B------:R-:W-:Y:S05]  /*7060*/  WARPSYNC.COLLECTIVE R86, `(.L_x_99) ;  /* 0x0000000056087348 */ /* 0x000fea0003c00000 */
[----:B------:R0:W1:Y:S02]  /*7070*/  SHFL.UP P0, R87, R89, R88, R91 ;  /* 0x0400005859577389 */ /* 0x000064000000005b */
[----:B01----:R-:W-:Y:S05]  /*7080*/  ENDCOLLECTIVE ;  /* 0x000000000000791b */ /* 0x003fea0003800000 */
.L_x_99:
[----:B------:R-:W-:Y:S05]  /*7090*/  BRA `(.L_x_100) ;  /* 0xffffffb000287947 */ /* 0x000fea000383ffff */
.L_x_101:
[----:B------:R-:W-:-:S00]  /*70a0*/  BRA `(.L_x_101) ;  /* 0xfffffffc00fc7947 */ /* 0x000fc0000383ffff */
[----:B------:R-:W-:-:S00]  /*70b0*/  NOP ;  /* 0x0000000000007918 */ /* 0x000fc00000000000 */
        /* <DEDUP_REMOVED lines=12> */
.L_x_492:


//--------------------- .text._ZN3cub18CUB_300001_SM_10006detail10radix_sort33DeviceRadixSortExclusiveSumKernelINS1_5radix10policy_hubIxNS0_8NullTypeEyE10Policy1000EyEEvPT0_ --------------------------
	.section	.text._ZN3cub18CUB_300001_SM_10006detail10radix_sort33DeviceRadixSortExclusiveSumKernelINS1_5radix10policy_hubIxNS0_8NullTypeEyE10Policy1000EyEEvPT0_,"ax",@progbits
	.align	128
        .global         _ZN3cub18CUB_300001_SM_10006detail10radix_sort33DeviceRadixSortExclusiveSumKernelINS1_5radix10policy_hubIxNS0_8NullTypeEyE10Policy1000EyEEvPT0_
        .type           _ZN3cub18CUB_300001_SM_10006detail10radix_sort33DeviceRadixSortExclusiveSumKernelINS1_5radix10policy_hubIxNS0_8NullTypeEyE10Policy1000EyEEvPT0_,@function
        .size           _ZN3cub18CUB_300001_SM_10006detail10radix_sort33DeviceRadixSortExclusiveSumKernelINS1_5radix10policy_hubIxNS0_8NullTypeEyE10Policy1000EyEEvPT0_,(.L_x_493 - _ZN3cub18CUB_300001_SM_10006detail10radix_sort33DeviceRadixSortExclusiveSumKernelINS1_5radix10policy_hubIxNS0_8NullTypeEyE10Policy1000EyEEvPT0_)
        .other          _ZN3cub18CUB_300001_SM_10006detail10radix_sort33DeviceRadixSortExclusiveSumKernelINS1_5radix10policy_hubIxNS0_8NullTypeEyE10Policy1000EyEEvPT0_,@"STO_CUDA_ENTRY STV_DEFAULT"
_ZN3cub18CUB_300001_SM_10006detail10radix_sort33DeviceRadixSortExclusiveSumKernelINS1_5radix10policy_hubIxNS0_8NullTypeEyE10Policy1000EyEEvPT0_:
.text._ZN3cub18CUB_300001_SM_10006detail10radix_sort33DeviceRadixSortExclusiveSumKernelINS1_5radix10policy_hubIxNS0_8NullTypeEyE10Policy1000EyEEvPT0_:
[----:B------:R-:W-:Y:S01]  /*0000*/  LDC R1, c[0x0][0x37c] ;  /* 0x0000df00ff017b82 */ /* 0x000fe20000000800 */
[----:B------:R-:W0:Y:S07]  /*0010*/  S2R R18, SR_TID.X ;  /* 0x0000000000127919 */ /* 0x000e2e0000002100 */
[----:B------:R-:W1:Y:S01]  /*0020*/  LDC.64 R16, c[0x0][0x380] ;  /* 0x0000e000ff107b82 */ /* 0x000e620000000a00 */
[----:B------:R-:W2:Y:S01]  /*0030*/  LDCU.64 UR4, c[0x0][0x358] ;  /* 0x00006b00ff0477ac */ /* 0x000ea20008000a00 */
[----:B------:R-:W3:Y:S01]  /*0040*/  S2R R5, SR_CTAID.X ;  /* 0x0000000000057919 */ /* 0x000ee20000002500 */
[----:B0-----:R-:W-:Y:S01]  /*0050*/  ISETP.GT.U32.AND P1, PT, R18, 0xff, PT ;  /* 0x000000ff1200780c */ /* 0x001fe20003f24070 */
[----:B---3--:R-:W-:-:S04]  /*0060*/  IMAD R5, R5, 0x100, R18 ;  /* 0x0000010005057824 */ /* 0x008fc800078e0212 */
[----:B-1----:R-:W-:-:S08]  /*0070*/  IMAD.WIDE R16, R5, 0x8, R16 ;  /* 0x0000000805107825 */ /* 0x002fd000078e0210 */
[----:B--2---:R-:W2:Y:S01]  /*0080*/  @!P1 LDG.E.64 R2, desc[UR4][R16.64] ;  /* 0x0000000410029981 */ /* 0x004ea2000c1e1b00 */
[----:B------:R-:W-:Y:S02]  /*0090*/  MOV R0, 0x400 ;  /* 0x0000040000007802 */ /* 0x000fe40000000f00 */
[C---:B------:R-:W-:Y:S01]  /*00a0*/  ISETP.GT.U32.AND P0, PT, R18.reuse, 0x1f, PT ;  /* 0x0000001f1200780c */ /* 0x040fe20003f04070 */
[----:B------:R-:W0:Y:S02]  /*00b0*/  S2R R5, SR_CgaCtaId ;  /* 0x0000000000057919 */ /* 0x000e240000008800 */
[----:B0-----:R-:W-:Y:S02]  /*00c0*/  LEA R5, R5, R0, 0x18 ;  /* 0x0000000005057211 */ /* 0x001fe400078ec0ff */
[----:B------:R-:W-:-:S05]  /*00d0*/  LEA.HI R0, R18, R18, RZ, 0x1d ;  /* 0x0000001212007211 */ /* 0x000fca00078fe8ff */
[----:B------:R-:W-:-:S05]  /*00e0*/  IMAD R0, R0, 0x8, R5 ;  /* 0x0000000800007824 */ /* 0x000fca00078e0205 */
[----:B--2---:R0:W-:Y:S01]  /*00f0*/  STS.64 [R0+0x10], R2 ;  /* 0x0000100200007388 */ /* 0x0041e20000000a00 */
[----:B------:R-:W-:Y:S06]  /*0100*/  BAR.SYNC.DEFER_BLOCKING 0x0 ;  /* 0x0000000000007b1d */ /* 0x000fec0000010000 */
[----:B------:R-:W-:Y:S05]  /*0110*/  @P0 BRA `(.L_x_102) ;  /* 0x0000000400240947 */ /* 0x000fea0003800000 */
[----:B------:R-:W-:Y:S01]  /*0120*/  IMAD R18, R18, 0x48, R5 ;  /* 0x0000004812127824 */ /* 0x000fe200078e0205 */
[----:B------:R-:W-:-:S04]  /*0130*/  UMOV UR6, 0xffffffff ;  /* 0xffffffff00067882 */ /* 0x000fc80000000000 */
[----:B------:R-:W-:Y:S04]  /*0140*/  LDS.64 R14, [R18+0x10] ;  /* 0x00001000120e7984 */ /* 0x000fe80000000a00 */
[----:B------:R-:W-:Y:S04]  /*0150*/  LDS.64 R12, [R18+0x18] ;  /* 0x00001800120c7984 */ /* 0x000fe80000000a00 */
[----:B------:R-:W1:Y:S04]  /*0160*/  LDS.64 R10, [R18+0x20] ;  /* 0x00002000120a7984 */ /* 0x000e680000000a00 */
[----:B------:R-:W-:Y:S04]  /*0170*/  LDS.64 R8, [R18+0x28] ;  /* 0x0000280012087984 */ /* 0x000fe80000000a00 */
[----:B------:R-:W2:Y:S04]  /*0180*/  LDS.64 R6, [R18+0x30] ;  /* 0x0000300012067984 */ /* 0x000ea80000000a00 */
[----:B------:R-:W-:Y:S04]  /*0190*/  LDS.64 R4, [R18+0x38] ;  /* 0x0000380012047984 */ /* 0x000fe80000000a00 */
[----:B0-----:R-:W0:Y:S04]  /*01a0*/  LDS.64 R2, [R18+0x40] ;  /* 0x0000400012027984 */ /* 0x001e280000000a00 */
[----:B------:R-:W3:Y:S01]  /*01b0*/  LDS.64 R20, [R18+0x48] ;  /* 0x0000480012147984 */ /* 0x000ee20000000a00 */
[----:B-1----:R-:W-:-:S04]  /*01c0*/  IADD3 R19, P3, P4, R10, R12, R14 ;  /* 0x0000000c0a137210 */ /* 0x002fc80007c7e00e */
[----:B------:R-:W-:Y:S02]  /*01d0*/  IADD3.X R23, PT, PT, R11, R13, R15, P3, P4 ;  /* 0x0000000d0b177210 */ /* 0x000fe40001fe840f */
[----:B--2---:R-:W-:-:S04]  /*01e0*/  IADD3 R19, P0, P2, R6, R19, R8 ;  /* 0x0000001306137210 */ /* 0x004fc80007a1e008 */
[----:B------:R-:W-:Y:S02]  /*01f0*/  IADD3.X R23, PT, PT, R7, R23, R9, P0, P2 ;  /* 0x0000001707177210 */ /* 0x000fe400007e4409 */
[----:B0-----:R-:W-:-:S04]  /*0200*/  IADD3 R19, P3, P4, R2, R19, R4 ;  /* 0x0000001302137210 */ /* 0x001fc80007c7e004 */
[----:B---3--:R-:W-:Y:S02]  /*0210*/  IADD3 R20, P0, PT, R20, R19, RZ ;  /* 0x0000001314147210 */ /* 0x008fe40007f1e0ff */
[----:B------:R-:W-:-:S05]  /*0220*/  IADD3.X R19, PT, PT, R3, R23, R5, P3, P4 ;  /* 0x0000001703137210 */ /* 0x000fca0001fe8405 */
[----:B------:R-:W-:Y:S01]  /*0230*/  IMAD.X R19, R21, 0x1, R19, P0 ;  /* 0x0000000115137824 */ /* 0x000fe200000e0613 */
[----:B------:R-:W-:Y:S06]  /*0240*/  BRA.DIV UR6, `(.L_x_103) ;  /* 0x0000000206f07947 */ /* 0x000fec000b800000 */
[----:B------:R-:W0:Y:S04]  /*0250*/  SHFL.UP PT, R27, R20, 0x1, RZ ;  /* 0x04200000141b7989 */ /* 0x000e2800000e00ff */
[----:B------:R-:W1:Y:S01]  /*0260*/  SHFL.UP P0, R25, R19, 0x1, RZ ;  /* 0x0420000013197989 */ /* 0x000e6200000000ff */
[----:B0-----:R-:W-:-:S04]  /*0270*/  IADD3 R22, P2, PT, R27, R20, RZ ;  /* 0x000000141b167210 */ /* 0x001fc80007f5e0ff */
[----:B-1----:R-:W-:Y:S01]  /*0280*/  SEL R27, R22, R27, P0 ;  /* 0x0000001b161b7207 */ /* 0x002fe20000000000 */
[----:B------:R-:W-:-:S04]  /*0290*/  IMAD.X R26, R25, 0x1, R19, P2 ;  /* 0x00000001191a7824 */ /* 0x000fc800010e0613 */
[----:B------:R-:W0:Y:S01]  /*02a0*/  SHFL.UP PT, R28, R27, 0x2, RZ ;  /* 0x044000001b1c7989 */ /* 0x000e2200000e00ff */
[----:B------:R-:W-:-:S05]  /*02b0*/  SEL R26, R26, R25, P0 ;  /* 0x000000191a1a7207 */ /* 0x000fca0000000000 */
[----:B------:R-:W1:Y:S01]  /*02c0*/  SHFL.UP P0, R25, R26, 0x2, RZ ;  /* 0x044000001a197989 */ /* 0x000e6200000000ff */
[----:B0-----:R-:W-:-:S05]  /*02d0*/  IADD3 R21, P2, PT, R28, R27, RZ ;  /* 0x0000001b1c157210 */ /* 0x001fca0007f5e0ff */
[----:B-1----:R-:W-:Y:S01]  /*02e0*/  IMAD.X R22, R25, 0x1, R26, P2 ;  /* 0x0000000119167824 */ /* 0x002fe200010e061a */
[----:B------:R-:W-:-:S04]  /*02f0*/  SEL R28, R21, R28, P0 ;  /* 0x0000001c151c7207 */ /* 0x000fc80000000000 */
[----:B------:R-:W-:Y:S01]  /*0300*/  SEL R29, R22, R25, P0 ;  /* 0x00000019161d7207 */ /* 0x000fe20000000000 */
        /* <DEDUP_REMOVED lines=12> */
[----:B------:R0:W1:Y:S04]  /*03d0*/  SHFL.UP PT, R28, R27, 0x10, RZ ;  /* 0x060000001b1c7989 */ /* 0x00006800000e00ff */
[----:B------:R0:W2:Y:S02]  /*03e0*/  SHFL.UP P0, R25, R26, 0x10, RZ ;  /* 0x060000001a197989 */ /* 0x0000a400000000ff */
.L_x_114:
[----:B-1----:R-:W-:-:S04]  /*03f0*/  IADD3 R21, P2, PT, R28, R27, RZ ;  /* 0x0000001b1c157210 */ /* 0x002fc80007f5e0ff */
[----:B--2---:R-:W-:Y:S01]  /*0400*/  SEL R21, R21, R28, P0 ;  /* 0x0000001c15157207 */ /* 0x004fe20000000000 */
[----:B------:R-:W-:-:S05]  /*0410*/  IMAD.X R22, R25, 0x1, R26, P2 ;  /* 0x0000000119167824 */ /* 0x000fca00010e061a */
[----:B------:R-:W-:Y:S02]  /*0420*/  SEL R22, R22, R25, P0 ;  /* 0x0000001916167207 */ /* 0x000fe40000000000 */
[----:B------:R-:W-:-:S05]  /*0430*/  IADD3 R20, P0, PT, R21, -R20, RZ ;  /* 0x8000001415147210 */ /* 0x000fca0007f1e0ff */
[----:B------:R-:W-:Y:S01]  /*0440*/  IMAD.X R21, R22, 0x1, ~R19, P0 ;  /* 0x0000000116157824 */ /* 0x000fe200000e0e13 */
[----:B------:R-:W-:-:S04]  /*0450*/  IADD3 R14, P0, PT, R14, R20, RZ ;  /* 0x000000140e0e7210 */ /* 0x000fc80007f1e0ff */
[----:B------:R1:W-:Y:S01]  /*0460*/  STS.64 [R18+0x10], R20 ;  /* 0x0000101412007388 */ /* 0x0003e20000000a00 */
[----:B------:R-:W-:Y:S01]  /*0470*/  IMAD.X R15, R15, 0x1, R21, P0 ;  /* 0x000000010f0f7824 */ /* 0x000fe200000e0615 */
        /* <DEDUP_REMOVED lines=17> */
[----:B------:R-:W-:-:S05]  /*0590*/  IMAD.X R3, R3, 0x1, R5, P0 ;  /* 0x0000000103037824 */ /* 0x000fca00000e0605 */
[----:B------:R1:W-:Y:S03]  /*05a0*/  STS.64 [R18+0x48], R2 ;  /* 0x0000480212007388 */ /* 0x0003e60000000a00 */
.L_x_102:
[----:B------:R-:W-:Y:S05]  /*05b0*/  WARPSYNC.ALL ;  /* 0x0000000000007948 */ /* 0x000fea0003800000 */
[----:B------:R-:W-:Y:S06]  /*05c0*/  BAR.SYNC.DEFER_BLOCKING 0x0 ;  /* 0x0000000000007b1d */ /* 0x000fec0000010000 */
[----:B------:R-:W-:Y:S05]  /*05d0*/  @P1 EXIT ;  /* 0x000000000000194d */ /* 0x000fea0003800000 */
[----:B01----:R-:W0:Y:S04]  /*05e0*/  LDS.64 R2, [R0+0x10] ;  /* 0x0000100000027984 */ /* 0x003e280000000a00 */
[----:B0-----:R-:W-:Y:S01]  /*05f0*/  STG.E.64 desc[UR4][R16.64], R2 ;  /* 0x0000000210007986 */ /* 0x001fe2000c101b04 */
[----:B------:R-:W-:Y:S05]  /*0600*/  EXIT ;  /* 0x000000000000794d */ /* 0x000fea0003800000 */
.L_x_103:
[----:B------:R-:W-:Y:S02]  /*0610*/  IMAD.MOV.U32 R24, RZ, RZ, R20 ;  /* 0x000000ffff187224 */ /* 0x000fe400078e0014 */
[----:B------:R-:W-:Y:S02]  /*0620*/  IMAD.MOV.U32 R23, RZ, RZ, 0x1 ;  /* 0x00000001ff177424 */ /* 0x000fe400078e00ff */
[----:B------:R-:W-:Y:S02]  /*0630*/  IMAD.MOV.U32 R22, RZ, RZ, RZ ;  /* 0x000000ffff167224 */ /* 0x000fe400078e00ff */
[----:B------:R-:W-:-:S07]  /*0640*/  IMAD.MOV.U32 R21, RZ, RZ, -0x1 ;  /* 0xffffffffff157424 */ /* 0x000fce00078e00ff */
[----:B------:R-:W-:Y:S05]  /*0650*/  WARPSYNC.COLLECTIVE R21, `(.L_x_104) ;  /* 0x0000000015087348 */ /* 0x000fea0003c00000 */
[----:B------:R0:W1:Y:S02]  /*0660*/  SHFL.UP P0, R25, R24, R23, R22 ;  /* 0x0400001718197389 */ /* 0x0000640000000016 */
[----:B01----:R-:W-:Y:S05]  /*0670*/  ENDCOLLECTIVE ;  /* 0x000000000000791b */ /* 0x003fea0003800000 */
.L_x_104:
[----:B------:R-:W-:Y:S02]  /*0680*/  IMAD.MOV.U32 R24, RZ, RZ, R19 ;  /* 0x000000ffff187224 */ /* 0x000fe400078e0013 */
[----:B------:R-:W-:-:S07]  /*0690*/  IMAD.MOV.U32 R27, RZ, RZ, R25 ;  /* 0x000000ffff1b7224 */ /* 0x000fce00078e0019 */
[----:B------:R-:W-:Y:S05]  /*06a0*/  WARPSYNC.COLLECTIVE R21, `(.L_x_105) ;  /* 0x0000000015087348 */ /* 0x000fea0003c00000 */
[----:B------:R0:W1:Y:S02]  /*06b0*/  SHFL.UP P0, R25, R24, R23, R22 ;  /* 0x0400001718197389 */ /* 0x0000640000000016 */
[----:B01----:R-:W-:Y:S05]  /*06c0*/  ENDCOLLECTIVE ;  /* 0x000000000000791b */ /* 0x003fea0003800000 */
.L_x_105:
[----:B------:R-:W-:Y:S01]  /*06d0*/  IADD3 R26, P2, PT, R27, R20, RZ ;  /* 0x000000141b1a7210 */ /* 0x000fe20007f5e0ff */
[----:B------:R-:W-:-:S03]  /*06e0*/  IMAD.MOV.U32 R23, RZ, RZ, 0x2 ;  /* 0x00000002ff177424 */ /* 0x000fc600078e00ff */
[----:B------:R-:W-:Y:S01]  /*06f0*/  SEL R27, R26, R27, P0 ;  /* 0x0000001b1a1b7207 */ /* 0x000fe20000000000 */
[----:B------:R-:W-:-:S04]  /*0700*/  IMAD.X R26, R25, 0x1, R19, P2 ;  /* 0x00000001191a7824 */ /* 0x000fc800010e0613 */
[----:B------:R-:W-:Y:S01]  /*0710*/  IMAD.MOV.U32 R24, RZ, RZ, R27 ;  /* 0x000000ffff187224 */ /* 0x000fe200078e001b */
[----:B------:R-:W-:-:S07]  /*0720*/  SEL R26, R26, R25, P0 ;  /* 0x000000191a1a7207 */ /* 0x000fce0000000000 */
[----:B------:R-:W-:Y:S05]  /*0730*/  WARPSYNC.COLLECTIVE R21, `(.L_x_106) ;  /* 0x0000000015087348 */ /* 0x000fea0003c00000 */
[----:B------:R0:W1:Y:S02]  /*0740*/  SHFL.UP P0, R25, R24, R23, R22 ;  /* 0x0400001718197389 */ /* 0x0000640000000016 */
[----:B01----:R-:W-:Y:S05]  /*0750*/  ENDCOLLECTIVE ;  /* 0x000000000000791b */ /* 0x003fea0003800000 */
.L_x_106:
[----:B------:R-:W-:Y:S02]  /*0760*/  IMAD.MOV.U32 R24, RZ, RZ, R26 ;  /* 0x000000ffff187224 */ /* 0x000fe400078e001a */
[----:B------:R-:W-:-:S07]  /*0770*/  IMAD.MOV.U32 R28, RZ, RZ, R25 ;  /* 0x000000ffff1c7224 */ /* 0x000fce00078e0019 */
[----:B------:R-:W-:Y:S05]  /*0780*/  WARPSYNC.COLLECTIVE R21, `(.L_x_107) ;  /* 0x0000000015087348 */ /* 0x000fea0003c00000 */
[----:B------:R0:W1:Y:S02]  /*0790*/  SHFL.UP P0, R25, R24, R23, R22 ;  /* 0x0400001718197389 */ /* 0x0000640000000016 */
[----:B01----:R-:W-:Y:S05]  /*07a0*/  ENDCOLLECTIVE ;  /* 0x000000000000791b */ /* 0x003fea0003800000 */
.L_x_107:
        /* <DEDUP_REMOVED lines=9> */
.L_x_108:
[----:B------:R-:W-:Y:S02]  /*0840*/  IMAD.MOV.U32 R24, RZ, RZ, R29 ;  /* 0x000000ffff187224 */ /* 0x000fe400078e001d */
[----:B------:R-:W-:-:S07]  /*0850*/  IMAD.MOV.U32 R27, RZ, RZ, R25 ;  /* 0x000000ffff1b7224 */ /* 0x000fce00078e0019 */
[----:B------:R-:W-:Y:S05]  /*0860*/  WARPSYNC.COLLECTIVE R21, `(.L_x_109) ;  /* 0x0000000015087348 */ /* 0x000fea0003c00000 */
[----:B------:R0:W1:Y:S02]  /*0870*/  SHFL.UP P0, R25, R24, R23, R22 ;  /* 0x0400001718197389 */ /* 0x0000640000000016 */
[----:B01----:R-:W-:Y:S05]  /*0880*/  ENDCOLLECTIVE ;  /* 0x000000000000791b */ /* 0x003fea0003800000 */
.L_x_109:
        /* <DEDUP_REMOVED lines=9> */
.L_x_110:
[----:B------:R-:W-:Y:S02]  /*0920*/  IMAD.MOV.U32 R24, RZ, RZ, R29 ;  /* 0x000000ffff187224 */ /* 0x000fe400078e001d */
[----:B------:R-:W-:-:S07]  /*0930*/  IMAD.MOV.U32 R27, RZ, RZ, R25 ;  /* 0x000000ffff1b7224 */ /* 0x000fce00078e0019 */
[----:B------:R-:W-:Y:S05]  /*0940*/  WARPSYNC.COLLECTIVE R21, `(.L_x_111) ;  /* 0x0000000015087348 */ /* 0x000fea0003c00000 */
[----:B------:R0:W1:Y:S02]  /*0950*/  SHFL.UP P0, R25, R24, R23, R22 ;  /* 0x0400001718197389 */ /* 0x0000640000000016 */
[----:B01----:R-:W-:Y:S05]  /*0960*/  ENDCOLLECTIVE ;  /* 0x000000000000791b */ /* 0x003fea0003800000 */
.L_x_111:
        /* <DEDUP_REMOVED lines=9> */
.L_x_112:
[----:B------:R-:W-:Y:S02]  /*0a00*/  IMAD.MOV.U32 R24, RZ, RZ, R26 ;  /* 0x000000ffff187224 */ /* 0x000fe400078e001a */
[----:B------:R-:W-:-:S07]  /*0a10*/  IMAD.MOV.U32 R28, RZ, RZ, R25 ;  /* 0x000000ffff1c7224 */ /* 0x000fce00078e0019 */
[----:B------:R-:W-:Y:S05]  /*0a20*/  WARPSYNC.COLLECTIVE R21, `(.L_x_113) ;  /* 0x0000000015087348 */ /* 0x000fea0003c00000 */
[----:B------:R0:W1:Y:S02]  /*0a30*/  SHFL.UP P0, R25, R24, R23, R22 ;  /* 0x0400001718197389 */ /* 0x0000640000000016 */
[----:B01----:R-:W-:Y:S05]  /*0a40*/  ENDCOLLECTIVE ;  /* 0x000000000000791b */ /* 0x003fea0003800000 */
.L_x_113:
[----:B------:R-:W-:Y:S05]  /*0a50*/  BRA `(.L_x_114) ;  /* 0xfffffff800647947 */ /* 0x000fea000383ffff */
.L_x_115:
        /* <DEDUP_REMOVED lines=10> */
.L_x_493:


//--------------------- .text._ZN3cub18CUB_300001_SM_10006detail10radix_sort30DeviceRadixSortHistogramKernelINS1_5radix10policy_hubIxNS0_8NullTypeEyE10Policy1000ELNS0_9SortOrderE0ExyNS1_21identity_decomposer_tEEEvPT2_PKT1_SB_iiT3_ --------------------------
	.section	.text._ZN3cub18CUB_300001_SM_10006detail10radix_sort30DeviceRadixSortHistogramKernelINS1_5radix10policy_hubIxNS0_8NullTypeEyE10Policy1000ELNS0_9SortOrderE0ExyNS1_21identity_decomposer_tEEEvPT2_PKT1_SB_iiT3_,"ax",@progbits
	.align	128
        .global         _ZN3cub18CUB_300001_SM_10006detail10radix_sort30DeviceRadixSortHistogramKernelINS1_5radix10policy_hubIxNS0_8NullTypeEyE10Policy1000ELNS0_9SortOrderE0ExyNS1_21identity_decomposer_tEEEvPT2_PKT1_SB_iiT3_
        .type           _ZN3cub18CUB_300001_SM_10006detail10radix_sort30DeviceRadixSortHistogramKernelINS1_5radix10policy_hubIxNS0_8NullTypeEyE10Policy1000ELNS0_9SortOrderE0ExyNS1_21identity_decomposer_tEEEvPT2_PKT1_SB_iiT3_,@function
        .size           _ZN3cub18CUB_300001_SM_10006detail10radix_sort30DeviceRadixSortHistogramKernelINS1_5radix10policy_hubIxNS0_8NullTypeEyE10Policy1000ELNS0_9SortOrderE0ExyNS1_21identity_decomposer_tEEEvPT2_PKT1_SB_iiT3_,(.L_x_494 - _ZN3cub18CUB_300001_SM_10006detail10radix_sort30DeviceRadixSortHistogramKernelINS1_5radix10policy_hubIxNS0_8NullTypeEyE10Policy1000ELNS0_9SortOrderE0ExyNS1_21identity_decomposer_tEEEvPT2_PKT1_SB_iiT3_)
        .other          _ZN3cub18CUB_300001_SM_10006detail10radix_sort30DeviceRadixSortHistogramKernelINS1_5radix10policy_hubIxNS0_8NullTypeEyE10Policy1000ELNS0_9SortOrderE0ExyNS1_21identity_decomposer_tEEEvPT2_PKT1_SB_iiT3_,@"STO_CUDA_ENTRY STV_DEFAULT"
_ZN3cub18CUB_300001_SM_10006detail10radix_sort30DeviceRadixSortHistogramKernelINS1_5radix10policy_hubIxNS0_8NullTypeEyE10Policy1000ELNS0_9SortOrderE0ExyNS1_21identity_decomposer_tEEEvPT2_PKT1_SB_iiT3_:
.text._ZN3cub18CUB_300001_SM_10006detail10radix_sort30DeviceRadixSortHistogramKernelINS1_5radix10policy_hubIxNS0_8NullTypeEyE10Policy1000ELNS0_9SortOrderE0ExyNS1_21identity_decomposer_tEEEvPT2_PKT1_SB_iiT3_:
[----:B------:R-:W-:Y:S01]  /*0000*/  LDC R1, c[0x0][0x37c] ;  /* 0x0000df00ff017b82 */ /* 0x000fe20000000800 */
[----:B------:R-:W0:Y:S02]  /*0010*/  LDCU.64 UR4, c[0x0][0x390] ;  /* 0x00007200ff0477ac */ /* 0x000e240008000a00 */
[----:B0-----:R-:W-:-:S04]  /*0020*/  ISETP.NE.U32.AND P0, PT, RZ, UR4, PT ;  /* 0x00000004ff007c0c */ /* 0x001fc8000bf05070 */
[----:B------:R-:W-:-:S13]  /*0030*/  ISETP.NE.AND.EX P0, PT, RZ, UR5, PT, P0 ;  /* 0x00000005ff007c0c */ /* 0x000fda000bf05300 */
[----:B------:R-:W-:Y:S05]  /*0040*/  @!P0 EXIT ;  /* 0x000000000000894d */ /* 0x000fea0003800000 */
[----:B------:R-:W0:Y:S01]  /*0050*/  S2R R36, SR_TID.X ;  /* 0x0000000000247919 */ /* 0x000e220000002100 */
[----:B------:R-:W1:Y:S01]  /*0060*/  LDC.64 R2, c[0x0][0x398] ;  /* 0x0000e600ff027b82 */ /* 0x000e620000000a00 */
[----:B------:R-:W-:Y:S01]  /*0070*/  UMOV UR4, 0x400 ;  /* 0x0000040000047882 */ /* 0x000fe20000000000 */
[----:B------:R-:W2:Y:S01]  /*0080*/  LDCU.64 UR16, c[0x0][0x358] ;  /* 0x00006b00ff1077ac */ /* 0x000ea20008000a00 */
[----:B------:R-:W3:Y:S05]  /*0090*/  LDCU UR18, c[0x0][0x370] ;  /* 0x00006e00ff1277ac */ /* 0x000eea0008000800 */
[----:B------:R-:W4:Y:S01]  /*00a0*/  S2UR UR5, SR_CgaCtaId ;  /* 0x00000000000579c3 */ /* 0x000f220000008800 */
[----:B------:R-:W-:Y:S01]  /*00b0*/  UMOV UR6, URZ ;  /* 0x000000ff00067c82 */ /* 0x000fe20008000000 */
[----:B------:R-:W-:-:S06]  /*00c0*/  UMOV UR7, URZ ;  /* 0x000000ff00077c82 */ /* 0x000fcc0008000000 */
[----:B------:R-:W5:Y:S01]  /*00d0*/  S2UR UR8, SR_CTAID.X ;  /* 0x00000000000879c3 */ /* 0x000f620000002500 */
[----:B-1----:R-:W-:-:S04]  /*00e0*/  IADD3 R0, PT, PT, R3, 0x7, -R2 ;  /* 0x0000000703007810 */ /* 0x002fc80007ffe802 */
[----:B------:R-:W-:Y:S01]  /*00f0*/  ISETP.GE.AND P0, PT, R0, 0x8, PT ;  /* 0x000000080000780c */ /* 0x000fe20003f06270 */
[C---:B0-----:R-:W-:Y:S01]  /*0100*/  VIADD R50, R36.reuse, 0x80 ;  /* 0x0000008024327836 */ /* 0x041fe20000000000 */
[----:B----4-:R-:W-:Y:S02]  /*0110*/  ULEA UR4, UR5, UR4, 0x18 ;  /* 0x0000000405047291 */ /* 0x010fe4000f8ec0ff */
[C---:B------:R-:W-:Y:S01]  /*0120*/  ISETP.GT.U32.OR P0, PT, R36.reuse, 0xff, !P0 ;  /* 0x000000ff2400780c */ /* 0x040fe20004704470 */
[C---:B------:R-:W-:Y:S02]  /*0130*/  VIADD R48, R36.reuse, 0x100 ;  /* 0x0000010024307836 */ /* 0x040fe40000000000 */
[C---:B------:R-:W-:Y:S01]  /*0140*/  VIADD R46, R36.reuse, 0x200 ;  /* 0x00000200242e7836 */ /* 0x040fe20000000000 */
[----:B------:R-:W-:Y:S01]  /*0150*/  P2R R38, PR, RZ, 0x1 ;  /* 0x00000001ff267803 */ /* 0x000fe20000000000 */
[C---:B------:R-:W-:Y:S01]  /*0160*/  VIADD R44, R36.reuse, 0x280 ;  /* 0x00000280242c7836 */ /* 0x040fe20000000000 */
[C---:B------:R-:W-:Y:S01]  /*0170*/  LEA R0, R36.reuse, UR4, 0x2 ;  /* 0x0000000424007c11 */ /* 0x040fe2000f8e10ff */
[C---:B------:R-:W-:Y:S01]  /*0180*/  VIADD R42, R36.reuse, 0x300 ;  /* 0x00000300242a7836 */ /* 0x040fe20000000000 */
[----:B-----5:R-:W-:Y:S01]  /*0190*/  USHF.L.U32 UR8, UR8, 0xb, URZ ;  /* 0x0000000b08087899 */ /* 0x020fe200080006ff */
[----:B--23--:R-:W-:-:S11]  /*01a0*/  VIADD R40, R36, 0x780 ;  /* 0x0000078024287836 */ /* 0x00cfd60000000000 */
.L_x_199:
[----:B------:R-:W-:Y:S01]  /*01b0*/  ISETP.NE.AND P0, PT, R38, RZ, PT ;  /* 0x000000ff2600720c */ /* 0x000fe20003f05270 */
[----:B------:R-:W-:-:S12]  /*01c0*/  BSSY.RECONVERGENT B0, `(.L_x_116) ;  /* 0x0000081000007945 */ /* 0x000fd80003800200 */
[----:B0-2345:R-:W-:Y:S05]  /*01d0*/  @P0 BRA `(.L_x_117) ;  /* 0x0000000400fc0947 */ /* 0x03dfea0003800000 */
[----:B------:R-:W0:Y:S02]  /*01e0*/  LDC.64 R2, c[0x0][0x398] ;  /* 0x0000e600ff027b82 */ /* 0x000e240000000a00 */
[----:B0-----:R-:W-:-:S04]  /*01f0*/  IADD3 R2, PT, PT, R3, 0x7, -R2 ;  /* 0x0000000703027810 */ /* 0x001fc80007ffe802 */
[----:B------:R-:W-:-:S04]  /*0200*/  SHF.R.S32.HI R3, RZ, 0x1f, R2 ;  /* 0x0000001fff037819 */ /* 0x000fc80000011402 */
[----:B------:R-:W-:-:S04]  /*0210*/  LEA.HI R3, R3, R2, RZ, 0x3 ;  /* 0x0000000203037211 */ /* 0x000fc800078f18ff */
[----:B------:R-:W-:Y:S01]  /*0220*/  SHF.R.S32.HI R4, RZ, 0x3, R3 ;  /* 0x00000003ff047819 */ /* 0x000fe20000011403 */
[----:B------:R-:W-:-:S03]  /*0230*/  IMAD.MOV.U32 R3, RZ, RZ, RZ ;  /* 0x000000ffff037224 */ /* 0x000fc600078e00ff */
[C---:B------:R-:W-:Y:S01]  /*0240*/  LOP3.LUT R6, R4.reuse, 0xffffff0, RZ, 0xc0, !PT ;  /* 0x0ffffff004067812 */ /* 0x040fe200078ec0ff */
[----:B------:R-:W-:-:S05]  /*0250*/  VIADD R2, R4, 0xffffffff ;  /* 0xffffffff04027836 */ /* 0x000fca0000000000 */
[----:B------:R-:W-:-:S13]  /*0260*/  ISETP.GE.U32.AND P0, PT, R2, 0xf, PT ;  /* 0x0000000f0200780c */ /* 0x000fda0003f06070 */
[----:B------:R-:W-:Y:S05]  /*0270*/  @!P0 BRA `(.L_x_118) ;  /* 0x00000000005c8947 */ /* 0x000fea0003800000 */
[----:B------:R-:W-:Y:S02]  /*0280*/  IMAD.MOV R3, RZ, RZ, -R6 ;  /* 0x000000ffff037224 */ /* 0x000fe400078e0a06 */
[----:B------:R-:W-:-:S07]  /*0290*/  VIADD R2, R0, 0x2000 ;  /* 0x0000200000027836 */ /* 0x000fce0000000000 */
.L_x_119:
[----:B------:R-:W-:Y:S01]  /*02a0*/  IADD3 R3, PT, PT, R3, 0x10, RZ ;  /* 0x0000001003037810 */ /* 0x000fe20007ffe0ff */
[----:B------:R-:W-:Y:S03]  /*02b0*/  STS [R2+-0x2000], RZ ;  /* 0xffe000ff02007388 */ /* 0x000fe60000000800 */
        /* <DEDUP_REMOVED lines=18> */
[----:B------:R-:W-:-:S07]  /*03e0*/  IMAD.MOV.U32 R3, RZ, RZ, R6 ;  /* 0x000000ffff037224 */ /* 0x000fce00078e0006 */
.L_x_118:
[C---:B------:R-:W-:Y:S02]  /*03f0*/  LOP3.LUT R2, R4.reuse, 0xf, RZ, 0xc0, !PT ;  /* 0x0000000f04027812 */ /* 0x040fe400078ec0ff */
[----:B------:R-:W-:Y:S02]  /*0400*/  LOP3.LUT R7, R4, 0x7, RZ, 0xc0, !PT ;  /* 0x0000000704077812 */ /* 0x000fe400078ec0ff */
[C---:B------:R-:W-:Y:S01]  /*0410*/  ISETP.NE.AND P1, PT, R2.reuse, RZ, PT ;  /* 0x000000ff0200720c */ /* 0x040fe20003f25270 */
[----:B------:R-:W-:Y:S01]  /*0420*/  VIADD R2, R2, 0xffffffff ;  /* 0xffffffff02027836 */ /* 0x000fe20000000000 */
[----:B------:R-:W-:Y:S01]  /*0430*/  LOP3.LUT R5, R4, 0x3, RZ, 0xc0, !PT ;  /* 0x0000000304057812 */ /* 0x000fe200078ec0ff */
[----:B------:R-:W-:-:S10]  /*0440*/  VIADD R8, R7, 0xffffffff ;  /* 0xffffffff07087836 */ /* 0x000fd40000000000 */
[----:B------:R-:W-:Y:S05]  /*0450*/  @!P1 BRA `(.L_x_120) ;  /* 0x0000000000789947 */ /* 0x000fea0003800000 */
[----:B------:R-:W-:Y:S02]  /*0460*/  ISETP.GE.U32.AND P2, PT, R2, 0x7, PT ;  /* 0x000000070200780c */ /* 0x000fe40003f46070 */
[----:B------:R-:W-:-:S11]  /*0470*/  ISETP.NE.AND P3, PT, R7, RZ, PT ;  /* 0x000000ff0700720c */ /* 0x000fd60003f65270 */
[----:B------:R-:W-:Y:S05]  /*0480*/  @!P2 BRA `(.L_x_121) ;  /* 0x000000000028a947 */ /* 0x000fea0003800000 */
        /* <DEDUP_REMOVED lines=10> */
.L_x_121:
[----:B------:R-:W-:Y:S05]  /*0530*/  @!P3 BRA `(.L_x_120) ;  /* 0x000000000040b947 */ /* 0x000fea0003800000 */
[----:B------:R-:W-:Y:S02]  /*0540*/  ISETP.GE.U32.AND P2, PT, R8, 0x3, PT ;  /* 0x000000030800780c */ /* 0x000fe40003f46070 */
[----:B------:R-:W-:-:S11]  /*0550*/  ISETP.NE.AND P3, PT, R5, RZ, PT ;  /* 0x000000ff0500720c */ /* 0x000fd60003f65270 */
[C---:B0-----:R-:W-:Y:S02]  /*0560*/  @P2 IMAD R4, R3.reuse, 0x400, R0 ;  /* 0x0000040003042824 */ /* 0x041fe400078e0200 */
[----:B------:R-:W-:-:S03]  /*0570*/  @P2 VIADD R3, R3, 0x4 ;  /* 0x0000000403032836 */ /* 0x000fc60000000000 */
[----:B------:R1:W-:Y:S04]  /*0580*/  @P2 STS [R4], RZ ;  /* 0x000000ff04002388 */ /* 0x0003e80000000800 */
[----:B------:R1:W-:Y:S04]  /*0590*/  @P2 STS [R4+0x400], RZ ;  /* 0x000400ff04002388 */ /* 0x0003e80000000800 */
[----:B------:R1:W-:Y:S04]  /*05a0*/  @P2 STS [R4+0x800], RZ ;  /* 0x000800ff04002388 */ /* 0x0003e80000000800 */
[----:B------:R1:W-:Y:S01]  /*05b0*/  @P2 STS [R4+0xc00], RZ ;  /* 0x000c00ff04002388 */ /* 0x0003e20000000800 */
[----:B------:R-:W-:Y:S05]  /*05c0*/  @!P3 BRA `(.L_x_120) ;  /* 0x00000000001cb947 */ /* 0x000fea0003800000 */
[----:B------:R-:W-:Y:S01]  /*05d0*/  IMAD R3, R3, 0x400, R0 ;  /* 0x0000040003037824 */ /* 0x000fe200078e0200 */
[----:B------:R-:W-:-:S04]  /*05e0*/  ISETP.NE.AND P2, PT, R5, 0x1, PT ;  /* 0x000000010500780c */ /* 0x000fc80003f45270 */
[----:B------:R2:W-:Y:S09]  /*05f0*/  STS [R3], RZ ;  /* 0x000000ff03007388 */ /* 0x0005f20000000800 */
[----:B--2---:R-:W-:Y:S05]  /*0600*/  @!P2 BRA `(.L_x_120) ;  /* 0x00000000000ca947 */ /* 0x004fea0003800000 */
[----:B------:R-:W-:Y:S01]  /*0610*/  ISETP.NE.AND P2, PT, R5, 0x2, PT ;  /* 0x000000020500780c */ /* 0x000fe20003f45270 */
[----:B------:R2:W-:-:S12]  /*0620*/  STS [R3+0x400], RZ ;  /* 0x000400ff03007388 */ /* 0x0005d80000000800 */
[----:B------:R2:W-:Y:S02]  /*0630*/  @P2 STS [R3+0x800], RZ ;  /* 0x000800ff03002388 */ /* 0x0005e40000000800 */
.L_x_120:
[----:B------:R-:W-:-:S13]  /*0640*/  ISETP.GT.U32.AND P2, PT, R36, 0x7f, PT ;  /* 0x0000007f2400780c */ /* 0x000fda0003f44070 */
[----:B------:R-:W-:Y:S05]  /*0650*/  @P2 BRA `(.L_x_117) ;  /* 0x0000000000dc2947 */ /* 0x000fea0003800000 */
[----:B--2---:R-:W-:Y:S01]  /*0660*/  HFMA2 R3, -RZ, RZ, 0, 0 ;  /* 0x00000000ff037431 */ /* 0x004fe200000001ff */
[----:B------:R-:W-:Y:S06]  /*0670*/  @!P0 BRA `(.L_x_122) ;  /* 0x0000000000588947 */ /* 0x000fec0003800000 */
[----:B------:R-:W-:-:S07]  /*0680*/  IMAD.MOV.U32 R3, RZ, RZ, RZ ;  /* 0x000000ffff037224 */ /* 0x000fce00078e00ff */
.L_x_123:
[C---:B012---:R-:W-:Y:S02]  /*0690*/  IMAD R4, R3.reuse, 0x400, R0 ;  /* 0x0000040003047824 */ /* 0x047fe400078e0200 */
[----:B------:R-:W-:-:S03]  /*06a0*/  VIADD R3, R3, 0x10 ;  /* 0x0000001003037836 */ /* 0x000fc60000000000 */
[----:B------:R2:W-:Y:S02]  /*06b0*/  STS [R4+0x200], RZ ;  /* 0x000200ff04007388 */ /* 0x0005e40000000800 */
[----:B------:R-:W-:Y:S02]  /*06c0*/  ISETP.NE.AND P0, PT, R3, R6, PT ;  /* 0x000000060300720c */ /* 0x000fe40003f05270 */
[----:B------:R2:W-:Y:S04]  /*06d0*/  STS [R4+0x600], RZ ;  /* 0x000600ff04007388 */ /* 0x0005e80000000800 */
        /* <DEDUP_REMOVED lines=13> */
[----:B------:R2:W-:Y:S01]  /*07b0*/  STS [R4+0x3e00], RZ ;  /* 0x003e00ff04007388 */ /* 0x0005e20000000800 */
[----:B------:R-:W-:Y:S05]  /*07c0*/  @P0 BRA `(.L_x_123) ;  /* 0xfffffffc00b00947 */ /* 0x000fea000383ffff */
[----:B------:R-:W-:-:S07]  /*07d0*/  IMAD.MOV.U32 R3, RZ, RZ, R6 ;  /* 0x000000ffff037224 */ /* 0x000fce00078e0006 */
.L_x_122:
[----:B------:R-:W-:Y:S05]  /*07e0*/  @!P1 BRA `(.L_x_117) ;  /* 0x0000000000789947 */ /* 0x000fea0003800000 */
[----:B------:R-:W-:Y:S02]  /*07f0*/  ISETP.GE.U32.AND P0, PT, R2, 0x7, PT ;  /* 0x000000070200780c */ /* 0x000fe40003f06070 */
[----:B------:R-:W-:-:S11]  /*0800*/  ISETP.NE.AND P1, PT, R7, RZ, PT ;  /* 0x000000ff0700720c */ /* 0x000fd60003f25270 */
[----:B------:R-:W-:Y:S05]  /*0810*/  @!P0 BRA `(.L_x_124) ;  /* 0x0000000000288947 */ /* 0x000fea0003800000 */
[C---:B------:R-:W-:Y:S02]  /*0820*/  IMAD R2, R3.reuse, 0x400, R0 ;  /* 0x0000040003027824 */ /* 0x040fe400078e0200 */
[----:B------:R-:W-:-:S03]  /*0830*/  VIADD R3, R3, 0x8 ;  /* 0x0000000803037836 */ /* 0x000fc60000000000 */
[----:B------:R3:W-:Y:S04]  /*0840*/  STS [R2+0x200], RZ ;  /* 0x000200ff02007388 */ /* 0x0007e80000000800 */
[----:B------:R3:W-:Y:S04]  /*0850*/  STS [R2+0x600], RZ ;  /* 0x000600ff02007388 */ /* 0x0007e80000000800 */
[----:B------:R3:W-:Y:S04]  /*0860*/  STS [R2+0xa00], RZ ;  /* 0x000a00ff02007388 */ /* 0x0007e80000000800 */
[----:B------:R3:W-:Y:S04]  /*0870*/  STS [R2+0xe00], RZ ;  /* 0x000e00ff02007388 */ /* 0x0007e80000000800 */
[----:B------:R3:W-:Y:S04]  /*0880*/  STS [R2+0x1200], RZ ;  /* 0x001200ff02007388 */ /* 0x0007e80000000800 */
[----:B------:R3:W-:Y:S04]  /*0890*/  STS [R2+0x1600], RZ ;  /* 0x001600ff02007388 */ /* 0x0007e80000000800 */
[----:B------:R3:W-:Y:S04]  /*08a0*/  STS [R2+0x1a00], RZ ;  /* 0x001a00ff02007388 */ /* 0x0007e80000000800 */
[----:B------:R3:W-:Y:S02]  /*08b0*/  STS [R2+0x1e00], RZ ;  /* 0x001e00ff02007388 */ /* 0x0007e40000000800 */
.L_x_124:
[----:B------:R-:W-:Y:S05]  /*08c0*/  @!P1 BRA `(.L_x_117) ;  /* 0x0000000000409947 */ /* 0x000fea0003800000 */
[----:B------:R-:W-:Y:S02]  /*08d0*/  ISETP.GE.U32.AND P0, PT, R8, 0x3, PT ;  /* 0x000000030800780c */ /* 0x000fe40003f06070 */
[----:B------:R-:W-:-:S11]  /*08e0*/  ISETP.NE.AND P1, PT, R5, RZ, PT ;  /* 0x000000ff0500720c */ /* 0x000fd60003f25270 */
[C---:B---3--:R-:W-:Y:S02]  /*08f0*/  @P0 IMAD R2, R3.reuse, 0x400, R0 ;  /* 0x0000040003020824 */ /* 0x048fe400078e0200 */
[----:B------:R-:W-:-:S03]  /*0900*/  @P0 VIADD R3, R3, 0x4 ;  /* 0x0000000403030836 */ /* 0x000fc60000000000 */
[----:B------:R4:W-:Y:S04]  /*0910*/  @P0 STS [R2+0x200], RZ ;  /* 0x000200ff02000388 */ /* 0x0009e80000000800 */
[----:B------:R4:W-:Y:S04]  /*0920*/  @P0 STS [R2+0x600], RZ ;  /* 0x000600ff02000388 */ /* 0x0009e80000000800 */
[----:B------:R4:W-:Y:S04]  /*0930*/  @P0 STS [R2+0xa00], RZ ;  /* 0x000a00ff02000388 */ /* 0x0009e80000000800 */
[----:B------:R4:W-:Y:S01]  /*0940*/  @P0 STS [R2+0xe00], RZ ;  /* 0x000e00ff02000388 */ /* 0x0009e20000000800 */
[----:B------:R-:W-:Y:S05]  /*0950*/  @!P1 BRA `(.L_x_117) ;  /* 0x00000000001c9947 */ /* 0x000fea0003800000 */
[----:B------:R-:W-:Y:S01]  /*0960*/  IMAD R3, R3, 0x400, R0 ;  /* 0x0000040003037824 */ /* 0x000fe200078e0200 */
[----:B------:R-:W-:-:S04]  /*0970*/  ISETP.NE.AND P0, PT, R5, 0x1, PT ;  /* 0x000000010500780c */ /* 0x000fc80003f05270 */
[----:B------:R3:W-:Y:S09]  /*0980*/  STS [R3+0x200], RZ ;  /* 0x000200ff03007388 */ /* 0x0007f20000000800 */
[----:B---3--:R-:W-:Y:S05]  /*0990*/  @!P0 BRA `(.L_x_117) ;  /* 0x00000000000c8947 */ /* 0x008fea0003800000 */
[----:B------:R-:W-:Y:S01]  /*09a0*/  ISETP.NE.AND P0, PT, R5, 0x2, PT ;  /* 0x000000020500780c */ /* 0x000fe20003f05270 */
[----:B------:R3:W-:-:S12]  /*09b0*/  STS [R3+0x600], RZ ;  /* 0x000600ff03007388 */ /* 0x0007d80000000800 */
[----:B------:R3:W-:Y:S02]  /*09c0*/  @P0 STS [R3+0xa00], RZ ;  /* 0x000a00ff03000388 */ /* 0x0007e40000000800 */
.L_x_117:
[----:B------:R-:W-:Y:S05]  /*09d0*/  BSYNC.RECONVERGENT B0 ;  /* 0x0000000000007941 */ /* 0x000fea0003800200 */
.L_x_116:
[----:B------:R-:W5:Y:S01]  /*09e0*/  LDCU.64 UR10, c[0x0][0x390] ;  /* 0x00007200ff0a77ac */ /* 0x000f620008000a00 */
[----:B------:R-:W-:Y:S02]  /*09f0*/  USHF.L.U32 UR4, UR6, 0x1e, URZ ;  /* 0x0000001e06047899 */ /* 0x000fe400080006ff */
[----:B------:R-:W-:Y:S02]  /*0a00*/  USHF.L.U64.HI UR5, UR6, 0x1e, UR7 ;  /* 0x0000001e06057899 */ /* 0x000fe40008010207 */
[----:B-----5:R-:W-:-:S04]  /*0a10*/  UIADD3 UR4, UP0, UPT, -UR4, UR10, URZ ;  /* 0x0000000a04047290 */ /* 0x020fc8000ff1e1ff */
[----:B------:R-:W-:Y:S02]  /*0a20*/  UIADD3.X UR5, UPT, UPT, ~UR5, UR11, URZ, UP0, !UPT ;  /* 0x0000000b05057290 */ /* 0x000fe400087fe5ff */
[----:B------:R-:W-:-:S04]  /*0a30*/  UISETP.LT.U32.AND UP0, UPT, UR4, 0x40000000, UPT ;  /* 0x400000000400788c */ /* 0x000fc8000bf01070 */
[----:B------:R-:W-:-:S04]  /*0a40*/  UISETP.LT.U32.AND.EX UP0, UPT, UR5, URZ, UPT, UP0 ;  /* 0x000000ff0500728c */ /* 0x000fc8000bf01100 */
[----:B------:R-:W-:Y:S02]  /*0a50*/  USEL UR10, UR4, 0x40000000, UP0 ;  /* 0x40000000040a7887 */ /* 0x000fe40008000000 */
[----:B------:R-:W-:Y:S02]  /*0a60*/  USEL UR11, UR5, URZ, UP0 ;  /* 0x000000ff050b7287 */ /* 0x000fe40008000000 */
[----:B------:R-:W-:-:S04]  /*0a70*/  UISETP.GT.U32.AND UP0, UPT, UR10, UR8, UPT ;  /* 0x000000080a00728c */ /* 0x000fc8000bf04070 */
[----:B------:R-:W-:Y:S01]  /*0a80*/  UISETP.GT.U32.AND.EX UP0, UPT, UR11, URZ, UPT, UP0 ;  /* 0x000000ff0b00728c */ /* 0x000fe2000bf04100 */
[----:B------:R-:W-:Y:S08]  /*0a90*/  BAR.SYNC.DEFER_BLOCKING 0x0 ;  /* 0x0000000000007b1d */ /* 0x000ff00000010000 */
[----:B------:R-:W-:Y:S06]  /*0aa0*/  BAR.SYNC.DEFER_BLOCKING 0x0 ;  /* 0x0000000000007b1d */ /* 0x000fec0000010000 */
[----:B------:R-:W-:Y:S05]  /*0ab0*/  BRA.U !UP0, `(.L_x_125) ;  /* 0x0000000d085c7547 */ /* 0x000fea000b800000 */
[----:B------:R-:W-:Y:S01]  /*0ac0*/  UMOV UR9, UR8 ;  /* 0x0000000800097c82 */ /* 0x000fe20008000000 */
[----:B------:R-:W-:-:S05]  /*0ad0*/  UMOV UR5, URZ ;  /* 0x000000ff00057c82 */ /* 0x000fca0008000000 */
.L_x_130:
[----:B-----5:R-:W5:Y:S01]  /*0ae0*/  LDCU.64 UR14, c[0x0][0x390] ;  /* 0x00007200ff0e77ac */ /* 0x020f620008000a00 */
[----:B------:R-:W-:Y:S02]  /*0af0*/  USHF.L.U32 UR12, UR6, 0x1e, URZ ;  /* 0x0000001e060c7899 */ /* 0x000fe400080006ff */
[----:B------:R-:W-:Y:S02]  /*0b00*/  USHF.L.U64.HI UR13, UR6, 0x1e, UR7 ;  /* 0x0000001e060d7899 */ /* 0x000fe40008010207 */
[----:B------:R-:W-:-:S04]  /*0b10*/  UIADD3 UR12, UP0, UPT, UR9, UR12, URZ ;  /* 0x0000000c090c7290 */ /* 0x000fc8000ff1e0ff */
[----:B------:R-:W-:Y:S02]  /*0b20*/  UIADD3.X UR13, UPT, UPT, UR5, UR13, URZ, UP0, !UPT ;  /* 0x0000000d050d7290 */ /* 0x000fe400087fe4ff */
[----:B------:R-:W-:Y:S02]  /*0b30*/  ULEA UR9, UP0, UR18, UR9, 0xb ;  /* 0x0000000912097291 */ /* 0x000fe4000f8058ff */
[----:B-----5:R-:W-:Y:S02]  /*0b40*/  UIADD3 UR14, UP1, UPT, -UR12, UR14, URZ ;  /* 0x0000000e0c0e7290 */ /* 0x020fe4000ff3e1ff */
[----:B------:R-:W-:Y:S02]  /*0b50*/  UIADD3.X UR5, UPT, UPT, URZ, UR5, URZ, UP0, !UPT ;  /* 0x00000005ff057290 */ /* 0x000fe400087fe4ff */
[----:B------:R-:W-:Y:S02]  /*0b60*/  UIADD3.X UR4, UPT, UPT, ~UR13, UR15, URZ, UP1, !UPT ;  /* 0x0000000f0d047290 */ /* 0x000fe40008ffe5ff */
[----:B------:R-:W-:-:S02]  /*0b70*/  UISETP.GE.U32.AND UP1, UPT, UR14, 0x800, UPT ;  /* 0x000008000e00788c */ /* 0x000fc4000bf26070 */
[----:B------:R-:W-:Y:S02]  /*0b80*/  UISETP.GE.U32.AND UP0, UPT, UR9, UR10, UPT ;  /* 0x0000000a0900728c */ /* 0x000fe4000bf06070 */
[----:B------:R-:W-:Y:S02]  /*0b90*/  UISETP.GE.U32.AND.EX UP1, UPT, UR4, URZ, UPT, UP1 ;  /* 0x000000ff0400728c */ /* 0x000fe4000bf26110 */
[----:B------:R-:W-:-:S07]  /*0ba0*/  UISETP.GE.U32.AND.EX UP0, UPT, UR5, UR11, UPT, UP0 ;  /* 0x0000000b0500728c */ /* 0x000fce000bf06100 */
[----:B0-----:R-:W-:Y:S05]  /*0bb0*/  BRA.U !UP1, `(.L_x_126) ;  /* 0x0000000109587547 */ /* 0x001fea000b800000 */
[----:B------:R-:W0:Y:S01]  /*0bc0*/  LDCU.64 UR14, c[0x0][0x388] ;  /* 0x00007100ff0e77ac */ /* 0x000e220008000a00 */
[----:B---34-:R-:W-:-:S04]  /*0bd0*/  IADD3 R2, P0, PT, R36, UR12, RZ ;  /* 0x0000000c24027c10 */ /* 0x018fc8000ff1e0ff */
[----:B--2---:R-:W-:Y:S02]  /*0be0*/  IADD3.X R3, PT, PT, RZ, UR13, RZ, P0, !PT ;  /* 0x0000000dff037c10 */ /* 0x004fe400087fe4ff */
        /* <DEDUP_REMOVED lines=16> */
[----:B-1----:R0:W5:Y:S04]  /*0cf0*/  LDG.E.64 R4, desc[UR16][R34.64+0x3800] ;  /* 0x0038001022047981 */ /* 0x002168000c1e1b00 */
[----:B------:R0:W5:Y:S01]  /*0d00*/  LDG.E.64 R2, desc[UR16][R34.64+0x3c00] ;  /* 0x003c001022027981 */ /* 0x000162000c1e1b00 */
[----:B------:R-:W-:Y:S05]  /*0d10*/  BRA `(.L_x_127) ;  /* 0x00000004003c7947 */ /* 0x000fea0003800000 */
.L_x_126:
[C---:B------:R-:W-:Y:S01]  /*0d20*/  ISETP.GE.AND P5, PT, R36.reuse, UR14, PT ;  /* 0x0000000e24007c0c */ /* 0x040fe2000bfa6270 */
[----:B------:R-:W0:Y:S01]  /*0d30*/  LDCU.64 UR20, c[0x0][0x388] ;  /* 0x00007100ff1477ac */ /* 0x000e220008000a00 */
[----:B---34-:R-:W-:Y:S01]  /*0d40*/  IADD3 R2, P0, PT, R36, UR12, RZ ;  /* 0x0000000c24027c10 */ /* 0x018fe2000ff1e0ff */
[----:B------:R-:W-:Y:S01]  /*0d50*/  IMAD.MOV.U32 R32, RZ, RZ, -0x1 ;  /* 0xffffffffff207424 */ /* 0x000fe200078e00ff */
[----:B------:R-:W1:Y:S01]  /*0d60*/  S2R R36, SR_TID.X ;  /* 0x0000000000247919 */ /* 0x000e620000002100 */
[----:B------:R-:W-:Y:S01]  /*0d70*/  ISETP.GE.AND P2, PT, R50, UR14, PT ;  /* 0x0000000e32007c0c */ /* 0x000fe2000bf46270 */
[----:B------:R-:W-:Y:S01]  /*0d80*/  IMAD.MOV.U32 R33, RZ, RZ, 0x7fffffff ;  /* 0x7fffffffff217424 */ /* 0x000fe200078e00ff */
[----:B------:R-:W-:Y:S01]  /*0d90*/  ISETP.GE.AND P3, PT, R48, UR14, PT ;  /* 0x0000000e30007c0c */ /* 0x000fe2000bf66270 */
[----:B--2---:R-:W-:Y:S02]  /*0da0*/  IMAD.X R3, RZ, RZ, UR13, P0 ;  /* 0x0000000dff037e24 */ /* 0x004fe400080e06ff */
[----:B------:R-:W-:-:S02]  /*0db0*/  IMAD.MOV.U32 R30, RZ, RZ, -0x1 ;  /* 0xffffffffff1e7424 */ /* 0x000fc400078e00ff */
[----:B------:R-:W-:Y:S01]  /*0dc0*/  IMAD.MOV.U32 R31, RZ, RZ, 0x7fffffff ;  /* 0x7fffffffff1f7424 */ /* 0x000fe200078e00ff */
[----:B0-----:R-:W-:-:S04]  /*0dd0*/  LEA R34, P0, R2, UR20, 0x3 ;  /* 0x0000001402227c11 */ /* 0x001fc8000f8018ff */
[----:B------:R-:W-:Y:S01]  /*0de0*/  LEA.HI.X R35, R2, UR21, R3, 0x3, P0 ;  /* 0x0000001502237c11 */ /* 0x000fe200080f1c03 */
[----:B------:R-:W-:Y:S02]  /*0df0*/  IMAD.MOV.U32 R28, RZ, RZ, -0x1 ;  /* 0xffffffffff1c7424 */ /* 0x000fe400078e00ff */
[----:B------:R-:W-:Y:S02]  /*0e00*/  IMAD.MOV.U32 R29, RZ, RZ, 0x7fffffff ;  /* 0x7fffffffff1d7424 */ /* 0x000fe400078e00ff */
[----:B------:R2:W5:Y:S01]  /*0e10*/  @!P5 LDG.E.64 R32, desc[UR16][R34.64] ;  /* 0x000000102220d981 */ /* 0x000562000c1e1b00 */
[C---:B-1----:R-:W-:Y:S01]  /*0e20*/  VIADD R4, R36.reuse, 0x180 ;  /* 0x0000018024047836 */ /* 0x042fe20000000000 */
[----:B------:R-:W-:Y:S01]  /*0e30*/  MOV R26, 0xffffffff ;  /* 0xffffffff001a7802 */ /* 0x000fe20000000f00 */
[----:B------:R-:W-:Y:S01]  /*0e40*/  VIADD R2, R36, 0x380 ;  /* 0x0000038024027836 */ /* 0x000fe20000000000 */
[----:B------:R2:W5:Y:S01]  /*0e50*/  @!P2 LDG.E.64 R30, desc[UR16][R34.64+0x400] ;  /* 0x00040010221ea981 */ /* 0x000562000c1e1b00 */
[----:B------:R-:W-:Y:S01]  /*0e60*/  IMAD.MOV.U32 R27, RZ, RZ, 0x7fffffff ;  /* 0x7fffffffff1b7424 */ /* 0x000fe200078e00ff */
[----:B------:R-:W-:-:S02]  /*0e70*/  ISETP.GE.AND P4, PT, R4, UR14, PT ;  /* 0x0000000e04007c0c */ /* 0x000fc4000bf86270 */
[----:B------:R-:W-:Y:S01]  /*0e80*/  ISETP.GE.AND P5, PT, R46, UR14, PT ;  /* 0x0000000e2e007c0c */ /* 0x000fe2000bfa6270 */
[----:B------:R2:W5:Y:S01]  /*0e90*/  @!P3 LDG.E.64 R28, desc[UR16][R34.64+0x800] ;  /* 0x00080010221cb981 */ /* 0x000562000c1e1b00 */
[----:B------:R-:W-:Y:S01]  /*0ea0*/  ISETP.GE.AND P1, PT, R2, UR14, PT ;  /* 0x0000000e02007c0c */ /* 0x000fe2000bf26270 */
[----:B------:R-:W-:Y:S01]  /*0eb0*/  VIADD R2, R36, 0x480 ;  /* 0x0000048024027836 */ /* 0x000fe20000000000 */
[----:B------:R-:W-:Y:S01]  /*0ec0*/  ISETP.GE.AND P2, PT, R44, UR14, PT ;  /* 0x0000000e2c007c0c */ /* 0x000fe2000bf46270 */
[----:B------:R-:W-:Y:S01]  /*0ed0*/  IMAD.MOV.U32 R24, RZ, RZ, -0x1 ;  /* 0xffffffffff187424 */ /* 0x000fe200078e00ff */
[----:B------:R-:W-:Y:S01]  /*0ee0*/  ISETP.GE.AND P3, PT, R42, UR14, PT ;  /* 0x0000000e2a007c0c */ /* 0x000fe2000bf66270 */
[----:B------:R-:W-:Y:S01]  /*0ef0*/  IMAD.MOV.U32 R25, RZ, RZ, 0x7fffffff ;  /* 0x7fffffffff197424 */ /* 0x000fe200078e00ff */
[----:B------:R-:W-:-:S03]  /*0f00*/  LOP3.LUT R3, R36, 0x400, RZ, 0xfc, !PT ;  /* 0x0000040024037812 */ /* 0x000fc600078efcff */
[----:B------:R2:W5:Y:S01]  /*0f10*/  @!P4 LDG.E.64 R26, desc[UR16][R34.64+0xc00] ;  /* 0x000c0010221ac981 */ /* 0x000562000c1e1b00 */
[----:B------:R-:W-:Y:S01]  /*0f20*/  ISETP.GE.AND P4, PT, R2, UR14, PT ;  /* 0x0000000e02007c0c */ /* 0x000fe2000bf86270 */
[----:B------:R-:W-:Y:S01]  /*0f30*/  VIADD R2, R36, 0x500 ;  /* 0x0000050024027836 */ /* 0x000fe20000000000 */
[----:B------:R-:W-:Y:S01]  /*0f40*/  ISETP.GE.AND P0, PT, R3, UR14, PT ;  /* 0x0000000e03007c0c */ /* 0x000fe2000bf06270 */
[----:B------:R-:W-:Y:S01]  /*0f50*/  IMAD.MOV.U32 R22, RZ, RZ, -0x1 ;  /* 0xffffffffff167424 */ /* 0x000fe200078e00ff */
[----:B------:R2:W5:Y:S01]  /*0f60*/  @!P5 LDG.E.64 R24, desc[UR16][R34.64+0x1000] ;  /* 0x001000102218d981 */ /* 0x000562000c1e1b00 */
[----:B------:R-:W-:Y:S01]  /*0f70*/  IMAD.MOV.U32 R23, RZ, RZ, 0x7fffffff ;  /* 0x7fffffffff177424 */ /* 0x000fe200078e00ff */
[----:B------:R-:W-:Y:S01]  /*0f80*/  ISETP.GE.AND P5, PT, R2, UR14, PT ;  /* 0x0000000e02007c0c */ /* 0x000fe2000bfa6270 */
[----:B------:R-:W-:Y:S02]  /*0f90*/  IMAD.MOV.U32 R20, RZ, RZ, -0x1 ;  /* 0xffffffffff147424 */ /* 0x000fe400078e00ff */
[----:B------:R-:W-:Y:S01]  /*0fa0*/  IMAD.MOV.U32 R21, RZ, RZ, 0x7fffffff ;  /* 0x7fffffffff157424 */ /* 0x000fe200078e00ff */
[C---:B------:R-:W-:Y:S01]  /*0fb0*/  IADD3 R3, PT, PT, R36.reuse, 0x580, RZ ;  /* 0x0000058024037810 */ /* 0x040fe20007ffe0ff */
[----:B------:R-:W-:Y:S01]  /*0fc0*/  VIADD R2, R36, 0x600 ;  /* 0x0000060024027836 */ /* 0x000fe20000000000 */
[----:B------:R2:W5:Y:S01]  /*0fd0*/  @!P2 LDG.E.64 R22, desc[UR16][R34.64+0x1400] ;  /* 0x001400102216a981 */ /* 0x000562000c1e1b00 */
[----:B------:R-:W-:Y:S01]  /*0fe0*/  IMAD.MOV.U32 R18, RZ, RZ, -0x1 ;  /* 0xffffffffff127424 */ /* 0x000fe200078e00ff */
[----:B------:R-:W-:Y:S01]  /*0ff0*/  ISETP.GE.AND P2, PT, R3, UR14, PT ;  /* 0x0000000e03007c0c */ /* 0x000fe2000bf46270 */
[----:B------:R-:W-:Y:S01]  /*1000*/  IMAD.MOV.U32 R19, RZ, RZ, 0x7fffffff ;  /* 0x7fffffffff137424 */ /* 0x000fe200078e00ff */
[----:B------:R2:W5:Y:S01]  /*1010*/  @!P3 LDG.E.64 R20, desc[UR16][R34.64+0x1800] ;  /* 0x001800102214b981 */ /* 0x000562000c1e1b00 */
[----:B------:R-:W-:Y:S01]  /*1020*/  IMAD.MOV.U32 R16, RZ, RZ, -0x1 ;  /* 0xffffffffff107424 */ /* 0x000fe200078e00ff */
[----:B------:R-:W-:Y:S01]  /*1030*/  ISETP.GE.AND P3, PT, R2, UR14, PT ;  /* 0x0000000e02007c0c */ /* 0x000fe2000bf66270 */
[----:B------:R-:W-:-:S02]  /*1040*/  IMAD.MOV.U32 R17, RZ, RZ, 0x7fffffff ;  /* 0x7fffffffff117424 */ /* 0x000fc400078e00ff */
[----:B------:R-:W-:Y:S01]  /*1050*/  IMAD.MOV.U32 R14, RZ, RZ, -0x1 ;  /* 0xffffffffff0e7424 */ /* 0x000fe200078e00ff */
[----:B------:R2:W5:Y:S01]  /*1060*/  @!P1 LDG.E.64 R18, desc[UR16][R34.64+0x1c00] ;  /* 0x001c001022129981 */ /* 0x000562000c1e1b00 */
[----:B------:R-:W-:Y:S02]  /*1070*/  IMAD.MOV.U32 R15, RZ, RZ, 0x7fffffff ;  /* 0x7fffffffff0f7424 */ /* 0x000fe400078e00ff */
[C---:B------:R-:W-:Y:S01]  /*1080*/  VIADD R2, R36.reuse, 0x680 ;  /* 0x0000068024027836 */ /* 0x040fe20000000000 */
[----:B------:R2:W5:Y:S01]  /*1090*/  @!P0 LDG.E.64 R16, desc[UR16][R34.64+0x2000] ;  /* 0x0020001022108981 */ /* 0x000562000c1e1b00 */
[----:B------:R-:W-:-:S03]  /*10a0*/  VIADD R3, R36, 0x700 ;  /* 0x0000070024037836 */ /* 0x000fc60000000000 */
[----:B------:R2:W5:Y:S01]  /*10b0*/  @!P4 LDG.E.64 R14, desc[UR16][R34.64+0x2400] ;  /* 0x00240010220ec981 */ /* 0x000562000c1e1b00 */
[----:B------:R-:W-:Y:S02]  /*10c0*/  ISETP.GE.AND P1, PT, R2, UR14, PT ;  /* 0x0000000e02007c0c */ /* 0x000fe4000bf26270 */
[----:B------:R-:W-:Y:S02]  /*10d0*/  ISETP.GE.AND P0, PT, R3, UR14, PT ;  /* 0x0000000e03007c0c */ /* 0x000fe4000bf06270 */
[----:B------:R-:W-:Y:S01]  /*10e0*/  ISETP.GE.AND P4, PT, R40, UR14, PT ;  /* 0x0000000e28007c0c */ /* 0x000fe2000bf86270 */
[----:B------:R-:W-:Y:S01]  /*10f0*/  IMAD.MOV.U32 R13, RZ, RZ, 0x7fffffff ;  /* 0x7fffffffff0d7424 */ /* 0x000fe200078e00ff */
[----:B------:R-:W-:Y:S01]  /*1100*/  MOV R12, 0xffffffff ;  /* 0xffffffff000c7802 */ /* 0x000fe20000000f00 */
[----:B------:R-:W-:Y:S01]  /*1110*/  IMAD.MOV.U32 R10, RZ, RZ, -0x1 ;  /* 0xffffffffff0a7424 */ /* 0x000fe200078e00ff */
[----:B------:R-:W-:Y:S01]  /*1120*/  MOV R2, 0xffffffff ;  /* 0xffffffff00027802 */ /* 0x000fe20000000f00 */
        /* <DEDUP_REMOVED lines=10> */
[----:B------:R-:W-:Y:S01]  /*11d0*/  IMAD.MOV.U32 R3, RZ, RZ, 0x7fffffff ;  /* 0x7fffffffff037424 */ /* 0x000fe200078e00ff */
[----:B------:R2:W5:Y:S04]  /*11e0*/  @!P1 LDG.E.64 R6, desc[UR16][R34.64+0x3400] ;  /* 0x0034001022069981 */ /* 0x000568000c1e1b00 */
[----:B------:R2:W5:Y:S04]  /*11f0*/  @!P0 LDG.E.64 R4, desc[UR16][R34.64+0x3800] ;  /* 0x0038001022048981 */ /* 0x000568000c1e1b00 */
[----:B------:R2:W5:Y:S02]  /*1200*/  @!P4 LDG.E.64 R2, desc[UR16][R34.64+0x3c00] ;  /* 0x003c00102202c981 */ /* 0x000564000c1e1b00 */
.L_x_127:
[----:B0-2---:R-:W0:Y:S02]  /*1210*/  LDC.64 R34, c[0x0][0x398] ;  /* 0x0000e600ff227b82 */ /* 0x005e240000000a00 */
[----:B0-----:R-:W-:-:S13]  /*1220*/  ISETP.GT.AND P0, PT, R35, R34, PT ;  /* 0x000000222300720c */ /* 0x001fda0003f04270 */
[----:B------:R-:W-:Y:S05]  /*1230*/  @!P0 BRA `(.L_x_128) ;  /* 0x0000000400788947 */ /* 0x000fea0003800000 */
[----:B------:R-:W0:Y:S01]  /*1240*/  S2UR UR12, SR_CgaCtaId ;  /* 0x00000000000c79c3 */ /* 0x000e220000008800 */
[----:B------:R-:W-:Y:S01]  /*1250*/  UMOV UR4, 0x400 ;  /* 0x0000040000047882 */ /* 0x000fe20000000000 */
[----:B-----5:R-:W-:Y:S01]  /*1260*/  LOP3.LUT R37, R3, 0x80000000, RZ, 0x3c, !PT ;  /* 0x8000000003257812 */ /* 0x020fe200078e3cff */
[----:B------:R-:W1:Y:S01]  /*1270*/  LDCU UR13, c[0x0][0x398] ;  /* 0x00007300ff0d77ac */ /* 0x000e620008000800 */
[----:B------:R-:W-:Y:S02]  /*1280*/  LOP3.LUT R39, R5, 0x80000000, RZ, 0x3c, !PT ;  /* 0x8000000005277812 */ /* 0x000fe400078e3cff */
[----:B------:R-:W-:Y:S02]  /*1290*/  LOP3.LUT R41, R7, 0x80000000, RZ, 0x3c, !PT ;  /* 0x8000000007297812 */ /* 0x000fe400078e3cff */
[----:B------:R-:W-:Y:S02]  /*12a0*/  LOP3.LUT R43, R9, 0x80000000, RZ, 0x3c, !PT ;  /* 0x80000000092b7812 */ /* 0x000fe400078e3cff */
[----:B------:R-:W-:-:S02]  /*12b0*/  LOP3.LUT R45, R11, 0x80000000, RZ, 0x3c, !PT ;  /* 0x800000000b2d7812 */ /* 0x000fc400078e3cff */
[----:B------:R-:W-:Y:S02]  /*12c0*/  LOP3.LUT R47, R13, 0x80000000, RZ, 0x3c, !PT ;  /* 0x800000000d2f7812 */ /* 0x000fe400078e3cff */
[----:B------:R-:W-:Y:S02]  /*12d0*/  LOP3.LUT R49, R15, 0x80000000, RZ, 0x3c, !PT ;  /* 0x800000000f317812 */ /* 0x000fe400078e3cff */
[----:B------:R-:W-:Y:S02]  /*12e0*/  LOP3.LUT R51, R17, 0x80000000, RZ, 0x3c, !PT ;  /* 0x8000000011337812 */ /* 0x000fe400078e3cff */
[----:B------:R-:W-:Y:S02]  /*12f0*/  LOP3.LUT R53, R19, 0x80000000, RZ, 0x3c, !PT ;  /* 0x8000000013357812 */ /* 0x000fe400078e3cff */
[----:B------:R-:W-:Y:S02]  /*1300*/  LOP3.LUT R55, R21, 0x80000000, RZ, 0x3c, !PT ;  /* 0x8000000015377812 */ /* 0x000fe400078e3cff */
[----:B------:R-:W-:-:S02]  /*1310*/  LOP3.LUT R57, R23, 0x80000000, RZ, 0x3c, !PT ;  /* 0x8000000017397812 */ /* 0x000fc400078e3cff */
[----:B------:R-:W-:Y:S01]  /*1320*/  LOP3.LUT R59, R25, 0x80000000, RZ, 0x3c, !PT ;  /* 0x80000000193b7812 */ /* 0x000fe200078e3cff */
[----:B0-----:R-:W-:Y:S01]  /*1330*/  ULEA UR12, UR12, UR4, 0x18 ;  /* 0x000000040c0c7291 */ /* 0x001fe2000f8ec0ff */
[----:B------:R-:W-:Y:S02]  /*1340*/  LOP3.LUT R61, R27, 0x80000000, RZ, 0x3c, !PT ;  /* 0x800000001b3d7812 */ /* 0x000fe400078e3cff */
[----:B------:R-:W-:Y:S01]  /*1350*/  LOP3.LUT R34, R29, 0x80000000, RZ, 0x3c, !PT ;  /* 0x800000001d227812 */ /* 0x000fe200078e3cff */
[----:B------:R-:W-:Y:S01]  /*1360*/  UMOV UR4, URZ ;  /* 0x000000ff00047c82 */ /* 0x000fe20008000000 */
[----:B------:R-:W-:Y:S02]  /*1370*/  LOP3.LUT R52, R31, 0x80000000, RZ, 0x3c, !PT ;  /* 0x800000001f347812 */ /* 0x000fe400078e3cff */
[----:B-1----:R-:W-:-:S07]  /*1380*/  LOP3.LUT R54, R33, 0x80000000, RZ, 0x3c, !PT ;  /* 0x8000000021367812 */ /* 0x002fce00078e3cff */
.L_x_129:
[----:B0-----:R-:W-:Y:S01]  /*1390*/  IMAD R56, RZ, RZ, -UR13 ;  /* 0x8000000dff387e24 */ /* 0x001fe2000f8e02ff */
[----:B------:R-:W-:Y:S01]  /*13a0*/  SHF.R.U64 R60, R30, UR13, R52 ;  /* 0x0000000d1e3c7c19 */ /* 0x000fe20008001234 */
[----:B------:R-:W-:Y:S01]  /*13b0*/  IMAD.MOV.U32 R58, RZ, RZ, -0x1 ;  /* 0xffffffffff3a7424 */ /* 0x000fe200078e00ff */
[----:B------:R-:W-:Y:S02]  /*13c0*/  ULEA UR14, UR4, UR12, 0xa ;  /* 0x0000000c040e7291 */ /* 0x000fe4000f8e50ff */
[----:B------:R-:W-:Y:S01]  /*13d0*/  VIADDMNMX R56, R56, R35, 0x8, PT ;  /* 0x0000000838387446 */ /* 0x000fe20003800123 */
[----:B------:R-:W-:-:S03]  /*13e0*/  UIADD3 UR4, UPT, UPT, UR4, 0x1, URZ ;  /* 0x0000000104047890 */ /* 0x000fc6000fffe0ff */
[----:B------:R-:W-:Y:S02]  /*13f0*/  SHF.L.U32 R56, R58, R56, RZ ;  /* 0x000000383a387219 */ /* 0x000fe400000006ff */
[----:B------:R-:W-:Y:S02]  /*1400*/  SHF.R.U64 R58, R32, UR13, R54 ;  /* 0x0000000d203a7c19 */ /* 0x000fe40008001236 */
[-C--:B------:R-:W-:Y:S02]  /*1410*/  LOP3.LUT R60, R60, R56.reuse, RZ, 0x30, !PT ;  /* 0x000000383c3c7212 */ /* 0x080fe400078e30ff */
[----:B------:R-:W-:Y:S02]  /*1420*/  LOP3.LUT R58, R58, R56, RZ, 0x30, !PT ;  /* 0x000000383a3a7212 */ /* 0x000fe400078e30ff */
[----:B------:R-:W-:Y:S02]  /*1430*/  LEA R60, R60, UR14, 0x2 ;  /* 0x0000000e3c3c7c11 */ /* 0x000fe4000f8e10ff */
[----:B------:R-:W-:-:S05]  /*1440*/  LEA R58, R58, UR14, 0x2 ;  /* 0x0000000e3a3a7c11 */ /* 0x000fca000f8e10ff */
[----:B------:R0:W-:Y:S04]  /*1450*/  ATOMS.POPC.INC.32 RZ, [R58+URZ] ;  /* 0x000000003aff7f8c */ /* 0x0001e8000d8000ff */
[----:B------:R1:W-:Y:S01]  /*1460*/  ATOMS.POPC.INC.32 RZ, [R60+URZ] ;  /* 0x000000003cff7f8c */ /* 0x0003e2000d8000ff */
[----:B0-----:R-:W-:Y:S02]  /*1470*/  SHF.R.U64 R58, R28, UR13, R34 ;  /* 0x0000000d1c3a7c19 */ /* 0x001fe40008001222 */
[----:B-1----:R-:W-:Y:S02]  /*1480*/  SHF.R.U64 R60, R26, UR13, R61 ;  /* 0x0000000d1a3c7c19 */ /* 0x002fe4000800123d */
[-C--:B------:R-:W-:Y:S02]  /*1490*/  LOP3.LUT R58, R58, R56.reuse, RZ, 0x30, !PT ;  /* 0x000000383a3a7212 */ /* 0x080fe400078e30ff */
[----:B------:R-:W-:-:S02]  /*14a0*/  LOP3.LUT R60, R60, R56, RZ, 0x30, !PT ;  /* 0x000000383c3c7212 */ /* 0x000fc400078e30ff */
[----:B------:R-:W-:Y:S02]  /*14b0*/  LEA R58, R58, UR14, 0x2 ;  /* 0x0000000e3a3a7c11 */ /* 0x000fe4000f8e10ff */
[----:B------:R-:W-:-:S03]  /*14c0*/  LEA R60, R60, UR14, 0x2 ;  /* 0x0000000e3c3c7c11 */ /* 0x000fc6000f8e10ff */
        /* <DEDUP_REMOVED lines=43> */
[----:B-1----:R-:W-:Y:S01]  /*1780*/  SHF.R.U64 R60, R2, UR13, R37 ;  /* 0x0000000d023c7c19 */ /* 0x002fe20008001225 */
[----:B------:R-:W-:Y:S01]  /*1790*/  UIADD3 UR13, UPT, UPT, UR13, 0x8, URZ ;  /* 0x000000080d0d7890 */ /* 0x000fe2000fffe0ff */
[-C--:B------:R-:W-:Y:S02]  /*17a0*/  LOP3.LUT R58, R58, R56.reuse, RZ, 0x30, !PT ;  /* 0x000000383a3a7212 */ /* 0x080fe400078e30ff */
[----:B------:R-:W-:-:S02]  /*17b0*/  LOP3.LUT R56, R60, R56, RZ, 0x30, !PT ;  /* 0x000000383c387212 */ /* 0x000fc400078e30ff */
[----:B------:R-:W-:Y:S02]  /*17c0*/  LEA R58, R58, UR14, 0x2 ;  /* 0x0000000e3a3a7c11 */ /* 0x000fe4000f8e10ff */
[----:B------:R-:W-:Y:S02]  /*17d0*/  ISETP.LE.AND P0, PT, R35, UR13, PT ;  /* 0x0000000d23007c0c */ /* 0x000fe4000bf03270 */
[----:B------:R-:W-:Y:S01]  /*17e0*/  LEA R56, R56, UR14, 0x2 ;  /* 0x0000000e38387c11 */ /* 0x000fe2000f8e10ff */
[----:B------:R0:W-:Y:S04]  /*17f0*/  ATOMS.POPC.INC.32 RZ, [R58+URZ] ;  /* 0x000000003aff7f8c */ /* 0x0001e8000d8000ff */
[----:B------:R0:W-:Y:S06]  /*1800*/  ATOMS.POPC.INC.32 RZ, [R56+URZ] ;  /* 0x0000000038ff7f8c */ /* 0x0001ec000d8000ff */
[----:B------:R-:W-:Y:S05]  /*1810*/  @!P0 BRA `(.L_x_129) ;  /* 0xfffffff800dc8947 */ /* 0x000fea000383ffff */
.L_x_128:
[----:B------:R-:W-:Y:S05]  /*1820*/  BRA.U !UP0, `(.L_x_130) ;  /* 0xfffffff108ac7547 */ /* 0x000fea000b83ffff */
.L_x_125:
[----:B------:R-:W-:Y:S01]  /*1830*/  BAR.SYNC.DEFER_BLOCKING 0x0 ;  /* 0x0000000000007b1d */ /* 0x000fe20000010000 */
[----:B------:R-:W-:-:S05]  /*1840*/  ISETP.NE.AND P0, PT, R38, RZ, PT ;  /* 0x000000ff2600720c */ /* 0x000fca0003f05270 */
[----:B------:R-:W-:Y:S08]  /*1850*/  BSSY.RECONVERGENT B0, `(.L_x_131) ;  /* 0x0000176000007945 */ /* 0x000ff00003800200 */
[----:B------:R-:W-:Y:S05]  /*1860*/  @P0 BRA `(.L_x_132) ;  /* 0x0000001400d00947 */ /* 0x000fea0003800000 */
[----:B--2345:R-:W2:Y:S02]  /*1870*/  LDC.64 R2, c[0x0][0x398] ;  /* 0x0000e600ff027b82 */ /* 0x03cea40000000a00 */
[----:B--2---:R-:W-:-:S04]  /*1880*/  IADD3 R2, PT, PT, R3, 0x7, -R2 ;  /* 0x0000000703027810 */ /* 0x004fc80007ffe802 */
[----:B------:R-:W-:-:S04]  /*1890*/  SHF.R.S32.HI R3, RZ, 0x1f, R2 ;  /* 0x0000001fff037819 */ /* 0x000fc80000011402 */
[----:B------:R-:W-:-:S04]  /*18a0*/  LEA.HI R3, R3, R2, RZ, 0x3 ;  /* 0x0000000203037211 */ /* 0x000fc800078f18ff */
[----:B------:R-:W-:Y:S01]  /*18b0*/  SHF.R.S32.HI R5, RZ, 0x3, R3 ;  /* 0x00000003ff057819 */ /* 0x000fe20000011403 */
[----:B------:R-:W-:-:S03]  /*18c0*/  IMAD.MOV.U32 R3, RZ, RZ, RZ ;  /* 0x000000ffff037224 */ /* 0x000fc600078e00ff */
[C---:B01----:R-:W-:Y:S01]  /*18d0*/  LOP3.LUT R4, R5.reuse, 0xffffff8, RZ, 0xc0, !PT ;  /* 0x0ffffff805047812 */ /* 0x043fe200078ec0ff */
[----:B------:R-:W-:-:S05]  /*18e0*/  VIADD R14, R5, 0xffffffff ;  /* 0xffffffff050e7836 */ /* 0x000fca0000000000 */
[----:B------:R-:W-:-:S13]  /*18f0*/  ISETP.GE.U32.AND P0, PT, R14, 0x7, PT ;  /* 0x000000070e00780c */ /* 0x000fda0003f06070 */
[----:B------:R-:W-:Y:S05]  /*1900*/  @!P0 BRA `(.L_x_133) ;  /* 0x0000000400708947 */ /* 0x000fea0003800000 */
[----:B------:R-:W0:Y:S01]  /*1910*/  LDC.64 R2, c[0x0][0x380] ;  /* 0x0000e000ff027b82 */ /* 0x000e220000000a00 */
[----:B------:R-:W-:-:S07]  /*1920*/  IMAD.MOV.U32 R7, RZ, RZ, RZ ;  /* 0x000000ffff077224 */ /* 0x000fce00078e00ff */
.L_x_150:
[----:B0-----:R-:W-:Y:S01]  /*1930*/  IMAD R9, R7, 0x400, R0 ;  /* 0x0000040007097824 */ /* 0x001fe200078e0200 */
[----:B------:R-:W-:Y:S04]  /*1940*/  BSSY.RECONVERGENT B1, `(.L_x_134) ;  /* 0x000000f000017945 */ /* 0x000fe80003800200 */
[----:B-1234-:R-:W1:Y:S04]  /*1950*/  LDS R12, [R9] ;  /* 0x00000000090c7984 */ /* 0x01ee680000000800 */
[----:B------:R2:W3:Y:S04]  /*1960*/  LDS R15, [R9+0x400] ;  /* 0x00040000090f7984 */ /* 0x0004e80000000800 */
[----:B------:R2:W4:Y:S04]  /*1970*/  LDS R16, [R9+0x800] ;  /* 0x0008000009107984 */ /* 0x0005280000000800 */
[----:B------:R2:W0:Y:S04]  /*1980*/  LDS R17, [R9+0xc00] ;  /* 0x000c000009117984 */ /* 0x0004280000000800 */
[----:B------:R2:W0:Y:S04]  /*1990*/  LDS R18, [R9+0x1000] ;  /* 0x0010000009127984 */ /* 0x0004280000000800 */
[----:B------:R2:W0:Y:S04]  /*19a0*/  LDS R19, [R9+0x1400] ;  /* 0x0014000009137984 */ /* 0x0004280000000800 */
[----:B------:R2:W0:Y:S04]  /*19b0*/  LDS R8, [R9+0x1800] ;  /* 0x0018000009087984 */ /* 0x0004280000000800 */
[----:B------:R2:W0:Y:S01]  /*19c0*/  LDS R6, [R9+0x1c00] ;  /* 0x001c000009067984 */ /* 0x0004220000000800 */
[----:B-1----:R-:W-:-:S13]  /*19d0*/  ISETP.NE.AND P0, PT, R12, RZ, PT ;  /* 0x000000ff0c00720c */ /* 0x002fda0003f05270 */
[----:B--234-:R-:W-:Y:S05]  /*19e0*/  @!P0 BRA `(.L_x_135) ;  /* 0x0000000000108947 */ /* 0x01cfea0003800000 */
[----:B------:R-:W-:Y:S02]  /*19f0*/  IMAD R11, R7, 0x100, R36 ;  /* 0x00000100070b7824 */ /* 0x000fe400078e0224 */
[----:B------:R-:W-:Y:S02]  /*1a00*/  IMAD.MOV.U32 R13, RZ, RZ, RZ ;  /* 0x000000ffff0d7224 */ /* 0x000fe400078e00ff */
[----:B0-----:R-:W-:-:S05]  /*1a10*/  IMAD.WIDE.U32 R10, R11, 0x8, R2 ;  /* 0x000000080b0a7825 */ /* 0x001fca00078e0002 */
[----:B------:R1:W-:Y:S02]  /*1a20*/  REDG.E.ADD.64.STRONG.GPU desc[UR16][R10.64], R12 ;  /* 0x0000000c0a00798e */ /* 0x0003e4000c12e510 */
.L_x_135:
[----:B------:R-:W-:Y:S05]  /*1a30*/  BSYNC.RECONVERGENT B1 ;  /* 0x0000000000017941 */ /* 0x000fea0003800200 */
.L_x_134:
[----:B------:R-:W-:Y:S01]  /*1a40*/  ISETP.NE.AND P6, PT, R15, RZ, PT ;  /* 0x000000ff0f00720c */ /* 0x000fe20003fc5270 */
[----:B------:R-:W-:Y:S01]  /*1a50*/  BSSY.RECONVERGENT B1, `(.L_x_136) ;  /* 0x000000e000017945 */ /* 0x000fe20003800200 */
[----:B------:R-:W-:Y:S02]  /*1a60*/  ISETP.NE.AND P0, PT, R16, RZ, PT ;  /* 0x000000ff1000720c */ /* 0x000fe40003f05270 */
[----:B0-----:R-:W-:Y:S02]  /*1a70*/  ISETP.NE.AND P1, PT, R17, RZ, PT ;  /* 0x000000ff1100720c */ /* 0x001fe40003f25270 */
[----:B------:R-:W-:Y:S02]  /*1a80*/  ISETP.NE.AND P2, PT, R18, RZ, PT ;  /* 0x000000ff1200720c */ /* 0x000fe40003f45270 */
[----:B------:R-:W-:Y:S02]  /*1a90*/  ISETP.NE.AND P3, PT, R19, RZ, PT ;  /* 0x000000ff1300720c */ /* 0x000fe40003f65270 */
[----:B------:R-:W-:-:S02]  /*1aa0*/  ISETP.NE.AND P4, PT, R8, RZ, PT ;  /* 0x000000ff0800720c */ /* 0x000fc40003f85270 */
[----:B------:R-:W-:Y:S01]  /*1ab0*/  ISETP.NE.AND P5, PT, R6, RZ, PT ;  /* 0x000000ff0600720c */ /* 0x000fe20003fa5270 */
[----:B------:R-:W-:-:S12]  /*1ac0*/  @!P6 BRA `(.L_x_137) ;  /* 0x000000000018e947 */ /* 0x000fd80003800000 */
[----:B-1----:R-:W-:Y:S01]  /*1ad0*/  LEA R11, R7, R36, 0x8 ;  /* 0x00000024070b7211 */ /* 0x002fe200078e40ff */
[----:B------:R-:W-:Y:S02]  /*1ae0*/  IMAD.MOV.U32 R12, RZ, RZ, R15 ;  /* 0x000000ffff0c7224 */ /* 0x000fe400078e000f */
[----:B------:R-:W-:Y:S02]  /*1af0*/  IMAD.MOV.U32 R13, RZ, RZ, RZ ;  /* 0x000000ffff0d7224 */ /* 0x000fe400078e00ff */
[----:B------:R-:W-:-:S04]  /*1b00*/  VIADD R11, R11, 0x100 ;  /* 0x000001000b0b7836 */ /* 0x000fc80000000000 */
[----:B------:R-:W-:-:S05]  /*1b10*/  IMAD.WIDE.U32 R10, R11, 0x8, R2 ;  /* 0x000000080b0a7825 */ /* 0x000fca00078e0002 */
[----:B------:R0:W-:Y:S02]  /*1b20*/  REDG.E.ADD.64.STRONG.GPU desc[UR16][R10.64], R12 ;  /* 0x0000000c0a00798e */ /* 0x0001e4000c12e510 */
.L_x_137:
[----:B------:R-:W-:Y:S05]  /*1b30*/  BSYNC.RECONVERGENT B1 ;  /* 0x0000000000017941 */ /* 0x000fea0003800200 */
.L_x_136:
[----:B------:R-:W-:Y:S04]  /*1b40*/  BSSY.RECONVERGENT B1, `(.L_x_138) ;  /* 0x0000008000017945 */ /* 0x000fe80003800200 */
[----:B------:R-:W-:Y:S05]  /*1b50*/  @!P0 BRA `(.L_x_139) ;  /* 0x0000000000188947 */ /* 0x000fea0003800000 */
[----:B01----:R-:W-:Y:S02]  /*1b60*/  IMAD R11, R7, 0x100, R36 ;  /* 0x00000100070b7824 */ /* 0x003fe400078e0224 */
[----:B------:R-:W-:Y:S02]  /*1b70*/  IMAD.MOV.U32 R12, RZ, RZ, R16 ;  /* 0x000000ffff0c7224 */ /* 0x000fe400078e0010 */
[----:B------:R-:W-:Y:S02]  /*1b80*/  VIADD R11, R11, 0x200 ;  /* 0x000002000b0b7836 */ /* 0x000fe40000000000 */
[----:B------:R-:W-:Y:S02]  /*1b90*/  IMAD.MOV.U32 R13, RZ, RZ, RZ ;  /* 0x000000ffff0d7224 */ /* 0x000fe400078e00ff */
[----:B------:R-:W-:-:S05]  /*1ba0*/  IMAD.WIDE.U32 R10, R11, 0x8, R2 ;  /* 0x000000080b0a7825 */ /* 0x000fca00078e0002 */
[----:B------:R2:W-:Y:S02]  /*1bb0*/  REDG.E.ADD.64.STRONG.GPU desc[UR16][R10.64], R12 ;  /* 0x0000000c0a00798e */ /* 0x0005e4000c12e510 */
.L_x_139:
[----:B------:R-:W-:Y:S05]  /*1bc0*/  BSYNC.RECONVERGENT B1 ;  /* 0x0000000000017941 */ /* 0x000fea0003800200 */
.L_x_138:
[----:B------:R-:W-:Y:S04]  /*1bd0*/  BSSY.RECONVERGENT B1, `(.L_x_140) ;  /* 0x0000008000017945 */ /* 0x000fe80003800200 */
[----:B------:R-:W-:Y:S05]  /*1be0*/  @!P1 BRA `(.L_x_141) ;  /* 0x0000000000189947 */ /* 0x000fea0003800000 */
[----:B012---:R-:W-:Y:S01]  /*1bf0*/  IMAD R11, R7, 0x100, R36 ;  /* 0x00000100070b7824 */ /* 0x007fe200078e0224 */
[----:B------:R-:W-:Y:S01]  /*1c00*/  MOV R12, R17 ;  /* 0x00000011000c7202 */ /* 0x000fe20000000f00 */
[----:B------:R-:W-:Y:S02]  /*1c10*/  IMAD.MOV.U32 R13, RZ, RZ, RZ ;  /* 0x000000ffff0d7224 */ /* 0x000fe400078e00ff */
[----:B------:R-:W-:-:S04]  /*1c20*/  VIADD R11, R11, 0x300 ;  /* 0x000003000b0b7836 */ /* 0x000fc80000000000 */
[----:B------:R-:W-:-:S05]  /*1c30*/  IMAD.WIDE.U32 R10, R11, 0x8, R2 ;  /* 0x000000080b0a7825 */ /* 0x000fca00078e0002 */
[----:B------:R3:W-:Y:S02]  /*1c40*/  REDG.E.ADD.64.STRONG.GPU desc[UR16][R10.64], R12 ;  /* 0x0000000c0a00798e */ /* 0x0007e4000c12e510 */
.L_x_141:
[----:B------:R-:W-:Y:S05]  /*1c50*/  BSYNC.RECONVERGENT B1 ;  /* 0x0000000000017941 */ /* 0x000fea0003800200 */
.L_x_140:
[----:B------:R-:W-:Y:S04]  /*1c60*/  BSSY.RECONVERGENT B1, `(.L_x_142) ;  /* 0x0000008000017945 */ /* 0x000fe80003800200 */
[----:B------:R-:W-:Y:S05]  /*1c70*/  @!P2 BRA `(.L_x_143) ;  /* 0x000000000018a947 */ /* 0x000fea0003800000 */
[----:B0123--:R-:W-:Y:S02]  /*1c80*/  IMAD R11, R7, 0x100, R36 ;  /* 0x00000100070b7824 */ /* 0x00ffe400078e0224 */
[----:B------:R-:W-:Y:S02]  /*1c90*/  IMAD.MOV.U32 R12, RZ, RZ, R18 ;  /* 0x000000ffff0c7224 */ /* 0x000fe400078e0012 */
[----:B------:R-:W-:Y:S02]  /*1ca0*/  VIADD R11, R11, 0x400 ;  /* 0x000004000b0b7836 */ /* 0x000fe40000000000 */
[----:B------:R-:W-:Y:S02]  /*1cb0*/  IMAD.MOV.U32 R13, RZ, RZ, RZ ;  /* 0x000000ffff0d7224 */ /* 0x000fe400078e00ff */
[----:B------:R-:W-:-:S05]  /*1cc0*/  IMAD.WIDE.U32 R10, R11, 0x8, R2 ;  /* 0x000000080b0a7825 */ /* 0x000fca00078e0002 */
[----:B------:R4:W-:Y:S02]  /*1cd0*/  REDG.E.ADD.64.STRONG.GPU desc[UR16][R10.64], R12 ;  /* 0x0000000c0a00798e */ /* 0x0009e4000c12e510 */
.L_x_143:
[----:B------:R-:W-:Y:S05]  /*1ce0*/  BSYNC.RECONVERGENT B1 ;  /* 0x0000000000017941 */ /* 0x000fea0003800200 */
.L_x_142:
[----:B------:R-:W-:Y:S04]  /*1cf0*/  BSSY.RECONVERGENT B1, `(.L_x_144) ;  /* 0x0000008000017945 */ /* 0x000fe80003800200 */
[----:B------:R-:W-:Y:S05]  /*1d00*/  @!P3 BRA `(.L_x_145) ;  /* 0x000000000018b947 */ /* 0x000fea0003800000 */
[----:B01234-:R-:W-:Y:S02]  /*1d10*/  IMAD R11, R7, 0x100, R36 ;  /* 0x00000100070b7824 */ /* 0x01ffe400078e0224 */
[----:B------:R-:W-:Y:S02]  /*1d20*/  IMAD.MOV.U32 R12, RZ, RZ, R19 ;  /* 0x000000ffff0c7224 */ /* 0x000fe400078e0013 */
[----:B------:R-:W-:Y:S02]  /*1d30*/  VIADD R11, R11, 0x500 ;  /* 0x000005000b0b7836 */ /* 0x000fe40000000000 */
[----:B------:R-:W-:Y:S02]  /*1d40*/  IMAD.MOV.U32 R13, RZ, RZ, RZ ;  /* 0x000000ffff0d7224 */ /* 0x000fe400078e00ff */
[----:B------:R-:W-:-:S05]  /*1d50*/  IMAD.WIDE.U32 R10, R11, 0x8, R2 ;  /* 0x000000080b0a7825 */ /* 0x000fca00078e0002 */
[----:B------:R0:W-:Y:S02]  /*1d60*/  REDG.E.ADD.64.STRONG.GPU desc[UR16][R10.64], R12 ;  /* 0x0000000c0a00798e */ /* 0x0001e4000c12e510 */
.L_x_145:
[----:B------:R-:W-:Y:S05]  /*1d70*/  BSYNC.RECONVERGENT B1 ;  /* 0x0000000000017941 */ /* 0x000fea0003800200 */
.L_x_144:
[----:B------:R-:W-:Y:S04]  /*1d80*/  BSSY.RECONVERGENT B1, `(.L_x_146) ;  /* 0x0000007000017945 */ /* 0x000fe80003800200 */
[----:B------:R-:W-:Y:S05]  /*1d90*/  @!P4 BRA `(.L_x_147) ;  /* 0x000000000014c947 */ /* 0x000fea0003800000 */
[----:B01234-:R-:W-:Y:S01]  /*1da0*/  LEA R11, R7, R36, 0x8 ;  /* 0x00000024070b7211 */ /* 0x01ffe200078e40ff */
[----:B------:R-:W-:-:S04]  /*1db0*/  IMAD.MOV.U32 R9, RZ, RZ, RZ ;  /* 0x000000ffff097224 */ /* 0x000fc800078e00ff */
[----:B------:R-:W-:-:S04]  /*1dc0*/  VIADD R11, R11, 0x600 ;  /* 0x000006000b0b7836 */ /* 0x000fc80000000000 */
[----:B------:R-:W-:-:S05]  /*1dd0*/  IMAD.WIDE.U32 R10, R11, 0x8, R2 ;  /* 0x000000080b0a7825 */ /* 0x000fca00078e0002 */
[----:B------:R0:W-:Y:S02]  /*1de0*/  REDG.E.ADD.64.STRONG.GPU desc[UR16][R10.64], R8 ;  /* 0x000000080a00798e */ /* 0x0001e4000c12e510 */
.L_x_147:
[----:B------:R-:W-:Y:S05]  /*1df0*/  BSYNC.RECONVERGENT B1 ;  /* 0x0000000000017941 */ /* 0x000fea0003800200 */
.L_x_146:
[----:B------:R-:W-:Y:S04]  /*1e00*/  BSSY.RECONVERGENT B1, `(.L_x_148) ;  /* 0x0000008000017945 */ /* 0x000fe80003800200 */
[----:B------:R-:W-:Y:S05]  /*1e10*/  @!P5 BRA `(.L_x_149) ;  /* 0x000000000018d947 */ /* 0x000fea0003800000 */
[----:B0-----:R-:W-:Y:S02]  /*1e20*/  IMAD R9, R7, 0x100, R36 ;  /* 0x0000010007097824 */ /* 0x001fe400078e0224 */
[----:B-1234-:R-:W-:Y:S02]  /*1e30*/  IMAD.MOV.U32 R10, RZ, RZ, R6 ;  /* 0x000000ffff0a7224 */ /* 0x01efe400078e0006 */
[----:B------:R-:W-:Y:S02]  /*1e40*/  VIADD R9, R9, 0x700 ;  /* 0x0000070009097836 */ /* 0x000fe40000000000 */
[----:B------:R-:W-:Y:S02]  /*1e50*/  IMAD.MOV.U32 R11, RZ, RZ, RZ ;  /* 0x000000ffff0b7224 */ /* 0x000fe400078e00ff */
[----:B------:R-:W-:-:S05]  /*1e60*/  IMAD.WIDE.U32 R8, R9, 0x8, R2 ;  /* 0x0000000809087825 */ /* 0x000fca00078e0002 */
[----:B------:R0:W-:Y:S02]  /*1e70*/  REDG.E.ADD.64.STRONG.GPU desc[UR16][R8.64], R10 ;  /* 0x0000000a0800798e */ /* 0x0001e4000c12e510 */
.L_x_149:
[----:B------:R-:W-:Y:S05]  /*1e80*/  BSYNC.RECONVERGENT B1 ;  /* 0x0000000000017941 */ /* 0x000fea0003800200 */
.L_x_148:
[----:B------:R-:W-:-:S05]  /*1e90*/  VIADD R7, R7, 0x8 ;  /* 0x0000000807077836 */ /* 0x000fca0000000000 */
[----:B------:R-:W-:-:S13]  /*1ea0*/  ISETP.NE.AND P0, PT, R7, R4, PT ;  /* 0x000000040700720c */ /* 0x000fda0003f05270 */
[----:B------:R-:W-:Y:S05]  /*1eb0*/  @P0 BRA `(.L_x_150) ;  /* 0xfffffff8009c0947 */ /* 0x000fea000383ffff */
[----:B------:R-:W-:-:S07]  /*1ec0*/  IMAD.MOV.U32 R3, RZ, RZ, R4 ;  /* 0x000000ffff037224 */ /* 0x000fce00078e0004 */
.L_x_133:
[C---:B01234-:R-:W-:Y:S02]  /*1ed0*/  LOP3.LUT R12, R5.reuse, 0x7, RZ, 0xc0, !PT ;  /* 0x00000007050c7812 */ /* 0x05ffe400078ec0ff */
[C---:B------:R-:W-:Y:S02]  /*1ee0*/  LOP3.LUT R13, R5.reuse, 0x3, RZ, 0xc0, !PT ;  /* 0x00000003050d7812 */ /* 0x040fe400078ec0ff */
[C---:B------:R-:W-:Y:S02]  /*1ef0*/  ISETP.NE.AND P0, PT, R12.reuse, RZ, PT ;  /* 0x000000ff0c00720c */ /* 0x040fe40003f05270 */
[----:B------:R-:W-:Y:S01]  /*1f00*/  LOP3.LUT R2, R5, 0x1, RZ, 0xc0, !PT ;  /* 0x0000000105027812 */ /* 0x000fe200078ec0ff */
[----:B------:R-:W-:Y:S01]  /*1f10*/  VIADD R5, R12, 0xffffffff ;  /* 0xffffffff0c057836 */ /* 0x000fe20000000000 */
[----:B------:R-:W-:-:S09]  /*1f20*/  IADD3 R15, PT, PT, R13, -0x1, RZ ;  /* 0xffffffff0d0f7810 */ /* 0x000fd20007ffe0ff */
[----:B------:R-:W-:Y:S05]  /*1f30*/  @!P0 BRA `(.L_x_151) ;  /* 0x0000000400708947 */ /* 0x000fea0003800000 */
[----:B------:R-:W-:-:S13]  /*1f40*/  ISETP.GE.U32.AND P0, PT, R5, 0x3, PT ;  /* 0x000000030500780c */ /* 0x000fda0003f06070 */
[----:B------:R-:W-:Y:S05]  /*1f50*/  @!P0 BRA `(.L_x_152) ;  /* 0x0000000000c08947 */ /* 0x000fea0003800000 */
[----:B------:R-:W-:Y:S01]  /*1f60*/  IMAD R6, R3, 0x400, R0 ;  /* 0x0000040003067824 */ /* 0x000fe200078e0200 */
[----:B------:R-:W-:Y:S04]  /*1f70*/  BSSY.RECONVERGENT B1, `(.L_x_153) ;  /* 0x000000f000017945 */ /* 0x000fe80003800200 */
[----:B------:R-:W0:Y:S04]  /*1f80*/  LDS R8, [R6] ;  /* 0x0000000006087984 */ /* 0x000e280000000800 */
[----:B------:R-:W1:Y:S04]  /*1f90*/  LDS R10, [R6+0x400] ;  /* 0x00040000060a7984 */ /* 0x000e680000000800 */
[----:B------:R-:W2:Y:S04]  /*1fa0*/  LDS R11, [R6+0x800] ;  /* 0x00080000060b7984 */ /* 0x000ea80000000800 */
[----:B------:R-:W3:Y:S01]  /*1fb0*/  LDS R16, [R6+0xc00] ;  /* 0x000c000006107984 */ /* 0x000ee20000000800 */
[----:B0-----:R-:W-:-:S02]  /*1fc0*/  ISETP.NE.AND P0, PT, R8, RZ, PT ;  /* 0x000000ff0800720c */ /* 0x001fc40003f05270 */
[----:B-1----:R-:W-:Y:S02]  /*1fd0*/  ISETP.NE.AND P1, PT, R10, RZ, PT ;  /* 0x000000ff0a00720c */ /* 0x002fe40003f25270 */
[----:B--2---:R-:W-:Y:S02]  /*1fe0*/  ISETP.NE.AND P2, PT, R11, RZ, PT ;  /* 0x000000ff0b00720c */ /* 0x004fe40003f45270 */
[----:B---3--:R-:W-:-:S07]  /*1ff0*/  ISETP.NE.AND P3, PT, R16, RZ, PT ;  /* 0x000000ff1000720c */ /* 0x008fce0003f65270 */
[----:B------:R-:W-:Y:S06]  /*2000*/  @!P0 BRA `(.L_x_154) ;  /* 0x0000000000148947 */ /* 0x000fec0003800000 */
[----:B------:R-:W0:Y:S01]  /*2010*/  LDC.64 R6, c[0x0][0x380] ;  /* 0x0000e000ff067b82 */ /* 0x000e220000000a00 */
[----:B------:R-:W-:-:S04]  /*2020*/  IMAD R9, R3, 0x100, R36 ;  /* 0x0000010003097824 */ /* 0x000fc800078e0224 */
[----:B0-----:R-:W-:-:S04]  /*2030*/  IMAD.WIDE.U32 R6, R9, 0x8, R6 ;  /* 0x0000000809067825 */ /* 0x001fc800078e0006 */
[----:B------:R-:W-:-:S05]  /*2040*/  IMAD.MOV.U32 R9, RZ, RZ, RZ ;  /* 0x000000ffff097224 */ /* 0x000fca00078e00ff */
[----:B------:R0:W-:Y:S02]  /*2050*/  REDG.E.ADD.64.STRONG.GPU desc[UR16][R6.64], R8 ;  /* 0x000000080600798e */ /* 0x0001e4000c12e510 */
.L_x_154:
[----:B------:R-:W-:Y:S05]  /*2060*/  BSYNC.RECONVERGENT B1 ;  /* 0x0000000000017941 */ /* 0x000fea0003800200 */
.L_x_153:
[----:B------:R-:W-:Y:S04]  /*2070*/  BSSY.RECONVERGENT B1, `(.L_x_155) ;  /* 0x0000009000017945 */ /* 0x000fe80003800200 */
[----:B------:R-:W-:Y:S05]  /*2080*/  @!P1 BRA `(.L_x_156) ;  /* 0x00000000001c9947 */ /* 0x000fea0003800000 */
[----:B0-----:R-:W0:Y:S01]  /*2090*/  LDC.64 R6, c[0x0][0x380] ;  /* 0x0000e000ff067b82 */ /* 0x001e220000000a00 */
[----:B------:R-:W-:Y:S02]  /*20a0*/  IMAD R9, R3, 0x100, R36 ;  /* 0x0000010003097824 */ /* 0x000fe400078e0224 */
[----:B------:R-:W-:Y:S02]  /*20b0*/  IMAD.MOV.U32 R8, RZ, RZ, R10 ;  /* 0x000000ffff087224 */ /* 0x000fe400078e000a */
[----:B------:R-:W-:-:S04]  /*20c0*/  VIADD R9, R9, 0x100 ;  /* 0x0000010009097836 */ /* 0x000fc80000000000 */
[----:B0-----:R-:W-:-:S04]  /*20d0*/  IMAD.WIDE.U32 R6, R9, 0x8, R6 ;  /* 0x0000000809067825 */ /* 0x001fc800078e0006 */
[----:B------:R-:W-:-:S05]  /*20e0*/  IMAD.MOV.U32 R9, RZ, RZ, RZ ;  /* 0x000000ffff097224 */ /* 0x000fca00078e00ff */
[----:B------:R1:W-:Y:S02]  /*20f0*/  REDG.E.ADD.64.STRONG.GPU desc[UR16][R6.64], R8 ;  /* 0x000000080600798e */ /* 0x0003e4000c12e510 */
.L_x_156:
[----:B------:R-:W-:Y:S05]  /*2100*/  BSYNC.RECONVERGENT B1 ;  /* 0x0000000000017941 */ /* 0x000fea0003800200 */
.L_x_155:
[----:B------:R-:W-:Y:S04]  /*2110*/  BSSY.RECONVERGENT B1, `(.L_x_157) ;  /* 0x0000009000017945 */ /* 0x000fe80003800200 */
[----:B------:R-:W-:Y:S05]  /*2120*/  @!P2 BRA `(.L_x_158) ;  /* 0x00000000001ca947 */ /* 0x000fea0003800000 */
[----:B01----:R-:W0:Y:S01]  /*2130*/  LDC.64 R6, c[0x0][0x380] ;  /* 0x0000e000ff067b82 */ /* 0x003e220000000a00 */
[----:B------:R-:W-:Y:S02]  /*2140*/  IMAD R9, R3, 0x100, R36 ;  /* 0x0000010003097824 */ /* 0x000fe400078e0224 */
[----:B------:R-:W-:-:S03]  /*2150*/  IMAD.MOV.U32 R8, RZ, RZ, R11 ;  /* 0x000000ffff087224 */ /* 0x000fc600078e000b */
[----:B------:R-:W-:-:S05]  /*2160*/  IADD3 R9, PT, PT, R9, 0x200, RZ ;  /* 0x0000020009097810 */ /* 0x000fca0007ffe0ff */
[----:B0-----:R-:W-:-:S04]  /*2170*/  IMAD.WIDE.U32 R6, R9, 0x8, R6 ;  /* 0x0000000809067825 */ /* 0x001fc800078e0006 */
[----:B------:R-:W-:-:S05]  /*2180*/  IMAD.MOV.U32 R9, RZ, RZ, RZ ;  /* 0x000000ffff097224 */ /* 0x000fca00078e00ff */
[----:B------:R2:W-:Y:S02]  /*2190*/  REDG.E.ADD.64.STRONG.GPU desc[UR16][R6.64], R8 ;  /* 0x000000080600798e */ /* 0x0005e4000c12e510 */
.L_x_158:
[----:B------:R-:W-:Y:S05]  /*21a0*/  BSYNC.RECONVERGENT B1 ;  /* 0x0000000000017941 */ /* 0x000fea0003800200 */
.L_x_157:
[----:B------:R-:W-:Y:S04]  /*21b0*/  BSSY.RECONVERGENT B1, `(.L_x_159) ;  /* 0x0000009000017945 */ /* 0x000fe80003800200 */
[----:B------:R-:W-:Y:S05]  /*21c0*/  @!P3 BRA `(.L_x_160) ;  /* 0x00000000001cb947 */ /* 0x000fea0003800000 */
[----:B012---:R-:W0:Y:S01]  /*21d0*/  LDC.64 R6, c[0x0][0x380] ;  /* 0x0000e000ff067b82 */ /* 0x007e220000000a00 */
[----:B------:R-:W-:Y:S02]  /*21e0*/  IMAD R9, R3, 0x100, R36 ;  /* 0x0000010003097824 */ /* 0x000fe400078e0224 */
[----:B------:R-:W-:Y:S02]  /*21f0*/  IMAD.MOV.U32 R8, RZ, RZ, R16 ;  /* 0x000000ffff087224 */ /* 0x000fe400078e0010 */
[----:B------:R-:W-:-:S04]  /*2200*/  VIADD R9, R9, 0x300 ;  /* 0x0000030009097836 */ /* 0x000fc80000000000 */
[----:B0-----:R-:W-:-:S04]  /*2210*/  IMAD.WIDE.U32 R6, R9, 0x8, R6 ;  /* 0x0000000809067825 */ /* 0x001fc800078e0006 */
[----:B------:R-:W-:-:S05]  /*2220*/  IMAD.MOV.U32 R9, RZ, RZ, RZ ;  /* 0x000000ffff097224 */ /* 0x000fca00078e00ff */
[----:B------:R3:W-:Y:S02]  /*2230*/  REDG.E.ADD.64.STRONG.GPU desc[UR16][R6.64], R8 ;  /* 0x000000080600798e */ /* 0x0007e4000c12e510 */
.L_x_160:
[----:B------:R-:W-:Y:S05]  /*2240*/  BSYNC.RECONVERGENT B1 ;  /* 0x0000000000017941 */ /* 0x000fea0003800200 */
.L_x_159:
[----:B------:R-:W-:-:S07]  /*2250*/  VIADD R3, R3, 0x4 ;  /* 0x0000000403037836 */ /* 0x000fce0000000000 */
.L_x_152:
[----:B------:R-:W-:Y:S01]  /*2260*/  ISETP.NE.AND P0, PT, R13, RZ, PT ;  /* 0x000000ff0d00720c */ /* 0x000fe20003f05270 */
[----:B------:R-:W-:-:S12]  /*2270*/  BSSY.RECONVERGENT B1, `(.L_x_151) ;  /* 0x0000028000017945 */ /* 0x000fd80003800200 */
[----:B------:R-:W-:Y:S05]  /*2280*/  @!P0 BRA `(.L_x_161) ;  /* 0x0000000000988947 */ /* 0x000fea0003800000 */
[----:B------:R-:W-:-:S13]  /*2290*/  ISETP.NE.AND P0, PT, R15, RZ, PT ;  /* 0x000000ff0f00720c */ /* 0x000fda0003f05270 */
[----:B------:R-:W-:Y:S05]  /*22a0*/  @!P0 BRA `(.L_x_162) ;  /* 0x0000000000648947 */ /* 0x000fea0003800000 */
[----:B0123--:R-:W-:Y:S01]  /*22b0*/  IMAD R6, R3, 0x400, R0 ;  /* 0x0000040003067824 */ /* 0x00ffe200078e0200 */
[----:B------:R-:W-:Y:S04]  /*22c0*/  BSSY.RECONVERGENT B2, `(.L_x_163) ;  /* 0x000000c000027945 */ /* 0x000fe80003800200 */
[----:B------:R-:W0:Y:S04]  /*22d0*/  LDS R10, [R6] ;  /* 0x00000000060a7984 */ /* 0x000e280000000800 */
[----:B------:R-:W1:Y:S01]  /*22e0*/  LDS R11, [R6+0x400] ;  /* 0x00040000060b7984 */ /* 0x000e620000000800 */
[----:B0-----:R-:W-:-:S02]  /*22f0*/  ISETP.NE.AND P0, PT, R10, RZ, PT ;  /* 0x000000ff0a00720c */ /* 0x001fc40003f05270 */
[----:B-1----:R-:W-:-:S11]  /*2300*/  ISETP.NE.AND P1, PT, R11, RZ, PT ;  /* 0x000000ff0b00720c */ /* 0x002fd60003f25270 */
[----:B------:R-:W-:Y:S05]  /*2310*/  @!P0 BRA `(.L_x_164) ;  /* 0x0000000000188947 */ /* 0x000fea0003800000 */
[----:B------:R-:W0:Y:S01]  /*2320*/  LDC.64 R6, c[0x0][0x380] ;  /* 0x0000e000ff067b82 */ /* 0x000e220000000a00 */
[----:B------:R-:W-:-:S05]  /*2330*/  LEA R9, R3, R36, 0x8 ;  /* 0x0000002403097211 */ /* 0x000fca00078e40ff */
[----:B0-----:R-:W-:-:S04]  /*2340*/  IMAD.WIDE.U32 R8, R9, 0x8, R6 ;  /* 0x0000000809087825 */ /* 0x001fc800078e0006 */
[----:B------:R-:W-:Y:S02]  /*2350*/  IMAD.MOV.U32 R6, RZ, RZ, R10 ;  /* 0x000000ffff067224 */ /* 0x000fe400078e000a */
[----:B------:R-:W-:-:S05]  /*2360*/  IMAD.MOV.U32 R7, RZ, RZ, RZ ;  /* 0x000000ffff077224 */ /* 0x000fca00078e00ff */
[----:B------:R0:W-:Y:S02]  /*2370*/  REDG.E.ADD.64.STRONG.GPU desc[UR16][R8.64], R6 ;  /* 0x000000060800798e */ /* 0x0001e4000c12e510 */
.L_x_164:
[----:B------:R-:W-:Y:S05]  /*2380*/  BSYNC.RECONVERGENT B2 ;  /* 0x0000000000027941 */ /* 0x000fea0003800200 */
.L_x_163:
[----:B------:R-:W-:Y:S04]  /*2390*/  BSSY.RECONVERGENT B2, `(.L_x_165) ;  /* 0x0000009000027945 */ /* 0x000fe80003800200 */
[----:B------:R-:W-:Y:S05]  /*23a0*/  @!P1 BRA `(.L_x_166) ;  /* 0x00000000001c9947 */ /* 0x000fea0003800000 */
[----:B0-----:R-:W0:Y:S01]  /*23b0*/  LDC.64 R6, c[0x0][0x380] ;  /* 0x0000e000ff067b82 */ /* 0x001e220000000a00 */
[----:B------:R-:W-:-:S04]  /*23c0*/  IMAD R8, R3, 0x100, R36 ;  /* 0x0000010003087824 */ /* 0x000fc800078e0224 */
[----:B------:R-:W-:-:S04]  /*23d0*/  VIADD R9, R8, 0x100 ;  /* 0x0000010008097836 */ /* 0x000fc80000000000 */
[----:B0-----:R-:W-:-:S04]  /*23e0*/  IMAD.WIDE.U32 R8, R9, 0x8, R6 ;  /* 0x0000000809087825 */ /* 0x001fc800078e0006 */
[----:B------:R-:W-:Y:S02]  /*23f0*/  IMAD.MOV.U32 R6, RZ, RZ, R11 ;  /* 0x000000ffff067224 */ /* 0x000fe400078e000b */
[----:B------:R-:W-:-:S05]  /*2400*/  IMAD.MOV.U32 R7, RZ, RZ, RZ ;  /* 0x000000ffff077224 */ /* 0x000fca00078e00ff */
[----:B------:R1:W-:Y:S02]  /*2410*/  REDG.E.ADD.64.STRONG.GPU desc[UR16][R8.64], R6 ;  /* 0x000000060800798e */ /* 0x0003e4000c12e510 */
.L_x_166:
[----:B------:R-:W-:Y:S05]  /*2420*/  BSYNC.RECONVERGENT B2 ;  /* 0x0000000000027941 */ /* 0x000fea0003800200 */
.L_x_165:
[----:B------:R-:W-:-:S07]  /*2430*/  VIADD R3, R3, 0x2 ;  /* 0x0000000203037836 */ /* 0x000fce0000000000 */
.L_x_162:
[----:B------:R-:W-:-:S13]  /*2440*/  ISETP.NE.AND P0, PT, R2, RZ, PT ;  /* 0x000000ff0200720c */ /* 0x000fda0003f05270 */
[----:B------:R-:W-:Y:S05]  /*2450*/  @!P0 BRA `(.L_x_161) ;  /* 0x0000000000248947 */ /* 0x000fea0003800000 */
[----:B0123--:R-:W-:-:S05]  /*2460*/  IMAD R6, R3, 0x400, R0 ;  /* 0x0000040003067824 */ /* 0x00ffca00078e0200 */
[----:B------:R-:W0:Y:S02]  /*2470*/  LDS R8, [R6] ;  /* 0x0000000006087984 */ /* 0x000e240000000800 */
[----:B0-----:R-:W-:-:S13]  /*2480*/  ISETP.NE.AND P0, PT, R8, RZ, PT ;  /* 0x000000ff0800720c */ /* 0x001fda0003f05270 */
[----:B------:R-:W-:Y:S05]  /*2490*/  @!P0 BRA `(.L_x_161) ;  /* 0x0000000000148947 */ /* 0x000fea0003800000 */
[----:B------:R-:W0:Y:S01]  /*24a0*/  LDC.64 R6, c[0x0][0x380] ;  /* 0x0000e000ff067b82 */ /* 0x000e220000000a00 */
[----:B------:R-:W-:Y:S01]  /*24b0*/  LEA R3, R3, R36, 0x8 ;  /* 0x0000002403037211 */ /* 0x000fe200078e40ff */
[----:B------:R-:W-:-:S04]  /*24c0*/  IMAD.MOV.U32 R9, RZ, RZ, RZ ;  /* 0x000000ffff097224 */ /* 0x000fc800078e00ff */
[----:B0-----:R-:W-:-:S05]  /*24d0*/  IMAD.WIDE.U32 R6, R3, 0x8, R6 ;  /* 0x0000000803067825 */ /* 0x001fca00078e0006 */
[----:B------:R4:W-:Y:S02]  /*24e0*/  REDG.E.ADD.64.STRONG.GPU desc[UR16][R6.64], R8 ;  /* 0x000000080600798e */ /* 0x0009e4000c12e510 */
.L_x_161:
[----:B------:R-:W-:Y:S05]  /*24f0*/  BSYNC.RECONVERGENT B1 ;  /* 0x0000000000017941 */ /* 0x000fea0003800200 */
.L_x_151:
[----:B------:R-:W-:-:S13]  /*2500*/  ISETP.GT.U32.AND P0, PT, R36, 0x7f, PT ;  /* 0x0000007f2400780c */ /* 0x000fda0003f04070 */
[----:B------:R-:W-:Y:S05]  /*2510*/  @P0 BRA `(.L_x_132) ;  /* 0x0000000800a40947 */ /* 0x000fea0003800000 */
[----:B------:R-:W-:Y:S01]  /*2520*/  ISETP.GE.U32.AND P0, PT, R14, 0x7, PT ;  /* 0x000000070e00780c */ /* 0x000fe20003f06070 */
[----:B------:R-:W-:-:S12]  /*2530*/  IMAD.MOV.U32 R3, RZ, RZ, RZ ;  /* 0x000000ffff037224 */ /* 0x000fd800078e00ff */
[----:B------:R-:W-:Y:S05]  /*2540*/  @!P0 BRA `(.L_x_167) ;  /* 0x0000000400248947 */ /* 0x000fea0003800000 */
[----:B01234-:R-:W0:Y:S01]  /*2550*/  LDC.64 R6, c[0x0][0x380] ;  /* 0x0000e000ff067b82 */ /* 0x01fe220000000a00 */
[----:B------:R-:W-:-:S07]  /*2560*/  IMAD.MOV.U32 R3, RZ, RZ, RZ ;  /* 0x000000ffff037224 */ /* 0x000fce00078e00ff */
.L_x_184:
[C---:B01234-:R-:W-:Y:S01]  /*2570*/  IMAD R10, R3.reuse, 0x400, R0 ;  /* 0x00000400030a7824 */ /* 0x05ffe200078e0200 */
[----:B------:R-:W-:Y:S01]  /*2580*/  BSSY.RECONVERGENT B1, `(.L_x_168) ;  /* 0x0000012000017945 */ /* 0x000fe20003800200 */
[C---:B------:R-:W-:Y:S02]  /*2590*/  IMAD R9, R3.reuse, 0x100, R36 ;  /* 0x0000010003097824 */ /* 0x040fe400078e0224 */
[----:B------:R-:W-:Y:S01]  /*25a0*/  VIADD R3, R3, 0x8 ;  /* 0x0000000803037836 */ /* 0x000fe20000000000 */
[----:B------:R-:W1:Y:S01]  /*25b0*/  LDS R14, [R10+0x200] ;  /* 0x000200000a0e7984 */ /* 0x000e620000000800 */
[----:B0-----:R-:W-:-:S03]  /*25c0*/  IMAD.WIDE.U32 R8, R9, 0x8, R6 ;  /* 0x0000000809087825 */ /* 0x001fc600078e0006 */
[----:B------:R-:W0:Y:S04]  /*25d0*/  LDS R16, [R10+0x600] ;  /* 0x000600000a107984 */ /* 0x000e280000000800 */
[----:B------:R2:W3:Y:S04]  /*25e0*/  LDS R17, [R10+0xa00] ;  /* 0x000a00000a117984 */ /* 0x0004e80000000800 */
[----:B------:R2:W4:Y:S04]  /*25f0*/  LDS R18, [R10+0xe00] ;  /* 0x000e00000a127984 */ /* 0x0005280000000800 */
[----:B------:R2:W2:Y:S04]  /*2600*/  LDS R19, [R10+0x1200] ;  /* 0x001200000a137984 */ /* 0x0004a80000000800 */
[----:B------:R0:W2:Y:S04]  /*2610*/  LDS R20, [R10+0x1600] ;  /* 0x001600000a147984 */ /* 0x0000a80000000800 */
[----:B------:R0:W2:Y:S04]  /*2620*/  LDS R21, [R10+0x1a00] ;  /* 0x001a00000a157984 */ /* 0x0000a80000000800 */
[----:B------:R0:W2:Y:S01]  /*2630*/  LDS R22, [R10+0x1e00] ;  /* 0x001e00000a167984 */ /* 0x0000a20000000800 */
[----:B-1----:R-:W-:-:S02]  /*2640*/  ISETP.NE.AND P0, PT, R14, RZ, PT ;  /* 0x000000ff0e00720c */ /* 0x002fc40003f05270 */
[----:B0-----:R-:W-:-:S11]  /*2650*/  ISETP.NE.AND P1, PT, R16, RZ, PT ;  /* 0x000000ff1000720c */ /* 0x001fd60003f25270 */
[----:B---34-:R-:W-:Y:S05]  /*2660*/  @!P0 BRA `(.L_x_169) ;  /* 0x00000000000c8947 */ /* 0x018fea0003800000 */
[----:B--2---:R-:W-:Y:S02]  /*2670*/  IMAD.MOV.U32 R10, RZ, RZ, R14 ;  /* 0x000000ffff0a7224 */ /* 0x004fe400078e000e */
[----:B------:R-:W-:-:S05]  /*2680*/  IMAD.MOV.U32 R11, RZ, RZ, RZ ;  /* 0x000000ffff0b7224 */ /* 0x000fca00078e00ff */
[----:B------:R0:W-:Y:S02]  /*2690*/  REDG.E.ADD.64.STRONG.GPU desc[UR16][R8.64+0x400], R10 ;  /* 0x0004000a0800798e */ /* 0x0001e4000c12e510 */
.L_x_169:
[----:B------:R-:W-:Y:S05]  /*26a0*/  BSYNC.RECONVERGENT B1 ;  /* 0x0000000000017941 */ /* 0x000fea0003800200 */
.L_x_168:
[----:B------:R-:W-:Y:S04]  /*26b0*/  BSSY.RECONVERGENT B1, `(.L_x_170) ;  /* 0x0000005000017945 */ /* 0x000fe80003800200 */
[----:B------:R-:W-:Y:S05]  /*26c0*/  @!P1 BRA `(.L_x_171) ;  /* 0x00000000000c9947 */ /* 0x000fea0003800000 */
[----:B0-2---:R-:W-:Y:S01]  /*26d0*/  MOV R10, R16 ;  /* 0x00000010000a7202 */ /* 0x005fe20000000f00 */
[----:B------:R-:W-:-:S05]  /*26e0*/  IMAD.MOV.U32 R11, RZ, RZ, RZ ;  /* 0x000000ffff0b7224 */ /* 0x000fca00078e00ff */
[----:B------:R1:W-:Y:S02]  /*26f0*/  REDG.E.ADD.64.STRONG.GPU desc[UR16][R8.64+0xc00], R10 ;  /* 0x000c000a0800798e */ /* 0x0003e4000c12e510 */
.L_x_171:
[----:B------:R-:W-:Y:S05]  /*2700*/  BSYNC.RECONVERGENT B1 ;  /* 0x0000000000017941 */ /* 0x000fea0003800200 */
.L_x_170:
[----:B------:R-:W-:Y:S01]  /*2710*/  ISETP.NE.AND P6, PT, R17, RZ, PT ;  /* 0x000000ff1100720c */ /* 0x000fe20003fc5270 */
[----:B------:R-:W-:Y:S01]  /*2720*/  BSSY.RECONVERGENT B1, `(.L_x_172) ;  /* 0x000000b000017945 */ /* 0x000fe20003800200 */
[----:B------:R-:W-:Y:S02]  /*2730*/  ISETP.NE.AND P0, PT, R3, R4, PT ;  /* 0x000000040300720c */ /* 0x000fe40003f05270 */
[----:B------:R-:W-:Y:S02]  /*2740*/  ISETP.NE.AND P1, PT, R18, RZ, PT ;  /* 0x000000ff1200720c */ /* 0x000fe40003f25270 */
[----:B--2---:R-:W-:Y:S02]  /*2750*/  ISETP.NE.AND P2, PT, R19, RZ, PT ;  /* 0x000000ff1300720c */ /* 0x004fe40003f45270 */
[----:B------:R-:W-:Y:S02]  /*2760*/  ISETP.NE.AND P3, PT, R20, RZ, PT ;  /* 0x000000ff1400720c */ /* 0x000fe40003f65270 */
[----:B------:R-:W-:-:S02]  /*2770*/  ISETP.NE.AND P4, PT, R21, RZ, PT ;  /* 0x000000ff1500720c */ /* 0x000fc40003f85270 */
[----:B------:R-:W-:Y:S01]  /*2780*/  ISETP.NE.AND P5, PT, R22, RZ, PT ;  /* 0x000000ff1600720c */ /* 0x000fe20003fa5270 */
[----:B------:R-:W-:-:S12]  /*2790*/  @!P6 BRA `(.L_x_173) ;  /* 0x00000000000ce947 */ /* 0x000fd80003800000 */
[----:B01----:R-:W-:Y:S02]  /*27a0*/  IMAD.MOV.U32 R10, RZ, RZ, R17 ;  /* 0x000000ffff0a7224 */ /* 0x003fe400078e0011 */
[----:B------:R-:W-:-:S05]  /*27b0*/  IMAD.MOV.U32 R11, RZ, RZ, RZ ;  /* 0x000000ffff0b7224 */ /* 0x000fca00078e00ff */
[----:B------:R2:W-:Y:S02]  /*27c0*/  REDG.E.ADD.64.STRONG.GPU desc[UR16][R8.64+0x1400], R10 ;  /* 0x0014000a0800798e */ /* 0x0005e4000c12e510 */
.L_x_173:
[----:B------:R-:W-:Y:S05]  /*27d0*/  BSYNC.RECONVERGENT B1 ;  /* 0x0000000000017941 */ /* 0x000fea0003800200 */
.L_x_172:
[----:B------:R-:W-:Y:S04]  /*27e0*/  BSSY.RECONVERGENT B1, `(.L_x_174) ;  /* 0x0000005000017945 */ /* 0x000fe80003800200 */
[----:B------:R-:W-:Y:S05]  /*27f0*/  @!P1 BRA `(.L_x_175) ;  /* 0x00000000000c9947 */ /* 0x000fea0003800000 */
[----:B012---:R-:W-:Y:S02]  /*2800*/  IMAD.MOV.U32 R10, RZ, RZ, R18 ;  /* 0x000000ffff0a7224 */ /* 0x007fe400078e0012 */
[----:B------:R-:W-:-:S05]  /*2810*/  IMAD.MOV.U32 R11, RZ, RZ, RZ ;  /* 0x000000ffff0b7224 */ /* 0x000fca00078e00ff */
[----:B------:R3:W-:Y:S02]  /*2820*/  REDG.E.ADD.64.STRONG.GPU desc[UR16][R8.64+0x1c00], R10 ;  /* 0x001c000a0800798e */ /* 0x0007e4000c12e510 */
.L_x_175:
[----:B------:R-:W-:Y:S05]  /*2830*/  BSYNC.RECONVERGENT B1 ;  /* 0x0000000000017941 */ /* 0x000fea0003800200 */
.L_x_174:
[----:B------:R-:W-:Y:S04]  /*2840*/  BSSY.RECONVERGENT B1, `(.L_x_176) ;  /* 0x0000005000017945 */ /* 0x000fe80003800200 */
[----:B------:R-:W-:Y:S05]  /*2850*/  @!P2 BRA `(.L_x_177) ;  /* 0x00000000000ca947 */ /* 0x000fea0003800000 */
[----:B0123--:R-:W-:Y:S02]  /*2860*/  IMAD.MOV.U32 R10, RZ, RZ, R19 ;  /* 0x000000ffff0a7224 */ /* 0x00ffe400078e0013 */
[----:B------:R-:W-:-:S05]  /*2870*/  IMAD.MOV.U32 R11, RZ, RZ, RZ ;  /* 0x000000ffff0b7224 */ /* 0x000fca00078e00ff */
[----:B------:R4:W-:Y:S02]  /*2880*/  REDG.E.ADD.64.STRONG.GPU desc[UR16][R8.64+0x2400], R10 ;  /* 0x0024000a0800798e */ /* 0x0009e4000c12e510 */
.L_x_177:
[----:B------:R-:W-:Y:S05]  /*2890*/  BSYNC.RECONVERGENT B1 ;  /* 0x0000000000017941 */ /* 0x000fea0003800200 */
.L_x_176:
[----:B------:R-:W-:Y:S04]  /*28a0*/  BSSY.RECONVERGENT B1, `(.L_x_178) ;  /* 0x0000005000017945 */ /* 0x000fe80003800200 */
[----:B------:R-:W-:Y:S05]  /*28b0*/  @!P3 BRA `(.L_x_179) ;  /* 0x00000000000cb947 */ /* 0x000fea0003800000 */
[----:B01234-:R-:W-:Y:S02]  /*28c0*/  HFMA2 R11, -RZ, RZ, 0, 0 ;  /* 0x00000000ff0b7431 */ /* 0x01ffe400000001ff */
[----:B------:R-:W-:-:S05]  /*28d0*/  IMAD.MOV.U32 R10, RZ, RZ, R20 ;  /* 0x000000ffff0a7224 */ /* 0x000fca00078e0014 */
[----:B------:R0:W-:Y:S02]  /*28e0*/  REDG.E.ADD.64.STRONG.GPU desc[UR16][R8.64+0x2c00], R10 ;  /* 0x002c000a0800798e */ /* 0x0001e4000c12e510 */
.L_x_179:
[----:B------:R-:W-:Y:S05]  /*28f0*/  BSYNC.RECONVERGENT B1 ;  /* 0x0000000000017941 */ /* 0x000fea0003800200 */
.L_x_178:
[----:B------:R-:W-:Y:S04]  /*2900*/  BSSY.RECONVERGENT B1, `(.L_x_180) ;  /* 0x0000005000017945 */ /* 0x000fe80003800200 */
[----:B------:R-:W-:Y:S05]  /*2910*/  @!P4 BRA `(.L_x_181) ;  /* 0x00000000000cc947 */ /* 0x000fea0003800000 */
[----:B01234-:R-:W-:Y:S02]  /*2920*/  IMAD.MOV.U32 R10, RZ, RZ, R21 ;  /* 0x000000ffff0a7224 */ /* 0x01ffe400078e0015 */
[----:B------:R-:W-:-:S05]  /*2930*/  IMAD.MOV.U32 R11, RZ, RZ, RZ ;  /* 0x000000ffff0b7224 */ /* 0x000fca00078e00ff */
[----:B------:R0:W-:Y:S02]  /*2940*/  REDG.E.ADD.64.STRONG.GPU desc[UR16][R8.64+0x3400], R10 ;  /* 0x0034000a0800798e */ /* 0x0001e4000c12e510 */
.L_x_181:
[----:B------:R-:W-:Y:S05]  /*2950*/  BSYNC.RECONVERGENT B1 ;  /* 0x0000000000017941 */ /* 0x000fea0003800200 */
.L_x_180:
[----:B------:R-:W-:Y:S04]  /*2960*/  BSSY.RECONVERGENT B1, `(.L_x_182) ;  /* 0x0000005000017945 */ /* 0x000fe80003800200 */
[----:B------:R-:W-:Y:S05]  /*2970*/  @!P5 BRA `(.L_x_183) ;  /* 0x00000000000cd947 */ /* 0x000fea0003800000 */
[----:B01234-:R-:W-:Y:S02]  /*2980*/  IMAD.MOV.U32 R10, RZ, RZ, R22 ;  /* 0x000000ffff0a7224 */ /* 0x01ffe400078e0016 */
[----:B------:R-:W-:-:S05]  /*2990*/  IMAD.MOV.U32 R11, RZ, RZ, RZ ;  /* 0x000000ffff0b7224 */ /* 0x000fca00078e00ff */
[----:B------:R0:W-:Y:S02]  /*29a0*/  REDG.E.ADD.64.STRONG.GPU desc[UR16][R8.64+0x3c00], R10 ;  /* 0x003c000a0800798e */ /* 0x0001e4000c12e510 */
.L_x_183:
[----:B------:R-:W-:Y:S05]  /*29b0*/  BSYNC.RECONVERGENT B1 ;  /* 0x0000000000017941 */ /* 0x000fea0003800200 */
.L_x_182:
[----:B------:R-:W-:Y:S05]  /*29c0*/  @P0 BRA `(.L_x_184) ;  /* 0xfffffff800e80947 */ /* 0x000fea000383ffff */
[----:B------:R-:W-:-:S07]  /*29d0*/  IMAD.MOV.U32 R3, RZ, RZ, R4 ;  /* 0x000000ffff037224 */ /* 0x000fce00078e0004 */
.L_x_167:
[----:B------:R-:W-:-:S13]  /*29e0*/  ISETP.NE.AND P0, PT, R12, RZ, PT ;  /* 0x000000ff0c00720c */ /* 0x000fda0003f05270 */
[----:B------:R-:W-:Y:S05]  /*29f0*/  @!P0 BRA `(.L_x_132) ;  /* 0x00000004006c8947 */ /* 0x000fea0003800000 */
[----:B------:R-:W-:-:S13]  /*2a00*/  ISETP.GE.U32.AND P0, PT, R5, 0x3, PT ;  /* 0x000000030500780c */ /* 0x000fda0003f06070 */
[----:B------:R-:W-:Y:S05]  /*2a10*/  @!P0 BRA `(.L_x_185) ;  /* 0x0000000000c08947 */ /* 0x000fea0003800000 */
[----:B------:R-:W-:Y:S01]  /*2a20*/  IMAD R4, R3, 0x400, R0 ;  /* 0x0000040003047824 */ /* 0x000fe200078e0200 */
[----:B------:R-:W-:Y:S04]  /*2a30*/  BSSY.RECONVERGENT B1, `(.L_x_186) ;  /* 0x000000f000017945 */ /* 0x000fe80003800200 */
[----:B01234-:R-:W0:Y:S04]  /*2a40*/  LDS R6, [R4+0x200] ;  /* 0x0002000004067984 */ /* 0x01fe280000000800 */
        /* <DEDUP_REMOVED lines=13> */
.L_x_187:
[----:B------:R-:W-:Y:S05]  /*2b20*/  BSYNC.RECONVERGENT B1 ;  /* 0x0000000000017941 */ /* 0x000fea0003800200 */
.L_x_186:
[----:B------:R-:W-:Y:S04]  /*2b30*/  BSSY.RECONVERGENT B1, `(.L_x_188) ;  /* 0x0000009000017945 */ /* 0x000fe80003800200 */
[----:B------:R-:W-:Y:S05]  /*2b40*/  @!P1 BRA `(.L_x_189) ;  /* 0x00000000001c9947 */ /* 0x000fea0003800000 */
[----:B0-----:R-:W0:Y:S01]  /*2b50*/  LDC.64 R4, c[0x0][0x380] ;  /* 0x0000e000ff047b82 */ /* 0x001e220000000a00 */
[----:B------:R-:W-:Y:S01]  /*2b60*/  LEA R7, R3, R36, 0x8 ;  /* 0x0000002403077211 */ /* 0x000fe200078e40ff */
[----:B------:R-:W-:-:S04]  /*2b70*/  IMAD.MOV.U32 R6, RZ, RZ, R8 ;  /* 0x000000ffff067224 */ /* 0x000fc800078e0008 */
[----:B------:R-:W-:-:S04]  /*2b80*/  VIADD R7, R7, 0x100 ;  /* 0x0000010007077836 */ /* 0x000fc80000000000 */
[----:B0-----:R-:W-:-:S04]  /*2b90*/  IMAD.WIDE.U32 R4, R7, 0x8, R4 ;  /* 0x0000000807047825 */ /* 0x001fc800078e0004 */
[----:B------:R-:W-:-:S05]  /*2ba0*/  IMAD.MOV.U32 R7, RZ, RZ, RZ ;  /* 0x000000ffff077224 */ /* 0x000fca00078e00ff */
[----:B------:R1:W-:Y:S02]  /*2bb0*/  REDG.E.ADD.64.STRONG.GPU desc[UR16][R4.64+0x400], R6 ;  /* 0x000400060400798e */ /* 0x0003e4000c12e510 */
.L_x_189:
[----:B------:R-:W-:Y:S05]  /*2bc0*/  BSYNC.RECONVERGENT B1 ;  /* 0x0000000000017941 */ /* 0x000fea0003800200 */
.L_x_188:
[----:B------:R-:W-:Y:S04]  /*2bd0*/  BSSY.RECONVERGENT B1, `(.L_x_190) ;  /* 0x0000009000017945 */ /* 0x000fe80003800200 */
[----:B------:R-:W-:Y:S05]  /*2be0*/  @!P2 BRA `(.L_x_191) ;  /* 0x00000000001ca947 */ /* 0x000fea0003800000 */
[----:B01----:R-:W0:Y:S01]  /*2bf0*/  LDC.64 R4, c[0x0][0x380] ;  /* 0x0000e000ff047b82 */ /* 0x003e220000000a00 */
[----:B------:R-:W-:Y:S02]  /*2c00*/  IMAD R7, R3, 0x100, R36 ;  /* 0x0000010003077824 */ /* 0x000fe400078e0224 */
[----:B------:R-:W-:Y:S02]  /*2c10*/  IMAD.MOV.U32 R6, RZ, RZ, R9 ;  /* 0x000000ffff067224 */ /* 0x000fe400078e0009 */
[----:B------:R-:W-:-:S04]  /*2c20*/  VIADD R7, R7, 0x200 ;  /* 0x0000020007077836 */ /* 0x000fc80000000000 */
[----:B0-----:R-:W-:-:S04]  /*2c30*/  IMAD.WIDE.U32 R4, R7, 0x8, R4 ;  /* 0x0000000807047825 */ /* 0x001fc800078e0004 */
[----:B------:R-:W-:-:S05]  /*2c40*/  IMAD.MOV.U32 R7, RZ, RZ, RZ ;  /* 0x000000ffff077224 */ /* 0x000fca00078e00ff */
[----:B------:R2:W-:Y:S02]  /*2c50*/  REDG.E.ADD.64.STRONG.GPU desc[UR16][R4.64+0x400], R6 ;  /* 0x000400060400798e */ /* 0x0005e4000c12e510 */
.L_x_191:
[----:B------:R-:W-:Y:S05]  /*2c60*/  BSYNC.RECONVERGENT B1 ;  /* 0x0000000000017941 */ /* 0x000fea0003800200 */
.L_x_190:
[----:B------:R-:W-:Y:S04]  /*2c70*/  BSSY.RECONVERGENT B1, `(.L_x_192) ;  /* 0x0000009000017945 */ /* 0x000fe80003800200 */
[----:B------:R-:W-:Y:S05]  /*2c80*/  @!P3 BRA `(.L_x_193) ;  /* 0x00000000001cb947 */ /* 0x000fea0003800000 */
[----:B012---:R-:W0:Y:S01]  /*2c90*/  LDC.64 R4, c[0x0][0x380] ;  /* 0x0000e000ff047b82 */ /* 0x007e220000000a00 */
[----:B------:R-:W-:Y:S02]  /*2ca0*/  IMAD R7, R3, 0x100, R36 ;  /* 0x0000010003077824 */ /* 0x000fe400078e0224 */
[----:B------:R-:W-:-:S03]  /*2cb0*/  IMAD.MOV.U32 R6, RZ, RZ, R10 ;  /* 0x000000ffff067224 */ /* 0x000fc600078e000a */
[----:B------:R-:W-:-:S05]  /*2cc0*/  IADD3 R7, PT, PT, R7, 0x300, RZ ;  /* 0x0000030007077810 */ /* 0x000fca0007ffe0ff */
[----:B0-----:R-:W-:-:S04]  /*2cd0*/  IMAD.WIDE.U32 R4, R7, 0x8, R4 ;  /* 0x0000000807047825 */ /* 0x001fc800078e0004 */
[----:B------:R-:W-:-:S05]  /*2ce0*/  IMAD.MOV.U32 R7, RZ, RZ, RZ ;  /* 0x000000ffff077224 */ /* 0x000fca00078e00ff */
[----:B------:R3:W-:Y:S02]  /*2cf0*/  REDG.E.ADD.64.STRONG.GPU desc[UR16][R4.64+0x400], R6 ;  /* 0x000400060400798e */ /* 0x0007e4000c12e510 */
.L_x_193:
[----:B------:R-:W-:Y:S05]  /*2d00*/  BSYNC.RECONVERGENT B1 ;  /* 0x0000000000017941 */ /* 0x000fea0003800200 */
.L_x_192:
[----:B------:R-:W-:-:S07]  /*2d10*/  VIADD R3, R3, 0x4 ;  /* 0x0000000403037836 */ /* 0x000fce0000000000 */
.L_x_185:
[----:B------:R-:W-:-:S13]  /*2d20*/  ISETP.NE.AND P0, PT, R13, RZ, PT ;  /* 0x000000ff0d00720c */ /* 0x000fda0003f05270 */
[----:B------:R-:W-:Y:S05]  /*2d30*/  @!P0 BRA `(.L_x_132) ;  /* 0x00000000009c8947 */ /* 0x000fea0003800000 */
[----:B------:R-:W-:-:S13]  /*2d40*/  ISETP.NE.AND P0, PT, R15, RZ, PT ;  /* 0x000000ff0f00720c */ /* 0x000fda0003f05270 */
[----:B------:R-:W-:Y:S05]  /*2d50*/  @!P0 BRA `(.L_x_194) ;  /* 0x0000000000648947 */ /* 0x000fea0003800000 */
[----:B0123--:R-:W-:Y:S01]  /*2d60*/  IMAD R4, R3, 0x400, R0 ;  /* 0x0000040003047824 */ /* 0x00ffe200078e0200 */
[----:B------:R-:W-:Y:S04]  /*2d70*/  BSSY.RECONVERGENT B1, `(.L_x_195) ;  /* 0x000000c000017945 */ /* 0x000fe80003800200 */
[----:B----4-:R-:W0:Y:S04]  /*2d80*/  LDS R8, [R4+0x200] ;  /* 0x0002000004087984 */ /* 0x010e280000000800 */
[----:B------:R-:W1:Y:S01]  /*2d90*/  LDS R9, [R4+0x600] ;  /* 0x0006000004097984 */ /* 0x000e620000000800 */
[----:B0-----:R-:W-:-:S02]  /*2da0*/  ISETP.NE.AND P0, PT, R8, RZ, PT ;  /* 0x000000ff0800720c */ /* 0x001fc40003f05270 */
[----:B-1----:R-:W-:-:S11]  /*2db0*/  ISETP.NE.AND P1, PT, R9, RZ, PT ;  /* 0x000000ff0900720c */ /* 0x002fd60003f25270 */
[----:B------:R-:W-:Y:S05]  /*2dc0*/  @!P0 BRA `(.L_x_196) ;  /* 0x0000000000188947 */ /* 0x000fea0003800000 */
[----:B------:R-:W0:Y:S01]  /*2dd0*/  LDC.64 R4, c[0x0][0x380] ;  /* 0x0000e000ff047b82 */ /* 0x000e220000000a00 */
[----:B------:R-:W-:-:S04]  /*2de0*/  IMAD R7, R3, 0x100, R36 ;  /* 0x0000010003077824 */ /* 0x000fc800078e0224 */
[----:B0-----:R-:W-:-:S04]  /*2df0*/  IMAD.WIDE.U32 R6, R7, 0x8, R4 ;  /* 0x0000000807067825 */ /* 0x001fc800078e0004 */
[----:B------:R-:W-:Y:S02]  /*2e00*/  IMAD.MOV.U32 R4, RZ, RZ, R8 ;  /* 0x000000ffff047224 */ /* 0x000fe400078e0008 */
[----:B------:R-:W-:-:S05]  /*2e10*/  IMAD.MOV.U32 R5, RZ, RZ, RZ ;  /* 0x000000ffff057224 */ /* 0x000fca00078e00ff */
[----:B------:R0:W-:Y:S02]  /*2e20*/  REDG.E.ADD.64.STRONG.GPU desc[UR16][R6.64+0x400], R4 ;  /* 0x000400040600798e */ /* 0x0001e4000c12e510 */
.L_x_196:
[----:B------:R-:W-:Y:S05]  /*2e30*/  BSYNC.RECONVERGENT B1 ;  /* 0x0000000000017941 */ /* 0x000fea0003800200 */
.L_x_195:
[----:B------:R-:W-:Y:S04]  /*2e40*/  BSSY.RECONVERGENT B1, `(.L_x_197) ;  /* 0x0000009000017945 */ /* 0x000fe80003800200 */
[----:B------:R-:W-:Y:S05]  /*2e50*/  @!P1 BRA `(.L_x_198) ;  /* 0x00000000001c9947 */ /* 0x000fea0003800000 */
[----:B0-----:R-:W0:Y:S01]  /*2e60*/  LDC.64 R4, c[0x0][0x380] ;  /* 0x0000e000ff047b82 */ /* 0x001e220000000a00 */
[----:B------:R-:W-:-:S05]  /*2e70*/  IMAD R6, R3, 0x100, R36 ;  /* 0x0000010003067824 */ /* 0x000fca00078e0224 */
[----:B------:R-:W-:-:S05]  /*2e80*/  IADD3 R7, PT, PT, R6, 0x100, RZ ;  /* 0x0000010006077810 */ /* 0x000fca0007ffe0ff */
[----:B0-----:R-:W-:-:S04]  /*2e90*/  IMAD.WIDE.U32 R6, R7, 0x8, R4 ;  /* 0x0000000807067825 */ /* 0x001fc800078e0004 */
[----:B------:R-:W-:Y:S02]  /*2ea0*/  IMAD.MOV.U32 R4, RZ, RZ, R9 ;  /* 0x000000ffff047224 */ /* 0x000fe400078e0009 */
[----:B------:R-:W-:-:S05]  /*2eb0*/  IMAD.MOV.U32 R5, RZ, RZ, RZ ;  /* 0x000000ffff057224 */ /* 0x000fca00078e00ff */
[----:B------:R1:W-:Y:S02]  /*2ec0*/  REDG.E.ADD.64.STRONG.GPU desc[UR16][R6.64+0x400], R4 ;  /* 0x000400040600798e */ /* 0x0003e4000c12e510 */
.L_x_198:
[----:B------:R-:W-:Y:S05]  /*2ed0*/  BSYNC.RECONVERGENT B1 ;  /* 0x0000000000017941 */ /* 0x000fea0003800200 */
.L_x_197:
[----:B------:R-:W-:-:S07]  /*2ee0*/  VIADD R3, R3, 0x2 ;  /* 0x0000000203037836 */ /* 0x000fce0000000000 */
.L_x_194:
[----:B------:R-:W-:-:S13]  /*2ef0*/  ISETP.NE.AND P0, PT, R2, RZ, PT ;  /* 0x000000ff0200720c */ /* 0x000fda0003f05270 */
[----:B------:R-:W-:Y:S05]  /*2f00*/  @!P0 BRA `(.L_x_132) ;  /* 0x0000000000288947 */ /* 0x000fea0003800000 */
[----:B------:R-:W-:-:S05]  /*2f10*/  IMAD R2, R3, 0x400, R0 ;  /* 0x0000040003027824 */ /* 0x000fca00078e0200 */
[----:B01234-:R-:W0:Y:S02]  /*2f20*/  LDS R6, [R2+0x200] ;  /* 0x0002000002067984 */ /* 0x01fe240000000800 */
[----:B0-----:R-:W-:-:S13]  /*2f30*/  ISETP.NE.AND P0, PT, R6, RZ, PT ;  /* 0x000000ff0600720c */ /* 0x001fda0003f05270 */
[----:B------:R-:W-:Y:S05]  /*2f40*/  @!P0 BRA `(.L_x_132) ;  /* 0x0000000000188947 */ /* 0x000fea0003800000 */
[----:B------:R-:W0:Y:S01]  /*2f50*/  LDC.64 R4, c[0x0][0x380] ;  /* 0x0000e000ff047b82 */ /* 0x000e220000000a00 */
[----:B------:R-:W-:-:S04]  /*2f60*/  IMAD R3, R3, 0x100, R36 ;  /* 0x0000010003037824 */ /* 0x000fc800078e0224 */
[----:B0-----:R-:W-:-:S04]  /*2f70*/  IMAD.WIDE.U32 R2, R3, 0x8, R4 ;  /* 0x0000000803027825 */ /* 0x001fc800078e0004 */
[----:B------:R-:W-:Y:S02]  /*2f80*/  IMAD.MOV.U32 R4, RZ, RZ, R6 ;  /* 0x000000ffff047224 */ /* 0x000fe400078e0006 */
[----:B------:R-:W-:-:S05]  /*2f90*/  IMAD.MOV.U32 R5, RZ, RZ, RZ ;  /* 0x000000ffff057224 */ /* 0x000fca00078e00ff */
[----:B------:R0:W-:Y:S02]  /*2fa0*/  REDG.E.ADD.64.STRONG.GPU desc[UR16][R2.64+0x400], R4 ;  /* 0x000400040200798e */ /* 0x0001e4000c12e510 */
.L_x_132:
[----:B------:R-:W-:Y:S05]  /*2fb0*/  BSYNC.RECONVERGENT B0 ;  /* 0x0000000000007941 */ /* 0x000fea0003800200 */
.L_x_131:
[----:B------:R-:W1:Y:S01]  /*2fc0*/  LDCU.64 UR4, c[0x0][0x390] ;  /* 0x00007200ff0477ac */ /* 0x000e620008000a00 */
[----:B------:R-:W-:-:S04]  /*2fd0*/  UIADD3 UR6, UP1, UPT, UR6, 0x1, URZ ;  /* 0x0000000106067890 */ /* 0x000fc8000ff3e0ff */
[----:B------:R-:W-:Y:S02]  /*2fe0*/  UIADD3.X UR7, UPT, UPT, URZ, UR7, URZ, UP1, !UPT ;  /* 0x00000007ff077290 */ /* 0x000fe40008ffe4ff */
[----:B-1----:R-:W-:-:S04]  /*2ff0*/  UIADD3 UR9, UP0, UPT, UR4, -0x1, URZ ;  /* 0xffffffff04097890 */ /* 0x002fc8000ff1e0ff */
[----:B------:R-:W-:-:S04]  /*3000*/  UIADD3.X UR10, UPT, UPT, UR5, -0x1, URZ, UP0, !UPT ;  /* 0xffffffff050a7890 */ /* 0x000fc800087fe4ff */
[----:B------:R-:W-:-:S04]  /*3010*/  USHF.R.U64 UR9, UR9, 0x1e, UR10 ;  /* 0x0000001e09097899 */ /* 0x000fc8000800120a */
[----:B------:R-:W-:-:S04]  /*3020*/  UIADD3 UR9, UP0, UPT, UR9, 0x1, URZ ;  /* 0x0000000109097890 */ /* 0x000fc8000ff1e0ff */
[----:B------:R-:W-:Y:S02]  /*3030*/  ULEA.HI.X UR10, UR10, URZ, URZ, 0x2, UP0 ;  /* 0x000000ff0a0a7291 */ /* 0x000fe400080f14ff */
[----:B------:R-:W-:-:S04]  /*3040*/  UISETP.LT.U32.AND UP0, UPT, UR9, UR4, UPT ;  /* 0x000000040900728c */ /* 0x000fc8000bf01070 */
[----:B------:R-:W-:-:S04]  /*3050*/  UISETP.LT.U32.AND.EX UP0, UPT, UR10, UR5, UPT, UP0 ;  /* 0x000000050a00728c */ /* 0x000fc8000bf01100 */
[----:B------:R-:W-:Y:S02]  /*3060*/  USEL UR4, UR9, UR4, UP0 ;  /* 0x0000000409047287 */ /* 0x000fe40008000000 */
[----:B------:R-:W-:Y:S02]  /*3070*/  USEL UR5, UR10, UR5, UP0 ;  /* 0x000000050a057287 */ /* 0x000fe40008000000 */
[----:B------:R-:W-:-:S04]  /*3080*/  UISETP.NE.U32.AND UP0, UPT, UR6, UR4, UPT ;  /* 0x000000040600728c */ /* 0x000fc8000bf05070 */
[----:B------:R-:W-:Y:S01]  /*3090*/  UISETP.NE.AND.EX UP0, UPT, UR7, UR5, UPT, UP0 ;  /* 0x000000050700728c */ /* 0x000fe2000bf05300 */
[----:B------:R-:W-:Y:S08]  /*30a0*/  BAR.SYNC.DEFER_BLOCKING 0x0 ;  /* 0x0000000000007b1d */ /* 0x000ff00000010000 */
[----:B------:R-:W-:Y:S05]  /*30b0*/  BRA.U UP0, `(.L_x_199) ;  /* 0xffffffd1003c7547 */ /* 0x000fea000b83ffff */
[----:B------:R-:W-:Y:S05]  /*30c0*/  EXIT ;  /* 0x000000000000794d */ /* 0x000fea0003800000 */
.L_x_200:
        /* <DEDUP_REMOVED lines=11> */
.L_x_494:


//--------------------- .text._ZN3cub18CUB_300001_SM_10006detail10radix_sort31DeviceRadixSortSingleTileKernelINS1_5radix10policy_hubIxNS0_8NullTypeEyE10Policy1000ELNS0_9SortOrderE0ExS6_yNS1_21identity_decomposer_tEEEvPKT1_PSB_PKT2_PSF_T3_iiT4_ --------------------------
	.section	.text._ZN3cub18CUB_300001_SM_10006detail10radix_sort31DeviceRadixSortSingleTileKernelINS1_5radix10policy_hubIxNS0_8NullTypeEyE10Policy1000ELNS0_9SortOrderE0ExS6_yNS1_21identity_decomposer_tEEEvPKT1_PSB_PKT2_PSF_T3_iiT4_,"ax",@progbits
	.align	128
        .global         _ZN3cub18CUB_300001_SM_10006detail10radix_sort31DeviceRadixSortSingleTileKernelINS1_5radix10policy_hubIxNS0_8NullTypeEyE10Policy1000ELNS0_9SortOrderE0ExS6_yNS1_21identity_decomposer_tEEEvPKT1_PSB_PKT2_PSF_T3_iiT4_
        .type           _ZN3cub18CUB_300001_SM_10006detail10radix_sort31DeviceRadixSortSingleTileKernelINS1_5radix10policy_hubIxNS0_8NullTypeEyE10Policy1000ELNS0_9SortOrderE0ExS6_yNS1_21identity_decomposer_tEEEvPKT1_PSB_PKT2_PSF_T3_iiT4_,@function
        .size           _ZN3cub18CUB_300001_SM_10006detail10radix_sort31DeviceRadixSortSingleTileKernelINS1_5radix10policy_hubIxNS0_8NullTypeEyE10Policy1000ELNS0_9SortOrderE0ExS6_yNS1_21identity_decomposer_tEEEvPKT1_PSB_PKT2_PSF_T3_iiT4_,(.L_x_495 - _ZN3cub18CUB_300001_SM_10006detail10radix_sort31DeviceRadixSortSingleTileKernelINS1_5radix10policy_hubIxNS0_8NullTypeEyE10Policy1000ELNS0_9SortOrderE0ExS6_yNS1_21identity_decomposer_tEEEvPKT1_PSB_PKT2_PSF_T3_iiT4_)
        .other          _ZN3cub18CUB_300001_SM_10006detail10radix_sort31DeviceRadixSortSingleTileKernelINS1_5radix10policy_hubIxNS0_8NullTypeEyE10Policy1000ELNS0_9SortOrderE0ExS6_yNS1_21identity_decomposer_tEEEvPKT1_PSB_PKT2_PSF_T3_iiT4_,@"STO_CUDA_ENTRY STV_DEFAULT"
_ZN3cub18CUB_300001_SM_10006detail10radix_sort31DeviceRadixSortSingleTileKernelINS1_5radix10policy_hubIxNS0_8NullTypeEyE10Policy1000ELNS0_9SortOrderE0ExS6_yNS1_21identity_decomposer_tEEEvPKT1_PSB_PKT2_PSF_T3_iiT4_:
.text._ZN3cub18CUB_300001_SM_10006detail10radix_sort31DeviceRadixSortSingleTileKernelINS1_5radix10policy_hubIxNS0_8NullTypeEyE10Policy1000ELNS0_9SortOrderE0ExS6_yNS1_21identity_decomposer_tEEEvPKT1_PSB_PKT2_PSF_T3_iiT4_:
[----:B------:R-:W-:Y:S01]  /*0000*/  LDC R1, c[0x0][0x37c] ;  /* 0x0000df00ff017b82 */ /* 0x000fe20000000800 */
[----:B------:R-:W0:Y:S01]  /*0010*/  S2R R0, SR_TID.X ;  /* 0x0000000000007919 */ /* 0x000e220000002100 */
[----:B------:R-:W1:Y:S06]  /*0020*/  LDCU UR4, c[0x0][0x3a0] ;  /* 0x00007400ff0477ac */ /* 0x000e6c0008000800 */
[----:B------:R-:W2:Y:S01]  /*0030*/  LDC.64 R2, c[0x0][0x380] ;  /* 0x0000e000ff027b82 */ /* 0x000ea20000000a00 */
[----:B------:R-:W3:Y:S01]  /*0040*/  LDCU.64 UR10, c[0x0][0x358] ;  /* 0x00006b00ff0a77ac */ /* 0x000ee20008000a00 */
[----:B------:R-:W-:-:S02]  /*0050*/  IMAD.MOV.U32 R12, RZ, RZ, -0x1 ;  /* 0xffffffffff0c7424 */ /* 0x000fc400078e00ff */
[----:B------:R-:W-:-:S04]  /*0060*/  IMAD.MOV.U32 R13, RZ, RZ, -0x1 ;  /* 0xffffffffff0d7424 */ /* 0x000fc800078e00ff */
[----:B------:R-:W4:Y:S01]  /*0070*/  S2UR UR6, SR_CgaCtaId ;  /* 0x00000000000679c3 */ /* 0x000f220000008800 */
[----:B------:R-:W2:Y:S01]  /*0080*/  S2R R82, SR_LANEID ;  /* 0x0000000000527919 */ /* 0x000ea20000000000 */
[----:B------:R-:W-:Y:S01]  /*0090*/  IMAD.MOV.U32 R48, RZ, RZ, -0x1 ;  /* 0xffffffffff307424 */ /* 0x000fe200078e00ff */
[----:B------:R-:W1:Y:S01]  /*00a0*/  LDCU UR9, c[0x0][0x3ac] ;  /* 0x00007580ff0977ac */ /* 0x000e620008000800 */
[----:B0-----:R-:W-:-:S04]  /*00b0*/  IMAD R5, R0, 0x9, RZ ;  /* 0x0000000900057824 */ /* 0x001fc800078e02ff */
[C---:B------:R-:W-:Y:S01]  /*00c0*/  VIADD R4, R5.reuse, 0x1 ;  /* 0x0000000105047836 */ /* 0x040fe20000000000 */
[C---:B-1----:R-:W-:Y:S01]  /*00d0*/  ISETP.GE.AND P6, PT, R5.reuse, UR4, PT ;  /* 0x0000000405007c0c */ /* 0x042fe2000bfc6270 */
[----:B--2---:R-:W-:-:S03]  /*00e0*/  IMAD.WIDE.U32 R2, R5, 0x8, R2 ;  /* 0x0000000805027825 */ /* 0x004fc600078e0002 */
[----:B------:R-:W-:-:S09]  /*00f0*/  ISETP.GE.AND P0, PT, R4, UR4, PT ;  /* 0x0000000404007c0c */ /* 0x000fd2000bf06270 */
[----:B---3--:R-:W2:Y:S04]  /*0100*/  @!P6 LDG.E.64 R14, desc[UR10][R2.64] ;  /* 0x0000000a020ee981 */ /* 0x008ea8000c1e1b00 */
[----:B------:R-:W3:Y:S01]  /*0110*/  @!P0 LDG.E.64 R8, desc[UR10][R2.64+0x8] ;  /* 0x0000080a02088981 */ /* 0x000ee2000c1e1b00 */
[C---:B------:R-:W-:Y:S02]  /*0120*/  VIADD R4, R5.reuse, 0x2 ;  /* 0x0000000205047836 */ /* 0x040fe40000000000 */
[----:B------:R-:W-:-:S03]  /*0130*/  VIADD R6, R5, 0x4 ;  /* 0x0000000405067836 */ /* 0x000fc60000000000 */
[----:B------:R-:W-:Y:S01]  /*0140*/  ISETP.GE.AND P1, PT, R4, UR4, PT ;  /* 0x0000000404007c0c */ /* 0x000fe2000bf26270 */
[----:B------:R-:W-:Y:S01]  /*0150*/  VIADD R4, R5, 0x3 ;  /* 0x0000000305047836 */ /* 0x000fe20000000000 */
[----:B------:R-:W-:-:S04]  /*0160*/  ISETP.GE.AND P3, PT, R6, UR4, PT ;  /* 0x0000000406007c0c */ /* 0x000fc8000bf66270 */
[----:B------:R-:W-:Y:S01]  /*0170*/  ISETP.GE.AND P2, PT, R4, UR4, PT ;  /* 0x0000000404007c0c */ /* 0x000fe2000bf46270 */
[C---:B------:R-:W-:Y:S02]  /*0180*/  VIADD R4, R5.reuse, 0x5 ;  /* 0x0000000505047836 */ /* 0x040fe40000000000 */
[----:B------:R-:W-:-:S03]  /*0190*/  VIADD R6, R5, 0x7 ;  /* 0x0000000705067836 */ /* 0x000fc60000000000 */
[----:B------:R-:W-:Y:S01]  /*01a0*/  ISETP.GE.AND P4, PT, R4, UR4, PT ;  /* 0x0000000404007c0c */ /* 0x000fe2000bf86270 */
[C---:B------:R-:W-:Y:S01]  /*01b0*/  VIADD R4, R5.reuse, 0x6 ;  /* 0x0000000605047836 */ /* 0x040fe20000000000 */
[----:B------:R-:W5:Y:S01]  /*01c0*/  @!P1 LDG.E.64 R10, desc[UR10][R2.64+0x10] ;  /* 0x0000100a020a9981 */ /* 0x000f62000c1e1b00 */
[----:B------:R-:W-:-:S03]  /*01d0*/  VIADD R5, R5, 0x8 ;  /* 0x0000000805057836 */ /* 0x000fc60000000000 */
[----:B------:R-:W-:Y:S01]  /*01e0*/  ISETP.GE.AND P5, PT, R4, UR4, PT ;  /* 0x0000000404007c0c */ /* 0x000fe2000bfa6270 */
[----:B------:R-:W4:Y:S04]  /*01f0*/  @!P2 LDG.E.64 R18, desc[UR10][R2.64+0x18] ;  /* 0x0000180a0212a981 */ /* 0x000f28000c1e1b00 */
[----:B------:R-:W4:Y:S01]  /*0200*/  @!P3 LDG.E.64 R20, desc[UR10][R2.64+0x20] ;  /* 0x0000200a0214b981 */ /* 0x000f22000c1e1b00 */
[----:B--2---:R-:W-:Y:S01]  /*0210*/  @!P6 IMAD.MOV.U32 R12, RZ, RZ, R14 ;  /* 0x000000ffff0ce224 */ /* 0x004fe200078e000e */
[----:B------:R-:W-:Y:S01]  /*0220*/  @!P6 LOP3.LUT R13, R15, 0x80000000, RZ, 0x3c, !PT ;  /* 0x800000000f0de812 */ /* 0x000fe200078e3cff */
[----:B------:R-:W-:Y:S01]  /*0230*/  IMAD.MOV.U32 R14, RZ, RZ, -0x1 ;  /* 0xffffffffff0e7424 */ /* 0x000fe200078e00ff */
[----:B------:R-:W-:Y:S01]  /*0240*/  MOV R15, 0xffffffff ;  /* 0xffffffff000f7802 */ /* 0x000fe20000000f00 */
[----:B---3--:R-:W-:Y:S01]  /*0250*/  @!P0 IMAD.MOV.U32 R14, RZ, RZ, R8 ;  /* 0x000000ffff0e8224 */ /* 0x008fe200078e0008 */
[----:B------:R-:W-:-:S02]  /*0260*/  @!P0 LOP3.LUT R15, R9, 0x80000000, RZ, 0x3c, !PT ;  /* 0x80000000090f8812 */ /* 0x000fc400078e3cff */
[----:B------:R-:W-:Y:S02]  /*0270*/  ISETP.GE.AND P6, PT, R6, UR4, PT ;  /* 0x0000000406007c0c */ /* 0x000fe4000bfc6270 */
[----:B------:R-:W-:Y:S01]  /*0280*/  ISETP.GE.AND P0, PT, R5, UR4, PT ;  /* 0x0000000405007c0c */ /* 0x000fe2000bf06270 */
[----:B------:R-:W2:Y:S01]  /*0290*/  @!P4 LDG.E.64 R6, desc[UR10][R2.64+0x28] ;  /* 0x0000280a0206c981 */ /* 0x000ea2000c1e1b00 */
[----:B------:R-:W0:Y:S03]  /*02a0*/  LDCU.64 UR4, c[0x0][0x3a8] ;  /* 0x00007500ff0477ac */ /* 0x000e260008000a00 */
[----:B------:R-:W3:Y:S06]  /*02b0*/  @!P5 LDG.E.64 R4, desc[UR10][R2.64+0x30] ;  /* 0x0000300a0204d981 */ /* 0x000eec000c1e1b00 */
[----:B------:R-:W3:Y:S04]  /*02c0*/  @!P6 LDG.E.64 R22, desc[UR10][R2.64+0x38] ;  /* 0x0000380a0216e981 */ /* 0x000ee8000c1e1b00 */
[----:B------:R-:W3:Y:S01]  /*02d0*/  @!P0 LDG.E.64 R24, desc[UR10][R2.64+0x40] ;  /* 0x0000400a02188981 */ /* 0x000ee2000c1e1b00 */
[----:B------:R-:W-:Y:S01]  /*02e0*/  IMAD.MOV.U32 R49, RZ, RZ, -0x1 ;  /* 0xffffffffff317424 */ /* 0x000fe200078e00ff */
[----:B-----5:R-:W-:Y:S01]  /*02f0*/  @!P1 LOP3.LUT R49, R11, 0x80000000, RZ, 0x3c, !PT ;  /* 0x800000000b319812 */ /* 0x020fe200078e3cff */
[----:B------:R-:W-:Y:S01]  /*0300*/  @!P1 IMAD.MOV.U32 R48, RZ, RZ, R10 ;  /* 0x000000ffff309224 */ /* 0x000fe200078e000a */
[----:B------:R-:W-:Y:S01]  /*0310*/  SHF.R.U32.HI R83, RZ, 0x5, R0 ;  /* 0x00000005ff537819 */ /* 0x000fe20000011600 */
[----:B0-----:R-:W-:Y:S01]  /*0320*/  UIADD3 UR7, UPT, UPT, UR4, 0x6, URZ ;  /* 0x0000000604077890 */ /* 0x001fe2000fffe0ff */
[----:B------:R-:W-:Y:S01]  /*0330*/  IMAD.MOV.U32 R10, RZ, RZ, -0x1 ;  /* 0xffffffffff0a7424 */ /* 0x000fe200078e00ff */
[----:B------:R-:W-:Y:S01]  /*0340*/  UIADD3 UR5, UPT, UPT, -UR4, UR5, URZ ;  /* 0x0000000504057290 */ /* 0x000fe2000fffe1ff */
[----:B------:R-:W-:-:S02]  /*0350*/  IMAD.MOV.U32 R11, RZ, RZ, -0x1 ;  /* 0xffffffffff0b7424 */ /* 0x000fc400078e00ff */
[----:B------:R-:W-:Y:S01]  /*0360*/  UMOV UR4, 0x400 ;  /* 0x0000040000047882 */ /* 0x000fe20000000000 */
[----:B------:R-:W-:Y:S01]  /*0370*/  IMAD.MOV.U32 R8, RZ, RZ, -0x1 ;  /* 0xffffffffff087424 */ /* 0x000fe200078e00ff */
[----:B----4-:R-:W-:Y:S01]  /*0380*/  ULEA UR4, UR6, UR4, 0x18 ;  /* 0x0000000406047291 */ /* 0x010fe2000f8ec0ff */
[----:B------:R-:W-:Y:S02]  /*0390*/  IMAD.MOV.U32 R9, RZ, RZ, -0x1 ;  /* 0xffffffffff097424 */ /* 0x000fe400078e00ff */
[----:B------:R-:W-:Y:S02]  /*03a0*/  IMAD.MOV.U32 R16, RZ, RZ, -0x1 ;  /* 0xffffffffff107424 */ /* 0x000fe400078e00ff */
[----:B------:R-:W-:Y:S01]  /*03b0*/  IMAD.MOV.U32 R17, RZ, RZ, -0x1 ;  /* 0xffffffffff117424 */ /* 0x000fe200078e00ff */
[C---:B------:R-:W-:Y:S01]  /*03c0*/  LEA R31, R0.reuse, UR4, 0x2 ;  /* 0x00000004001f7c11 */ /* 0x040fe2000f8e10ff */
[----:B------:R-:W-:Y:S01]  /*03d0*/  IMAD.MOV.U32 R42, RZ, RZ, -0x1 ;  /* 0xffffffffff2a7424 */ /* 0x000fe200078e00ff */
[----:B------:R-:W-:Y:S01]  /*03e0*/  @!P2 LOP3.LUT R17, R19, 0x80000000, RZ, 0x3c, !PT ;  /* 0x800000001311a812 */ /* 0x000fe200078e3cff */
[----:B------:R-:W-:Y:S01]  /*03f0*/  IMAD.MOV.U32 R43, RZ, RZ, -0x1 ;  /* 0xffffffffff2b7424 */ /* 0x000fe200078e00ff */
[----:B------:R-:W-:Y:S01]  /*0400*/  @!P3 MOV R42, R20 ;  /* 0x00000014002ab202 */ /* 0x000fe20000000f00 */
[C---:B------:R-:W-:Y:S01]  /*0410*/  IMAD R33, R0.reuse, 0x80, R31 ;  /* 0x0000008000217824 */ /* 0x040fe200078e021f */
[----:B------:R-:W-:Y:S01]  /*0420*/  @!P3 LOP3.LUT R43, R21, 0x80000000, RZ, 0x3c, !PT ;  /* 0x80000000152bb812 */ /* 0x000fe200078e3cff */
[----:B------:R-:W-:Y:S01]  /*0430*/  @!P2 IMAD.MOV.U32 R16, RZ, RZ, R18 ;  /* 0x000000ffff10a224 */ /* 0x000fe200078e0012 */
[----:B------:R-:W-:Y:S01]  /*0440*/  LEA R28, R83, UR4, 0x2 ;  /* 0x00000004531c7c11 */ /* 0x000fe2000f8e10ff */
[----:B------:R-:W-:Y:S01]  /*0450*/  IMAD R35, R0, -0x3c, R33 ;  /* 0xffffffc400237824 */ /* 0x000fe200078e0221 */
[----:B------:R-:W-:Y:S01]  /*0460*/  BAR.SYNC.DEFER_BLOCKING 0x0 ;  /* 0x0000000000007b1d */ /* 0x000fe20000010000 */
[----:B--2---:R-:W-:Y:S01]  /*0470*/  @!P4 IMAD.MOV.U32 R10, RZ, RZ, R6 ;  /* 0x000000ffff0ac224 */ /* 0x004fe200078e0006 */
[----:B------:R-:W-:Y:S01]  /*0480*/  @!P4 LOP3.LUT R11, R7, 0x80000000, RZ, 0x3c, !PT ;  /* 0x80000000070bc812 */ /* 0x000fe200078e3cff */
[----:B------:R-:W-:-:S02]  /*0490*/  IMAD.MOV.U32 R6, RZ, RZ, -0x1 ;  /* 0xffffffffff067424 */ /* 0x000fc400078e00ff */
[----:B---3--:R-:W-:Y:S01]  /*04a0*/  @!P5 IMAD.MOV.U32 R8, RZ, RZ, R4 ;  /* 0x000000ffff08d224 */ /* 0x008fe200078e0004 */
[----:B------:R-:W-:Y:S01]  /*04b0*/  @!P5 LOP3.LUT R9, R5, 0x80000000, RZ, 0x3c, !PT ;  /* 0x800000000509d812 */ /* 0x000fe200078e3cff */
[----:B------:R-:W-:Y:S01]  /*04c0*/  IMAD.MOV.U32 R7, RZ, RZ, -0x1 ;  /* 0xffffffffff077424 */ /* 0x000fe200078e00ff */
[----:B------:R-:W-:Y:S01]  /*04d0*/  MOV R5, 0xffffffff ;  /* 0xffffffff00057802 */ /* 0x000fe20000000f00 */
[----:B------:R-:W-:Y:S02]  /*04e0*/  IMAD.MOV.U32 R4, RZ, RZ, -0x1 ;  /* 0xffffffffff047424 */ /* 0x000fe400078e00ff */
[----:B------:R-:W-:Y:S01]  /*04f0*/  @!P6 IMAD.MOV.U32 R6, RZ, RZ, R22 ;  /* 0x000000ffff06e224 */ /* 0x000fe200078e0016 */
[----:B------:R-:W-:Y:S01]  /*0500*/  @!P6 LOP3.LUT R7, R23, 0x80000000, RZ, 0x3c, !PT ;  /* 0x800000001707e812 */ /* 0x000fe200078e3cff */
[----:B------:R-:W-:Y:S01]  /*0510*/  @!P0 IMAD.MOV.U32 R4, RZ, RZ, R24 ;  /* 0x000000ffff048224 */ /* 0x000fe200078e0018 */
[----:B------:R-:W-:-:S07]  /*0520*/  @!P0 LOP3.LUT R5, R25, 0x80000000, RZ, 0x3c, !PT ;  /* 0x8000000019058812 */ /* 0x000fce00078e3cff */
.L_x_202:
[----:B------:R-:W-:Y:S01]  /*0530*/  UISETP.LT.AND UP0, UPT, UR5, 0x6, UPT ;  /* 0x000000060500788c */ /* 0x000fe2000bf01270 */
[----:B01----:R-:W-:Y:S01]  /*0540*/  IMAD.MOV.U32 R2, RZ, RZ, R12 ;  /* 0x000000ffff027224 */ /* 0x003fe200078e000c */
[----:B------:R-:W-:Y:S01]  /*0550*/  UMOV UR6, 0x1 ;  /* 0x0000000100067882 */ /* 0x000fe20000000000 */
[----:B------:R-:W-:Y:S01]  /*0560*/  UIADD3 UR8, UPT, UPT, UR7, -0x6, URZ ;  /* 0xfffffffa07087890 */ /* 0x000fe2000fffe0ff */
[----:B------:R-:W-:Y:S01]  /*0570*/  IMAD.MOV.U32 R3, RZ, RZ, R13 ;  /* 0x000000ffff037224 */ /* 0x000fe200078e000d */
[----:B------:R-:W-:Y:S01]  /*0580*/  USEL UR4, UR5, 0x6, UP0 ;  /* 0x0000000605047887 */ /* 0x000fe20008000000 */
[----:B------:R-:W-:Y:S01]  /*0590*/  STS [R31], RZ ;  /* 0x000000ff1f007388 */ /* 0x000fe20000000800 */
[----:B------:R-:W-:Y:S01]  /*05a0*/  IMAD.MOV.U32 R25, RZ, RZ, R7 ;  /* 0x000000ffff197224 */ /* 0x000fe200078e0007 */
[----:B------:R-:W-:Y:S01]  /*05b0*/  MOV R27, R5 ;  /* 0x00000005001b7202 */ /* 0x000fe20000000f00 */
[----:B------:R-:W-:Y:S01]  /*05c0*/  USHF.L.U32 UR4, UR6, UR4, URZ ;  /* 0x0000000406047299 */ /* 0x000fe200080006ff */
[----:B------:R-:W-:Y:S01]  /*05d0*/  SHF.R.U64 R12, R2, UR8, R3 ;  /* 0x00000008020c7c19 */ /* 0x000fe20008001203 */
[----:B------:R-:W-:Y:S01]  /*05e0*/  STS [R31+0x400], RZ ;  /* 0x000400ff1f007388 */ /* 0x000fe20000000800 */
[----:B------:R-:W-:Y:S01]  /*05f0*/  IMAD.MOV.U32 R26, RZ, RZ, R4 ;  /* 0x000000ffff1a7224 */ /* 0x000fe200078e0004 */
[----:B------:R-:W-:Y:S01]  /*0600*/  UIADD3 UR4, UPT, UPT, UR4, -0x1, URZ ;  /* 0xffffffff04047890 */ /* 0x000fe2000fffe0ff */
[----:B------:R-:W-:Y:S01]  /*0610*/  ISETP.NE.AND P1, PT, R82, 0x1f, PT ;  /* 0x0000001f5200780c */ /* 0x000fe20003f25270 */
[----:B------:R-:W-:Y:S01]  /*0620*/  STS [R31+0x800], RZ ;  /* 0x000800ff1f007388 */ /* 0x000fe20000000800 */
[----:B------:R-:W0:Y:S01]  /*0630*/  S2UR UR6, SR_CgaCtaId ;  /* 0x00000000000679c3 */ /* 0x000e220000008800 */
[----:B------:R-:W-:Y:S01]  /*0640*/  SHF.R.U64 R4, R26, UR8, R27 ;  /* 0x000000081a047c19 */ /* 0x000fe2000800121b */
[----:B------:R-:W-:Y:S01]  /*0650*/  UISETP.GE.AND UP0, UPT, UR7, UR9, UPT ;  /* 0x000000090700728c */ /* 0x000fe2000bf06270 */
[----:B------:R-:W-:Y:S01]  /*0660*/  LOP3.LUT R12, R12, UR4, RZ, 0xc0, !PT ;  /* 0x000000040c0c7c12 */ /* 0x000fe2000f8ec0ff */
[----:B------:R-:W-:Y:S01]  /*0670*/  STS [R31+0xc00], RZ ;  /* 0x000c00ff1f007388 */ /* 0x000fe20000000800 */
[----:B------:R-:W-:-:S02]  /*0680*/  LOP3.LUT R4, R4, UR4, RZ, 0xc0, !PT ;  /* 0x0000000404047c12 */ /* 0x000fc4000f8ec0ff */
[----:B------:R-:W-:Y:S01]  /*0690*/  ISETP.NE.AND P2, PT, R83, 0x6, PT ;  /* 0x000000065300780c */ /* 0x000fe20003f45270 */
[----:B------:R-:W-:Y:S01]  /*06a0*/  IMAD.SHL.U32 R13, R12, 0x400, RZ ;  /* 0x000004000c0d7824 */ /* 0x000fe200078e00ff */
[----:B------:R-:W-:Y:S01]  /*06b0*/  SHF.R.U32.HI R12, RZ, 0x4, R12 ;  /* 0x00000004ff0c7819 */ /* 0x000fe2000001160c */
[----:B------:R-:W-:Y:S01]  /*06c0*/  STS [R31+0x1000], RZ ;  /* 0x001000ff1f007388 */ /* 0x000fe20000000800 */
[----:B------:R-:W-:Y:S01]  /*06d0*/  IMAD.SHL.U32 R5, R4, 0x400, RZ ;  /* 0x0000040004057824 */ /* 0x000fe200078e00ff */
[----:B------:R-:W-:Y:S02]  /*06e0*/  SHF.R.U32.HI R4, RZ, 0x4, R4 ;  /* 0x00000004ff047819 */ /* 0x000fe40000011604 */
[----:B------:R-:W-:Y:S01]  /*06f0*/  LOP3.LUT R40, R13, 0x7c00, RZ, 0xc0, !PT ;  /* 0x00007c000d287812 */ /* 0x000fe200078ec0ff */
[----:B------:R-:W-:Y:S01]  /*0700*/  STS [R31+0x1400], RZ ;  /* 0x001400ff1f007388 */ /* 0x000fe20000000800 */
[----:B------:R-:W-:Y:S01]  /*0710*/  LOP3.LUT R12, R12, 0xffffffe, RZ, 0xc0, !PT ;  /* 0x0ffffffe0c0c7812 */ /* 0x000fe200078ec0ff */
[----:B--2---:R-:W-:Y:S01]  /*0720*/  IMAD.MOV.U32 R13, RZ, RZ, R15 ;  /* 0x000000ffff0d7224 */ /* 0x004fe200078e000f */
[----:B------:R-:W-:Y:S01]  /*0730*/  ISETP.NE.AND P3, PT, R83, 0x7, PT ;  /* 0x000000075300780c */ /* 0x000fe20003f65270 */
[----:B------:R-:W-:Y:S01]  /*0740*/  STS [R31+0x1800], RZ ;  /* 0x001800ff1f007388 */ /* 0x000fe20000000800 */
[----:B------:R-:W-:Y:S01]  /*0750*/  IADD3 R40, PT, PT, R12, R31, R40 ;  /* 0x0000001f0c287210 */ /* 0x000fe20007ffe028 */
[----:B------:R-:W-:-:S02]  /*0760*/  IMAD.MOV.U32 R12, RZ, RZ, R14 ;  /* 0x000000ffff0c7224 */ /* 0x000fc400078e000e */
[----:B------:R-:W-:Y:S03]  /*0770*/  STS [R31+0x1c00], RZ ;  /* 0x001c00ff1f007388 */ /* 0x000fe60000000800 */
[----:B------:R-:W-:Y:S01]  /*0780*/  SHF.R.U64 R14, R12, UR8, R13 ;  /* 0x000000080c0e7c19 */ /* 0x000fe2000800120d */
[----:B------:R-:W-:Y:S03]  /*0790*/  STS [R31+0x2000], RZ ;  /* 0x002000ff1f007388 */ /* 0x000fe60000000800 */
[----:B------:R-:W-:Y:S01]  /*07a0*/  LOP3.LUT R14, R14, UR4, RZ, 0xc0, !PT ;  /* 0x000000040e0e7c12 */ /* 0x000fe2000f8ec0ff */
[----:B------:R-:W-:Y:S04]  /*07b0*/  STS [R31+0x2400], RZ ;  /* 0x002400ff1f007388 */ /* 0x000fe80000000800 */
[----:B------:R-:W-:Y:S01]  /*07c0*/  STS [R31+0x2800], RZ ;  /* 0x002800ff1f007388 */ /* 0x000fe20000000800 */
[----:B------:R-:W-:Y:S01]  /*07d0*/  IMAD.SHL.U32 R15, R14, 0x400, RZ ;  /* 0x000004000e0f7824 */ /* 0x000fe200078e00ff */
[----:B------:R-:W-:-:S02]  /*07e0*/  SHF.R.U32.HI R14, RZ, 0x4, R14 ;  /* 0x00000004ff0e7819 */ /* 0x000fc4000001160e */
[----:B------:R-:W-:Y:S02]  /*07f0*/  STS [R31+0x2c00], RZ ;  /* 0x002c00ff1f007388 */ /* 0x000fe40000000800 */
[----:B------:R-:W-:Y:S02]  /*0800*/  LOP3.LUT R34, R15, 0x7c00, RZ, 0xc0, !PT ;  /* 0x00007c000f227812 */ /* 0x000fe400078ec0ff */
[----:B------:R-:W-:Y:S01]  /*0810*/  STS [R31+0x3000], RZ ;  /* 0x003000ff1f007388 */ /* 0x000fe20000000800 */
[----:B------:R-:W-:-:S03]  /*0820*/  LOP3.LUT R14, R14, 0xffffffe, RZ, 0xc0, !PT ;  /* 0x0ffffffe0e0e7812 */ /* 0x000fc600078ec0ff */
[----:B------:R-:W-:Y:S01]  /*0830*/  STS [R31+0x3400], RZ ;  /* 0x003400ff1f007388 */ /* 0x000fe20000000800 */
[----:B------:R-:W-:Y:S01]  /*0840*/  IADD3 R34, PT, PT, R14, R31, R34 ;  /* 0x0000001f0e227210 */ /* 0x000fe20007ffe022 */
[----:B---3--:R-:W-:Y:S02]  /*0850*/  IMAD.MOV.U32 R14, RZ, RZ, R48 ;  /* 0x000000ffff0e7224 */ /* 0x008fe400078e0030 */
[----:B------:R-:W-:Y:S04]  /*0860*/  STS [R31+0x3800], RZ ;  /* 0x003800ff1f007388 */ /* 0x000fe80000000800 */
        /* <DEDUP_REMOVED lines=18> */
[----:B------:R-:W1:Y:S02]  /*0990*/  LDS.U16 R39, [R40] ;  /* 0x0000000028277984 */ /* 0x000e640000000400 */
[----:B-1----:R-:W-:-:S05]  /*09a0*/  VIADD R15, R39, 0x1 ;  /* 0x00000001270f7836 */ /* 0x002fca0000000000 */
[----:B------:R1:W-:Y:S04]  /*09b0*/  STS.U16 [R40], R15 ;  /* 0x0000000f28007388 */ /* 0x0003e80000000400 */
[----:B------:R-:W2:Y:S01]  /*09c0*/  LDS.U16 R38, [R34] ;  /* 0x0000000022267984 */ /* 0x000ea20000000400 */
[----:B-1----:R-:W-:Y:S02]  /*09d0*/  MOV R15, R49 ;  /* 0x00000031000f7202 */ /* 0x002fe40000000f00 */
[----:B------:R-:W-:Y:S02]  /*09e0*/  LOP3.LUT R49, R4, 0xffffffe, RZ, 0xc0, !PT ;  /* 0x0ffffffe04317812 */ /* 0x000fe400078ec0ff */
[----:B------:R-:W-:-:S04]  /*09f0*/  SHF.R.U64 R18, R14, UR8, R15 ;  /* 0x000000080e127c19 */ /* 0x000fc8000800120f */
[----:B------:R-:W-:-:S05]  /*0a00*/  LOP3.LUT R18, R18, UR4, RZ, 0xc0, !PT ;  /* 0x0000000412127c12 */ /* 0x000fca000f8ec0ff */
[----:B------:R-:W-:Y:S01]  /*0a10*/  IMAD.SHL.U32 R19, R18, 0x400, RZ ;  /* 0x0000040012137824 */ /* 0x000fe200078e00ff */
[----:B------:R-:W-:-:S04]  /*0a20*/  SHF.R.U32.HI R18, RZ, 0x4, R18 ;  /* 0x00000004ff127819 */ /* 0x000fc80000011612 */
[----:B------:R-:W-:Y:S02]  /*0a30*/  LOP3.LUT R30, R19, 0x7c00, RZ, 0xc0, !PT ;  /* 0x00007c00131e7812 */ /* 0x000fe400078ec0ff */
[----:B------:R-:W-:-:S04]  /*0a40*/  LOP3.LUT R18, R18, 0xffffffe, RZ, 0xc0, !PT ;  /* 0x0ffffffe12127812 */ /* 0x000fc800078ec0ff */
[----:B------:R-:W-:Y:S02]  /*0a50*/  IADD3 R30, PT, PT, R18, R31, R30 ;  /* 0x0000001f121e7210 */ /* 0x000fe40007ffe01e */
[----:B----4-:R-:W-:-:S04]  /*0a60*/  SHF.R.U64 R18, R16, UR8, R17 ;  /* 0x0000000810127c19 */ /* 0x010fc80008001211 */
[----:B------:R-:W-:Y:S01]  /*0a70*/  LOP3.LUT R18, R18, UR4, RZ, 0xc0, !PT ;  /* 0x0000000412127c12 */ /* 0x000fe2000f8ec0ff */
[----:B--2---:R-:W-:-:S04]  /*0a80*/  VIADD R19, R38, 0x1 ;  /* 0x0000000126137836 */ /* 0x004fc80000000000 */
[----:B------:R-:W-:Y:S01]  /*0a90*/  IMAD.SHL.U32 R20, R18, 0x400, RZ ;  /* 0x0000040012147824 */ /* 0x000fe200078e00ff */
[----:B------:R-:W-:Y:S01]  /*0aa0*/  SHF.R.U32.HI R18, RZ, 0x4, R18 ;  /* 0x00000004ff127819 */ /* 0x000fe20000011612 */
[----:B------:R1:W-:Y:S03]  /*0ab0*/  STS.U16 [R34], R19 ;  /* 0x0000001322007388 */ /* 0x0003e60000000400 */
[----:B------:R-:W-:Y:S01]  /*0ac0*/  LOP3.LUT R20, R20, 0x7c00, RZ, 0xc0, !PT ;  /* 0x00007c0014147812 */ /* 0x000fe200078ec0ff */
[----:B------:R-:W2:Y:S01]  /*0ad0*/  LDS.U16 R37, [R30] ;  /* 0x000000001e257984 */ /* 0x000ea20000000400 */
[----:B------:R-:W-:-:S04]  /*0ae0*/  LOP3.LUT R18, R18, 0xffffffe, RZ, 0xc0, !PT ;  /* 0x0ffffffe12127812 */ /* 0x000fc800078ec0ff */
[----:B------:R-:W-:Y:S01]  /*0af0*/  IADD3 R32, PT, PT, R18, R31, R20 ;  /* 0x0000001f12207210 */ /* 0x000fe20007ffe014 */
[----:B------:R-:W-:Y:S02]  /*0b00*/  IMAD.MOV.U32 R18, RZ, RZ, R42 ;  /* 0x000000ffff127224 */ /* 0x000fe400078e002a */
[----:B-1----:R-:W-:-:S05]  /*0b10*/  IMAD.MOV.U32 R19, RZ, RZ, R43 ;  /* 0x000000ffff137224 */ /* 0x002fca00078e002b */
[----:B------:R-:W-:-:S04]  /*0b20*/  SHF.R.U64 R20, R18, UR8, R19 ;  /* 0x0000000812147c19 */ /* 0x000fc80008001213 */
[----:B------:R-:W-:-:S05]  /*0b30*/  LOP3.LUT R20, R20, UR4, RZ, 0xc0, !PT ;  /* 0x0000000414147c12 */ /* 0x000fca000f8ec0ff */
[----:B------:R-:W-:Y:S01]  /*0b40*/  IMAD.SHL.U32 R22, R20, 0x400, RZ ;  /* 0x0000040014167824 */ /* 0x000fe200078e00ff */
[----:B------:R-:W-:-:S04]  /*0b50*/  SHF.R.U32.HI R20, RZ, 0x4, R20 ;  /* 0x00000004ff147819 */ /* 0x000fc80000011614 */
[----:B------:R-:W-:Y:S02]  /*0b60*/  LOP3.LUT R22, R22, 0x7c00, RZ, 0xc0, !PT ;  /* 0x00007c0016167812 */ /* 0x000fe400078ec0ff */
[----:B------:R-:W-:-:S04]  /*0b70*/  LOP3.LUT R20, R20, 0xffffffe, RZ, 0xc0, !PT ;  /* 0x0ffffffe14147812 */ /* 0x000fc800078ec0ff */
[----:B------:R-:W-:Y:S01]  /*0b80*/  IADD3 R41, PT, PT, R20, R31, R22 ;  /* 0x0000001f14297210 */ /* 0x000fe20007ffe016 */
[----:B------:R-:W-:Y:S02]  /*0b90*/  IMAD.MOV.U32 R20, RZ, RZ, R10 ;  /* 0x000000ffff147224 */ /* 0x000fe400078e000a */
[----:B--2---:R-:W-:-:S05]  /*0ba0*/  VIADD R21, R37, 0x1 ;  /* 0x0000000125157836 */ /* 0x004fca0000000000 */
[----:B------:R1:W-:Y:S04]  /*0bb0*/  STS.U16 [R30], R21 ;  /* 0x000000151e007388 */ /* 0x0003e80000000400 */
[----:B------:R-:W2:Y:S01]  /*0bc0*/  LDS.U16 R36, [R32] ;  /* 0x0000000020247984 */ /* 0x000ea20000000400 */
[----:B-1----:R-:W-:-:S05]  /*0bd0*/  IMAD.MOV.U32 R21, RZ, RZ, R11 ;  /* 0x000000ffff157224 */ /* 0x002fca00078e000b */
[----:B------:R-:W-:-:S04]  /*0be0*/  SHF.R.U64 R10, R20, UR8, R21 ;  /* 0x00000008140a7c19 */ /* 0x000fc80008001215 */
[----:B------:R-:W-:-:S04]  /*0bf0*/  LOP3.LUT R10, R10, UR4, RZ, 0xc0, !PT ;  /* 0x000000040a0a7c12 */ /* 0x000fc8000f8ec0ff */
[----:B------:R-:W-:Y:S02]  /*0c00*/  SHF.L.U32 R11, R10, 0xa, RZ ;  /* 0x0000000a0a0b7819 */ /* 0x000fe400000006ff */
[----:B------:R-:W-:Y:S02]  /*0c10*/  SHF.R.U32.HI R10, RZ, 0x4, R10 ;  /* 0x00000004ff0a7819 */ /* 0x000fe4000001160a */
        /* <DEDUP_REMOVED lines=15> */
[----:B------:R-:W-:-:S05]  /*0d10*/  IMAD.MOV.U32 R24, RZ, RZ, R6 ;  /* 0x000000ffff187224 */ /* 0x000fca00078e0006 */
[----:B------:R-:W-:Y:S01]  /*0d20*/  SHF.R.U64 R6, R24, UR8, R25 ;  /* 0x0000000818067c19 */ /* 0x000fe20008001219 */
[----:B--2---:R-:W-:-:S03]  /*0d30*/  VIADD R10, R42, 0x1 ;  /* 0x000000012a0a7836 */ /* 0x004fc60000000000 */
[----:B------:R-:W-:Y:S01]  /*0d40*/  LOP3.LUT R6, R6, UR4, RZ, 0xc0, !PT ;  /* 0x0000000406067c12 */ /* 0x000fe2000f8ec0ff */
[----:B------:R-:W-:Y:S02]  /*0d50*/  UMOV UR4, 0x400 ;  /* 0x0000040000047882 */ /* 0x000fe40000000000 */
[----:B0-----:R-:W-:Y:S01]  /*0d60*/  ULEA UR4, UR6, UR4, 0x18 ;  /* 0x0000000406047291 */ /* 0x001fe2000f8ec0ff */
[----:B------:R0:W-:Y:S01]  /*0d70*/  STS.U16 [R41], R10 ;  /* 0x0000000a29007388 */ /* 0x0001e20000000400 */
[----:B------:R-:W-:Y:S01]  /*0d80*/  IMAD.SHL.U32 R7, R6, 0x400, RZ ;  /* 0x0000040006077824 */ /* 0x000fe200078e00ff */
[----:B------:R-:W-:Y:S02]  /*0d90*/  SHF.R.U32.HI R6, RZ, 0x4, R6 ;  /* 0x00000004ff067819 */ /* 0x000fe40000011606 */
[----:B------:R-:W1:Y:S02]  /*0da0*/  LDS.U16 R44, [R43] ;  /* 0x000000002b2c7984 */ /* 0x000e640000000400 */
[----:B------:R-:W-:-:S02]  /*0db0*/  LOP3.LUT R47, R6, 0xffffffe, RZ, 0xc0, !PT ;  /* 0x0ffffffe062f7812 */ /* 0x000fc400078ec0ff */
[----:B0-----:R-:W-:-:S04]  /*0dc0*/  LOP3.LUT R10, R7, 0x7c00, RZ, 0xc0, !PT ;  /* 0x00007c00070a7812 */ /* 0x001fc800078ec0ff */
[----:B------:R-:W-:Y:S01]  /*0dd0*/  IADD3 R47, PT, PT, R47, R31, R10 ;  /* 0x0000001f2f2f7210 */ /* 0x000fe20007ffe00a */
[----:B-1----:R-:W-:-:S05]  /*0de0*/  VIADD R8, R44, 0x1 ;  /* 0x000000012c087836 */ /* 0x002fca0000000000 */
[----:B------:R0:W-:Y:S04]  /*0df0*/  STS.U16 [R43], R8 ;  /* 0x000000082b007388 */ /* 0x0001e80000000400 */
[----:B------:R-:W1:Y:S01]  /*0e00*/  LDS.U16 R46, [R45] ;  /* 0x000000002d2e7984 */ /* 0x000e620000000400 */
[----:B0-----:R-:W-:-:S04]  /*0e10*/  LOP3.LUT R8, R5, 0x7c00, RZ, 0xc0, !PT ;  /* 0x00007c0005087812 */ /* 0x001fc800078ec0ff */
[----:B------:R-:W-:Y:S01]  /*0e20*/  IADD3 R49, PT, PT, R49, R31, R8 ;  /* 0x0000001f31317210 */ /* 0x000fe20007ffe008 */
[----:B-1----:R-:W-:-:S05]  /*0e30*/  VIADD R6, R46, 0x1 ;  /* 0x000000012e067836 */ /* 0x002fca0000000000 */
[----:B------:R-:W-:Y:S04]  /*0e40*/  STS.U16 [R45], R6 ;  /* 0x000000062d007388 */ /* 0x000fe80000000400 */
[----:B------:R-:W0:Y:S02]  /*0e50*/  LDS.U16 R48, [R47] ;  /* 0x000000002f307984 */ /* 0x000e240000000400 */
[----:B0-----:R-:W-:-:S05]  /*0e60*/  VIADD R4, R48, 0x1 ;  /* 0x0000000130047836 */ /* 0x001fca0000000000 */
[----:B------:R-:W-:Y:S04]  /*0e70*/  STS.U16 [R47], R4 ;  /* 0x000000042f007388 */ /* 0x000fe80000000400 */
[----:B------:R-:W0:Y:S02]  /*0e80*/  LDS.U16 R50, [R49] ;  /* 0x0000000031327984 */ /* 0x000e240000000400 */
[----:B0-----:R-:W-:-:S05]  /*0e90*/  VIADD R6, R50, 0x1 ;  /* 0x0000000132067836 */ /* 0x001fca0000000000 */
[----:B------:R-:W-:Y:S01]  /*0ea0*/  STS.U16 [R49], R6 ;  /* 0x0000000631007388 */ /* 0x000fe20000000400 */
[----:B------:R-:W-:Y:S06]  /*0eb0*/  BAR.SYNC.DEFER_BLOCKING 0x0 ;  /* 0x0000000000007b1d */ /* 0x000fec0000010000 */
[----:B------:R-:W-:Y:S04]  /*0ec0*/  LDS R76, [R33] ;  /* 0x00000000214c7984 */ /* 0x000fe80000000800 */
[----:B------:R-:W0:Y:S04]  /*0ed0*/  LDS R77, [R33+0x4] ;  /* 0x00000400214d7984 */ /* 0x000e280000000800 */
        /* <DEDUP_REMOVED lines=8> */
[----:B------:R-:W5:Y:S01]  /*0f60*/  LDS R72, [R33+0x28] ;  /* 0x0000280021487984 */ /* 0x000f620000000800 */
[----:B0-----:R-:W-:-:S03]  /*0f70*/  IMAD.IADD R77, R76, 0x1, R77 ;  /* 0x000000014c4d7824 */ /* 0x001fc600078e024d */
[----:B------:R-:W0:Y:S01]  /*0f80*/  LDS R71, [R33+0x2c] ;  /* 0x00002c0021477984 */ /* 0x000e220000000800 */
[----:B-1----:R-:W-:-:S03]  /*0f90*/  IMAD.IADD R78, R78, 0x1, R77 ;  /* 0x000000014e4e7824 */ /* 0x002fc600078e024d */
[----:B------:R-:W1:Y:S01]  /*0fa0*/  LDS R70, [R33+0x30] ;  /* 0x0000300021467984 */ /* 0x000e620000000800 */
[----:B--2---:R-:W-:-:S03]  /*0fb0*/  IMAD.IADD R79, R79, 0x1, R78 ;  /* 0x000000014f4f7824 */ /* 0x004fc600078e024e */
[----:B------:R-:W2:Y:S01]  /*0fc0*/  LDS R69, [R33+0x34] ;  /* 0x0000340021457984 */ /* 0x000ea20000000800 */
[----:B---3--:R-:W-:-:S03]  /*0fd0*/  IMAD.IADD R80, R80, 0x1, R79 ;  /* 0x0000000150507824 */ /* 0x008fc600078e024f */
[----:B------:R-:W3:Y:S01]  /*0fe0*/  LDS R68, [R33+0x38] ;  /* 0x0000380021447984 */ /* 0x000ee20000000800 */
[----:B----4-:R-:W-:-:S03]  /*0ff0*/  IMAD.IADD R81, R81, 0x1, R80 ;  /* 0x0000000151517824 */ /* 0x010fc600078e0250 */
[----:B------:R-:W4:Y:S01]  /*1000*/  LDS R67, [R33+0x3c] ;  /* 0x00003c0021437984 */ /* 0x000f220000000800 */
[----:B-----5:R-:W-:-:S03]  /*1010*/  IMAD.IADD R84, R84, 0x1, R81 ;  /* 0x0000000154547824 */ /* 0x020fc600078e0251 */
[----:B------:R-:W5:Y:S02]  /*1020*/  LDS R66, [R33+0x40] ;  /* 0x0000400021427984 */ /* 0x000f640000000800 */
[----:B------:R-:W-:Y:S02]  /*1030*/  IADD3 R75, PT, PT, R75, R84, RZ ;  /* 0x000000544b4b7210 */ /* 0x000fe40007ffe0ff */
[----:B------:R-:W5:Y:S03]  /*1040*/  LDS R65, [R33+0x44] ;  /* 0x0000440021417984 */ /* 0x000f660000000800 */
[----:B------:R-:W-:Y:S01]  /*1050*/  IMAD.IADD R74, R74, 0x1, R75 ;  /* 0x000000014a4a7824 */ /* 0x000fe200078e024b */
[----:B------:R-:W5:Y:S03]  /*1060*/  LDS R64, [R33+0x48] ;  /* 0x0000480021407984 */ /* 0x000f660000000800 */
[----:B------:R-:W-:Y:S01]  /*1070*/  IMAD.IADD R73, R73, 0x1, R74 ;  /* 0x0000000149497824 */ /* 0x000fe200078e024a */
[----:B------:R-:W5:Y:S03]  /*1080*/  LDS R63, [R33+0x4c] ;  /* 0x00004c00213f7984 */ /* 0x000f660000000800 */
[----:B------:R-:W-:Y:S01]  /*1090*/  IMAD.IADD R72, R72, 0x1, R73 ;  /* 0x0000000148487824 */ /* 0x000fe200078e0249 */
[----:B------:R-:W5:Y:S03]  /*10a0*/  LDS R62, [R33+0x50] ;  /* 0x00005000213e7984 */ /* 0x000f660000000800 */
[----:B0-----:R-:W-:Y:S01]  /*10b0*/  IMAD.IADD R71, R71, 0x1, R72 ;  /* 0x0000000147477824 */ /* 0x001fe200078e0248 */
[----:B------:R-:W0:Y:S03]  /*10c0*/  LDS R61, [R33+0x54] ;  /* 0x00005400213d7984 */ /* 0x000e260000000800 */
[----:B-1----:R-:W-:Y:S01]  /*10d0*/  IMAD.IADD R70, R70, 0x1, R71 ;  /* 0x0000000146467824 */ /* 0x002fe200078e0247 */
[----:B------:R-:W1:Y:S03]  /*10e0*/  LDS R60, [R33+0x58] ;  /* 0x00005800213c7984 */ /* 0x000e660000000800 */
[----:B--2---:R-:W-:Y:S01]  /*10f0*/  IMAD.IADD R69, R69, 0x1, R70 ;  /* 0x0000000145457824 */ /* 0x004fe200078e0246 */
[----:B------:R-:W2:Y:S03]  /*1100*/  LDS R59, [R33+0x5c] ;  /* 0x00005c00213b7984 */ /* 0x000ea60000000800 */
[----:B---3--:R-:W-:Y:S01]  /*1110*/  IMAD.IADD R68, R68, 0x1, R69 ;  /* 0x0000000144447824 */ /* 0x008fe200078e0245 */
[----:B------:R-:W3:Y:S03]  /*1120*/  LDS R58, [R33+0x60] ;  /* 0x00006000213a7984 */ /* 0x000ee60000000800 */
[----:B----4-:R-:W-:Y:S01]  /*1130*/  IMAD.IADD R67, R67, 0x1, R68 ;  /* 0x0000000143437824 */ /* 0x010fe200078e0244 */
[----:B------:R-:W4:Y:S03]  /*1140*/  LDS R57, [R33+0x64] ;  /* 0x0000640021397984 */ /* 0x000f260000000800 */
[----:B-----5:R-:W-:Y:S01]  /*1150*/  IMAD.IADD R66, R66, 0x1, R67 ;  /* 0x0000000142427824 */ /* 0x020fe200078e0243 */
[----:B------:R-:W5:Y:S04]  /*1160*/  LDS R56, [R33+0x68] ;  /* 0x0000680021387984 */ /* 0x000f680000000800 */
[----:B------:R-:W-:Y:S01]  /*1170*/  IADD3 R65, PT, PT, R65, R66, RZ ;  /* 0x0000004241417210 */ /* 0x000fe20007ffe0ff */
[----:B------:R-:W5:Y:S04]  /*1180*/  LDS R55, [R33+0x6c] ;  /* 0x00006c0021377984 */ /* 0x000f680000000800 */
        /* <DEDUP_REMOVED lines=10> */
[----:B--2---:R-:W-:-:S04]  /*1230*/  IMAD.IADD R59, R59, 0x1, R60 ;  /* 0x000000013b3b7824 */ /* 0x004fc800078e023c */
[----:B---3--:R-:W-:-:S04]  /*1240*/  IMAD.IADD R58, R58, 0x1, R59 ;  /* 0x000000013a3a7824 */ /* 0x008fc800078e023b */
[----:B----4-:R-:W-:-:S04]  /*1250*/  IMAD.IADD R57, R57, 0x1, R58 ;  /* 0x0000000139397824 */ /* 0x010fc800078e023a */
[----:B-----5:R-:W-:-:S05]  /*1260*/  IMAD.IADD R56, R56, 0x1, R57 ;  /* 0x0000000138387824 */ /* 0x020fca00078e0239 */
[----:B------:R-:W-:-:S05]  /*1270*/  IADD3 R55, PT, PT, R55, R56, RZ ;  /* 0x0000003837377210 */ /* 0x000fca0007ffe0ff */
[----:B------:R-:W-:-:S04]  /*1280*/  IMAD.IADD R54, R54, 0x1, R55 ;  /* 0x0000000136367824 */ /* 0x000fc800078e0237 */
[----:B------:R-:W-:-:S04]  /*1290*/  IMAD.IADD R53, R53, 0x1, R54 ;  /* 0x0000000135357824 */ /* 0x000fc800078e0236 */
[----:B------:R-:W-:-:S04]  /*12a0*/  IMAD.IADD R52, R52, 0x1, R53 ;  /* 0x0000000134347824 */ /* 0x000fc800078e0235 */
[----:B0-----:R-:W-:-:S04]  /*12b0*/  IMAD.IADD R51, R51, 0x1, R52 ;  /* 0x0000000133337824 */ /* 0x001fc800078e0234 */
[----:B-1----:R-:W-:-:S05]  /*12c0*/  IMAD.IADD R85, R4, 0x1, R51 ;  /* 0x0000000104557824 */ /* 0x002fca00078e0233 */
        /* <DEDUP_REMOVED lines=8> */
[----:B------:R-:W0:Y:S02]  /*1350*/  SHFL.UP P0, R86, R87, 0x10, RZ ;  /* 0x0600000057567989 */ /* 0x000e2400000000ff */
[----:B0-----:R-:W-:Y:S02]  /*1360*/  @P0 IADD3 R86, PT, PT, R87, R86, RZ ;  /* 0x0000005657560210 */ /* 0x001fe40007ffe0ff */
[----:B------:R-:W-:-:S03]  /*1370*/  ISETP.NE.AND P0, PT, R83, 0x1, PT ;  /* 0x000000015300780c */ /* 0x000fc60003f05270 */
[----:B------:R-:W-:Y:S01]  /*1380*/  @!P1 STS [R28+0x8400], R86 ;  /* 0x008400561c009388 */ /* 0x000fe20000000800 */
[----:B------:R-:W-:Y:S01]  /*1390*/  BAR.SYNC.DEFER_BLOCKING 0x0 ;  /* 0x0000000000007b1d */ /* 0x000fe20000010000 */
[----:B------:R-:W-:Y:S01]  /*13a0*/  ISETP.NE.AND P1, PT, R83, 0x4, PT ;  /* 0x000000045300780c */ /* 0x000fe20003f25270 */
[----:B------:R-:W-:-:S04]  /*13b0*/  IMAD.IADD R85, R86, 0x1, -R85 ;  /* 0x0000000156557824 */ /* 0x000fc800078e0a55 */
[----:B------:R-:W0:Y:S04]  /*13c0*/  LDS.128 R4, [UR4+0x8400] ;  /* 0x00840004ff047984 */ /* 0x000e280008000c00 */
[----:B------:R-:W1:Y:S01]  /*13d0*/  LDS.128 R8, [UR4+0x8410] ;  /* 0x00841004ff087984 */ /* 0x000e620008000c00 */
[C---:B0-----:R-:W-:Y:S01]  /*13e0*/  SEL R29, R4.reuse, R29, !P0 ;  /* 0x0000001d041d7207 */ /* 0x041fe20004000000 */
[----:B------:R-:W-:Y:S01]  /*13f0*/  IMAD.IADD R5, R4, 0x1, R5 ;  /* 0x0000000104057824 */ /* 0x000fe200078e0205 */
[----:B------:R-:W-:-:S03]  /*1400*/  ISETP.NE.AND P0, PT, R83, 0x2, PT ;  /* 0x000000025300780c */ /* 0x000fc60003f05270 */
[----:B------:R-:W-:Y:S01]  /*1410*/  IMAD.IADD R6, R6, 0x1, R5 ;  /* 0x0000000106067824 */ /* 0x000fe200078e0205 */
[----:B------:R-:W-:Y:S02]  /*1420*/  SEL R29, R5, R29, !P0 ;  /* 0x0000001d051d7207 */ /* 0x000fe40004000000 */
[----:B------:R-:W-:Y:S01]  /*1430*/  ISETP.NE.AND P0, PT, R83, 0x3, PT ;  /* 0x000000035300780c */ /* 0x000fe20003f05270 */
[----:B------:R-:W-:-:S03]  /*1440*/  IMAD.IADD R7, R7, 0x1, R6 ;  /* 0x0000000107077824 */ /* 0x000fc600078e0206 */
[----:B------:R-:W-:Y:S01]  /*1450*/  SEL R29, R6, R29, !P0 ;  /* 0x0000001d061d7207 */ /* 0x000fe20004000000 */
[----:B-1----:R-:W-:Y:S01]  /*1460*/  IMAD.IADD R8, R7, 0x1, R8 ;  /* 0x0000000107087824 */ /* 0x002fe200078e0208 */
[----:B------:R-:W-:Y:S02]  /*1470*/  ISETP.NE.AND P0, PT, R83, 0x5, PT ;  /* 0x000000055300780c */ /* 0x000fe40003f05270 */
[----:B------:R-:W-:Y:S01]  /*1480*/  SEL R29, R7, R29, !P1 ;  /* 0x0000001d071d7207 */ /* 0x000fe20004800000 */
[----:B------:R-:W-:Y:S01]  /*1490*/  IMAD.IADD R9, R9, 0x1, R8 ;  /* 0x0000000109097824 */ /* 0x000fe200078e0208 */
[----:B------:R-:W-:Y:S02]  /*14a0*/  ISETP.NE.AND P1, PT, R82, RZ, PT ;  /* 0x000000ff5200720c */ /* 0x000fe40003f25270 */
[----:B------:R-:W-:Y:S01]  /*14b0*/  SEL R29, R8, R29, !P0 ;  /* 0x0000001d081d7207 */ /* 0x000fe20004000000 */
[----:B------:R-:W-:Y:S01]  /*14c0*/  IMAD.IADD R10, R10, 0x1, R9 ;  /* 0x000000010a0a7824 */ /* 0x000fe200078e0209 */
[----:B------:R-:W-:-:S02]  /*14d0*/  ISETP.GT.U32.AND P0, PT, R0, 0x1f, PT ;  /* 0x0000001f0000780c */ /* 0x000fc40003f04070 */
[----:B------:R-:W-:Y:S01]  /*14e0*/  SEL R29, R9, R29, !P2 ;  /* 0x0000001d091d7207 */ /* 0x000fe20005000000 */
[----:B------:R-:W-:Y:S01]  /*14f0*/  IMAD.IADD R11, R11, 0x1, R10 ;  /* 0x000000010b0b7824 */ /* 0x000fe200078e020a */
[----:B------:R-:W-:Y:S02]  /*1500*/  ISETP.GT.U32.OR P2, PT, R0, 0x1f, P1 ;  /* 0x0000001f0000780c */ /* 0x000fe40000f44470 */
[----:B------:R-:W-:Y:S02]  /*1510*/  SEL R4, R85, RZ, P1 ;  /* 0x000000ff55047207 */ /* 0x000fe40000800000 */
[----:B------:R-:W-:-:S05]  /*1520*/  SEL R29, R10, R29, !P3 ;  /* 0x0000001d0a1d7207 */ /* 0x000fca0005800000 */
[----:B------:R-:W-:Y:S01]  /*1530*/  @P0 IMAD.IADD R85, R29, 0x1, R4 ;  /* 0x000000011d550824 */ /* 0x000fe200078e0204 */
[----:B------:R-:W-:-:S03]  /*1540*/  ISETP.NE.AND P0, PT, R0, RZ, PT ;  /* 0x000000ff0000720c */ /* 0x000fc60003f05270 */
[----:B------:R-:W-:-:S05]  /*1550*/  @!P2 SHF.L.U32 R85, R11, 0x10, RZ ;  /* 0x000000100b55a819 */ /* 0x000fca00000006ff */
[----:B------:R-:W-:Y:S01]  /*1560*/  @!P2 STS [UR4+0x8428], R85 ;  /* 0x00842855ff00a988 */ /* 0x000fe20008000804 */
[----:B------:R-:W-:Y:S06]  /*1570*/  BAR.SYNC.DEFER_BLOCKING 0x0 ;  /* 0x0000000000007b1d */ /* 0x000fec0000010000 */
[----:B------:R-:W0:Y:S02]  /*1580*/  LDS R4, [UR4+0x8428] ;  /* 0x00842804ff047984 */ /* 0x000e240008000800 */
[----:B0-----:R-:W-:-:S05]  /*1590*/  SEL R4, R4, RZ, P0 ;  /* 0x000000ff04047207 */ /* 0x001fca0000000000 */
[----:B------:R-:W-:-:S04]  /*15a0*/  IMAD.IADD R4, R4, 0x1, R85 ;  /* 0x0000000104047824 */ /* 0x000fc800078e0255 */
[--C-:B------:R-:W-:Y:S01]  /*15b0*/  IMAD.IADD R76, R76, 0x1, R4.reuse ;  /* 0x000000014c4c7824 */ /* 0x100fe200078e0204 */
[-C--:B------:R-:W-:Y:S01]  /*15c0*/  IADD3 R74, PT, PT, R74, R4.reuse, RZ ;  /* 0x000000044a4a7210 */ /* 0x080fe20007ffe0ff */
[--C-:B------:R-:W-:Y:S01]  /*15d0*/  IMAD.IADD R6, R77, 0x1, R4.reuse ;  /* 0x000000014d067824 */ /* 0x100fe200078e0204 */
[-C--:B------:R-:W-:Y:S01]  /*15e0*/  IADD3 R64, PT, PT, R64, R4.reuse, RZ ;  /* 0x0000000440407210 */ /* 0x080fe20007ffe0ff */
[--C-:B------:R-:W-:Y:S01]  /*15f0*/  IMAD.IADD R78, R78, 0x1, R4.reuse ;  /* 0x000000014e4e7824 */ /* 0x100fe200078e0204 */
[----:B------:R-:W-:Y:S01]  /*1600*/  IADD3 R54, PT, PT, R54, R4, RZ ;  /* 0x0000000436367210 */ /* 0x000fe20007ffe0ff */
[--C-:B------:R-:W-:Y:S01]  /*1610*/  IMAD.IADD R8, R79, 0x1, R4.reuse ;  /* 0x000000014f087824 */ /* 0x100fe200078e0204 */
[----:B------:R-:W-:Y:S01]  /*1620*/  STS [R33], R4 ;  /* 0x0000000421007388 */ /* 0x000fe20000000800 */
[--C-:B------:R-:W-:Y:S02]  /*1630*/  IMAD.IADD R80, R80, 0x1, R4.reuse ;  /* 0x0000000150507824 */ /* 0x100fe400078e0204 */
[--C-:B------:R-:W-:Y:S01]  /*1640*/  IMAD.IADD R10, R81, 0x1, R4.reuse ;  /* 0x00000001510a7824 */ /* 0x100fe200078e0204 */
[----:B------:R-:W-:Y:S01]  /*1650*/  STS [R33+0x4], R76 ;  /* 0x0000044c21007388 */ /* 0x000fe20000000800 */
[----:B------:R-:W-:-:S02]  /*1660*/  IMAD.IADD R84, R84, 0x1, R4 ;  /* 0x0000000154547824 */ /* 0x000fc400078e0204 */
[--C-:B------:R-:W-:Y:S01]  /*1670*/  IMAD.IADD R86, R75, 0x1, R4.reuse ;  /* 0x000000014b567824 */ /* 0x100fe200078e0204 */
[----:B------:R-:W-:Y:S01]  /*1680*/  STS [R33+0x8], R6 ;  /* 0x0000080621007388 */ /* 0x000fe20000000800 */
[--C-:B------:R-:W-:Y:S02]  /*1690*/  IMAD.IADD R88, R73, 0x1, R4.reuse ;  /* 0x0000000149587824 */ /* 0x100fe400078e0204 */
[--C-:B------:R-:W-:Y:S01]  /*16a0*/  IMAD.IADD R72, R72, 0x1, R4.reuse ;  /* 0x0000000148487824 */ /* 0x100fe200078e0204 */
[----:B------:R-:W-:Y:S01]  /*16b0*/  STS [R33+0xc], R78 ;  /* 0x00000c4e21007388 */ /* 0x000fe20000000800 */
        /* <DEDUP_REMOVED lines=27> */
[----:B------:R-:W-:-:S03]  /*1870*/  IMAD.IADD R51, R51, 0x1, R4 ;  /* 0x0000000133337824 */ /* 0x000fc600078e0204 */
[----:B------:R-:W-:Y:S04]  /*1880*/  STS [R33+0x34], R70 ;  /* 0x0000344621007388 */ /* 0x000fe80000000800 */
        /* <DEDUP_REMOVED lines=18> */
[----:B------:R-:W-:Y:S01]  /*19b0*/  STS [R33+0x80], R51 ;  /* 0x0000803321007388 */ /* 0x000fe20000000800 */
[----:B------:R-:W-:Y:S06]  /*19c0*/  BAR.SYNC.DEFER_BLOCKING 0x0 ;  /* 0x0000000000007b1d */ /* 0x000fec0000010000 */
[----:B------:R-:W0:Y:S04]  /*19d0*/  LDS.U16 R30, [R30] ;  /* 0x000000001e1e7984 */ /* 0x000e280000000400 */
[----:B------:R-:W1:Y:S04]  /*19e0*/  LDS.U16 R40, [R40] ;  /* 0x0000000028287984 */ /* 0x000e680000000400 */
[----:B------:R-:W2:Y:S04]  /*19f0*/  LDS.U16 R5, [R34] ;  /* 0x0000000022057984 */ /* 0x000ea80000000400 */
[----:B------:R-:W3:Y:S04]  /*1a00*/  LDS.U16 R7, [R32] ;  /* 0x0000000020077984 */ /* 0x000ee80000000400 */
[----:B------:R-:W4:Y:S04]  /*1a10*/  LDS.U16 R41, [R41] ;  /* 0x0000000029297984 */ /* 0x000f280000000400 */
[----:B------:R-:W5:Y:S04]  /*1a20*/  LDS.U16 R43, [R43] ;  /* 0x000000002b2b7984 */ /* 0x000f680000000400 */
[----:B------:R-:W5:Y:S04]  /*1a30*/  LDS.U16 R45, [R45] ;  /* 0x000000002d2d7984 */ /* 0x000f680000000400 */
[----:B------:R-:W5:Y:S04]  /*1a40*/  LDS.U16 R47, [R47] ;  /* 0x000000002f2f7984 */ /* 0x000f680000000400 */
[----:B------:R-:W5:Y:S01]  /*1a50*/  LDS.U16 R49, [R49] ;  /* 0x0000000031317984 */ /* 0x000f620000000400 */
[----:B0-----:R-:W-:-:S02]  /*1a60*/  IMAD.IADD R9, R37, 0x1, R30 ;  /* 0x0000000125097824 */ /* 0x001fc400078e021e */
[----:B-1----:R-:W-:Y:S02]  /*1a70*/  IMAD.IADD R39, R39, 0x1, R40 ;  /* 0x0000000127277824 */ /* 0x002fe400078e0228 */
[----:B--2---:R-:W-:Y:S02]  /*1a80*/  IMAD.IADD R38, R38, 0x1, R5 ;  /* 0x0000000126267824 */ /* 0x004fe400078e0205 */
[----:B---3--:R-:W-:Y:S02]  /*1a90*/  IMAD.IADD R11, R36, 0x1, R7 ;  /* 0x00000001240b7824 */ /* 0x008fe400078e0207 */
[----:B----4-:R-:W-:Y:S02]  /*1aa0*/  IMAD.IADD R37, R42, 0x1, R41 ;  /* 0x000000012a257824 */ /* 0x010fe400078e0229 */
[----:B-----5:R-:W-:Y:S01]  /*1ab0*/  IMAD.IADD R43, R44, 0x1, R43 ;  /* 0x000000012c2b7824 */ /* 0x020fe200078e022b */
[----:B------:R-:W-:Y:S01]  /*1ac0*/  IADD3 R45, PT, PT, R46, R45, RZ ;  /* 0x0000002d2e2d7210 */ /* 0x000fe20007ffe0ff */
[----:B------:R-:W-:-:S02]  /*1ad0*/  IMAD.IADD R47, R48, 0x1, R47 ;  /* 0x00000001302f7824 */ /* 0x000fc400078e022f */
[----:B------:R-:W-:Y:S01]  /*1ae0*/  IMAD.IADD R49, R50, 0x1, R49 ;  /* 0x0000000132317824 */ /* 0x000fe200078e0231 */
[----:B------:R-:W-:Y:S06]  /*1af0*/  BAR.SYNC.DEFER_BLOCKING 0x0 ;  /* 0x0000000000007b1d */ /* 0x000fec0000010000 */
[----:B------:R-:W-:Y:S05]  /*1b00*/  BRA.U UP0, `(.L_x_201) ;  /* 0x0000000100807547 */ /* 0x000fea000b800000 */
[----:B------:R-:W-:Y:S01]  /*1b10*/  LEA R5, R39, UR4, 0x3 ;  /* 0x0000000427057c11 */ /* 0x000fe2000f8e18ff */
[----:B------:R-:W-:Y:S01]  /*1b20*/  UIADD3 UR7, UPT, UPT, UR7, 0x6, URZ ;  /* 0x0000000607077890 */ /* 0x000fe2000fffe0ff */
[----:B------:R-:W-:Y:S01]  /*1b30*/  LEA R7, R38, UR4, 0x3 ;  /* 0x0000000426077c11 */ /* 0x000fe2000f8e18ff */
[----:B------:R-:W-:Y:S01]  /*1b40*/  UIADD3 UR5, UPT, UPT, UR5, -0x6, URZ ;  /* 0xfffffffa05057890 */ /* 0x000fe2000fffe0ff */
[----:B------:R-:W-:Y:S01]  /*1b50*/  LEA R9, R9, UR4, 0x3 ;  /* 0x0000000409097c11 */ /* 0x000fe2000f8e18ff */
[----:B------:R0:W-:Y:S01]  /*1b60*/  STS.64 [R5], R2 ;  /* 0x0000000205007388 */ /* 0x0001e20000000a00 */
[----:B------:R-:W-:Y:S02]  /*1b70*/  LEA R11, R11, UR4, 0x3 ;  /* 0x000000040b0b7c11 */ /* 0x000fe4000f8e18ff */
[----:B------:R-:W-:Y:S01]  /*1b80*/  LEA R37, R37, UR4, 0x3 ;  /* 0x0000000425257c11 */ /* 0x000fe2000f8e18ff */
[----:B------:R0:W-:Y:S01]  /*1b90*/  STS.64 [R7], R12 ;  /* 0x0000000c07007388 */ /* 0x0001e20000000a00 */
[----:B------:R-:W-:-:S02]  /*1ba0*/  LEA R39, R43, UR4, 0x3 ;  /* 0x000000042b277c11 */ /* 0x000fc4000f8e18ff */
[----:B------:R-:W-:Y:S01]  /*1bb0*/  LEA R41, R45, UR4, 0x3 ;  /* 0x000000042d297c11 */ /* 0x000fe2000f8e18ff */
[----:B------:R0:W-:Y:S01]  /*1bc0*/  STS.64 [R9], R14 ;  /* 0x0000000e09007388 */ /* 0x0001e20000000a00 */
[----:B------:R-:W-:Y:S02]  /*1bd0*/  LEA R45, R47, UR4, 0x3 ;  /* 0x000000042f2d7c11 */ /* 0x000fe4000f8e18ff */
[----:B------:R-:W-:Y:S01]  /*1be0*/  LEA R47, R49, UR4, 0x3 ;  /* 0x00000004312f7c11 */ /* 0x000fe2000f8e18ff */
[----:B------:R0:W-:Y:S04]  /*1bf0*/  STS.64 [R11], R16 ;  /* 0x000000100b007388 */ /* 0x0001e80000000a00 */
[----:B------:R0:W-:Y:S04]  /*1c00*/  STS.64 [R37], R18 ;  /* 0x0000001225007388 */ /* 0x0001e80000000a00 */
[----:B------:R0:W-:Y:S04]  /*1c10*/  STS.64 [R39], R20 ;  /* 0x0000001427007388 */ /* 0x0001e80000000a00 */
[----:B------:R0:W-:Y:S04]  /*1c20*/  STS.64 [R41], R22 ;  /* 0x0000001629007388 */ /* 0x0001e80000000a00 */
[----:B------:R0:W-:Y:S04]  /*1c30*/  STS.64 [R45], R24 ;  /* 0x000000182d007388 */ /* 0x0001e80000000a00 */
[----:B------:R0:W-:Y:S01]  /*1c40*/  STS.64 [R47], R26 ;  /* 0x0000001a2f007388 */ /* 0x0001e20000000a00 */
[----:B------:R-:W-:Y:S06]  /*1c50*/  BAR.SYNC.DEFER_BLOCKING 0x0 ;  /* 0x0000000000007b1d */ /* 0x000fec0000010000 */
[----:B------:R0:W1:Y:S04]  /*1c60*/  LDS.64 R12, [R35] ;  /* 0x00000000230c7984 */ /* 0x0000680000000a00 */
[----:B------:R0:W2:Y:S04]  /*1c70*/  LDS.64 R14, [R35+0x8] ;  /* 0x00000800230e7984 */ /* 0x0000a80000000a00 */
[----:B------:R0:W3:Y:S04]  /*1c80*/  LDS.64 R48, [R35+0x10] ;  /* 0x0000100023307984 */ /* 0x0000e80000000a00 */
[----:B------:R0:W4:Y:S04]  /*1c90*/  LDS.64 R16, [R35+0x18] ;  /* 0x0000180023107984 */ /* 0x0001280000000a00 */
[----:B------:R0:W0:Y:S04]  /*1ca0*/  LDS.64 R42, [R35+0x20] ;  /* 0x00002000232a7984 */ /* 0x0000280000000a00 */
[----:B------:R0:W0:Y:S04]  /*1cb0*/  LDS.64 R10, [R35+0x28] ;  /* 0x00002800230a7984 */ /* 0x0000280000000a00 */
[----:B------:R0:W0:Y:S04]  /*1cc0*/  LDS.64 R8, [R35+0x30] ;  /* 0x0000300023087984 */ /* 0x0000280000000a00 */
[----:B------:R0:W0:Y:S04]  /*1cd0*/  LDS.64 R6, [R35+0x38] ;  /* 0x0000380023067984 */ /* 0x0000280000000a00 */
[----:B------:R0:W0:Y:S01]  /*1ce0*/  LDS.64 R4, [R35+0x40] ;  /* 0x0000400023047984 */ /* 0x0000220000000a00 */
[----:B------:R-:W-:Y:S06]  /*1cf0*/  BAR.SYNC.DEFER_BLOCKING 0x0 ;  /* 0x0000000000007b1d */ /* 0x000fec0000010000 */
[----:B------:R-:W-:Y:S05]  /*1d00*/  BRA `(.L_x_202) ;  /* 0xffffffe800087947 */ /* 0x000fea000383ffff */
.L_x_201:
[----:B------:R-:W-:Y:S01]  /*1d10*/  LEA R39, R39, UR4, 0x3 ;  /* 0x0000000427277c11 */ /* 0x000fe2000f8e18ff */
[----:B------:R-:W0:Y:S01]  /*1d20*/  LDCU.64 UR6, c[0x0][0x3a0] ;  /* 0x00007400ff0677ac */ /* 0x000e220008000a00 */
[----:B------:R-:W-:Y:S01]  /*1d30*/  LEA R5, R38, UR4, 0x3 ;  /* 0x0000000426057c11 */ /* 0x000fe2000f8e18ff */
[----:B------:R-:W-:Y:S01]  /*1d40*/  IMAD R35, R0, -0x40, R35 ;  /* 0xffffffc000237824 */ /* 0x000fe200078e0223 */
[----:B------:R-:W-:Y:S01]  /*1d50*/  LEA R9, R9, UR4, 0x3 ;  /* 0x0000000409097c11 */ /* 0x000fe2000f8e18ff */
[----:B------:R-:W-:Y:S01]  /*1d60*/  STS.64 [R39], R2 ;  /* 0x0000000227007388 */ /* 0x000fe20000000a00 */
[----:B------:R-:W-:Y:S02]  /*1d70*/  LEA R11, R11, UR4, 0x3 ;  /* 0x000000040b0b7c11 */ /* 0x000fe4000f8e18ff */
[----:B------:R-:W-:Y:S01]  /*1d80*/  LEA R37, R37, UR4, 0x3 ;  /* 0x0000000425257c11 */ /* 0x000fe2000f8e18ff */
[----:B------:R-:W-:Y:S01]  /*1d90*/  STS.64 [R5], R12 ;  /* 0x0000000c05007388 */ /* 0x000fe20000000a00 */
[----:B------:R-:W-:-:S02]  /*1da0*/  LEA R43, R43, UR4, 0x3 ;  /* 0x000000042b2b7c11 */ /* 0x000fc4000f8e18ff */
[----:B------:R-:W-:Y:S01]  /*1db0*/  LEA R45, R45, UR4, 0x3 ;  /* 0x000000042d2d7c11 */ /* 0x000fe2000f8e18ff */
[----:B------:R1:W-:Y:S01]  /*1dc0*/  STS.64 [R9], R14 ;  /* 0x0000000e09007388 */ /* 0x0003e20000000a00 */
[----:B------:R-:W-:Y:S02]  /*1dd0*/  LEA R47, R47, UR4, 0x3 ;  /* 0x000000042f2f7c11 */ /* 0x000fe4000f8e18ff */
[----:B------:R-:W-:Y:S01]  /*1de0*/  LEA R49, R49, UR4, 0x3 ;  /* 0x0000000431317c11 */ /* 0x000fe2000f8e18ff */
[----:B------:R2:W-:Y:S01]  /*1df0*/  STS.64 [R11], R16 ;  /* 0x000000100b007388 */ /* 0x0005e20000000a00 */
[----:B0-----:R-:W-:-:S03]  /*1e00*/  ISETP.GE.U32.AND P0, PT, R0, UR6, PT ;  /* 0x0000000600007c0c */ /* 0x001fc6000bf06070 */
[----:B------:R0:W-:Y:S01]  /*1e10*/  STS.64 [R37], R18 ;  /* 0x0000001225007388 */ /* 0x0001e20000000a00 */
[----:B------:R-:W-:-:S03]  /*1e20*/  ISETP.GE.U32.AND.EX P0, PT, RZ, UR7, PT, P0 ;  /* 0x00000007ff007c0c */ /* 0x000fc6000bf06100 */
[----:B------:R3:W-:Y:S01]  /*1e30*/  STS.64 [R43], R20 ;  /* 0x000000142b007388 */ /* 0x0007e20000000a00 */
[----:B-1----:R-:W-:-:S03]  /*1e40*/  VIADD R14, R0, 0x100 ;  /* 0x00000100000e7836 */ /* 0x002fc60000000000 */
[----:B------:R1:W-:Y:S01]  /*1e50*/  STS.64 [R45], R22 ;  /* 0x000000162d007388 */ /* 0x0003e20000000a00 */
[----:B--2---:R-:W2:Y:S01]  /*1e60*/  LDC.64 R16, c[0x0][0x388] ;  /* 0x0000e200ff107b82 */ /* 0x004ea20000000a00 */
[----:B------:R-:W-:Y:S02]  /*1e70*/  ISETP.GE.U32.AND P5, PT, R14, UR6, PT ;  /* 0x000000060e007c0c */ /* 0x000fe4000bfa6070 */
[----:B------:R-:W-:Y:S01]  /*1e80*/  STS.64 [R47], R24 ;  /* 0x000000182f007388 */ /* 0x000fe20000000a00 */
[C---:B0-----:R-:W-:Y:S01]  /*1e90*/  VIADD R18, R0.reuse, 0x200 ;  /* 0x0000020000127836 */ /* 0x041fe20000000000 */
[----:B------:R-:W-:Y:S02]  /*1ea0*/  ISETP.GE.U32.AND.EX P5, PT, RZ, UR7, PT, P5 ;  /* 0x00000007ff007c0c */ /* 0x000fe4000bfa6150 */
[----:B------:R-:W-:Y:S01]  /*1eb0*/  STS.64 [R49], R26 ;  /* 0x0000001a31007388 */ /* 0x000fe20000000a00 */
[----:B---3--:R-:W-:Y:S01]  /*1ec0*/  VIADD R20, R0, 0x300 ;  /* 0x0000030000147836 */ /* 0x008fe20000000000 */
[----:B------:R-:W-:Y:S01]  /*1ed0*/  BAR.SYNC.DEFER_BLOCKING 0x0 ;  /* 0x0000000000007b1d */ /* 0x000fe20000010000 */
[----:B------:R-:W-:Y:S01]  /*1ee0*/  ISETP.GE.U32.AND P1, PT, R18, UR6, PT ;  /* 0x0000000612007c0c */ /* 0x000fe2000bf26070 */
[C---:B-1----:R-:W-:Y:S01]  /*1ef0*/  VIADD R22, R0.reuse, 0x500 ;  /* 0x0000050000167836 */ /* 0x042fe20000000000 */
[----:B------:R-:W-:-:S02]  /*1f00*/  LOP3.LUT R21, R0, 0x400, RZ, 0xfc, !PT ;  /* 0x0000040000157812 */ /* 0x000fc400078efcff */
[----:B------:R-:W-:Y:S02]  /*1f10*/  ISETP.GE.U32.AND.EX P1, PT, RZ, UR7, PT, P1 ;  /* 0x00000007ff007c0c */ /* 0x000fe4000bf26110 */
[----:B------:R-:W-:Y:S01]  /*1f20*/  ISETP.GE.U32.AND P2, PT, R20, UR6, PT ;  /* 0x0000000614007c0c */ /* 0x000fe2000bf46070 */
[C---:B------:R-:W-:Y:S01]  /*1f30*/  VIADD R20, R0.reuse, 0x600 ;  /* 0x0000060000147836 */ /* 0x040fe20000000000 */
[----:B------:R-:W-:Y:S01]  /*1f40*/  ISETP.GE.U32.AND P4, PT, R21, UR6, PT ;  /* 0x0000000615007c0c */ /* 0x000fe2000bf86070 */
[----:B------:R-:W-:Y:S01]  /*1f50*/  VIADD R21, R0, 0x700 ;  /* 0x0000070000157836 */ /* 0x000fe20000000000 */
[----:B------:R-:W-:Y:S01]  /*1f60*/  ISETP.GE.U32.AND P3, PT, R22, UR6, PT ;  /* 0x0000000616007c0c */ /* 0x000fe2000bf66070 */
[----:B--2---:R-:W-:Y:S01]  /*1f70*/  IMAD.WIDE.U32 R16, R0, 0x8, R16 ;  /* 0x0000000800107825 */ /* 0x004fe200078e0010 */
[----:B------:R-:W-:Y:S02]  /*1f80*/  ISETP.GE.U32.AND P6, PT, R20, UR6, PT ;  /* 0x0000000614007c0c */ /* 0x000fe4000bfc6070 */
[----:B------:R-:W-:-:S02]  /*1f90*/  LOP3.LUT R0, R0, 0x800, RZ, 0xfc, !PT ;  /* 0x0000080000007812 */ /* 0x000fc400078efcff */
[----:B------:R-:W-:Y:S02]  /*1fa0*/  ISETP.GE.U32.AND.EX P2, PT, RZ, UR7, PT, P2 ;  /* 0x00000007ff007c0c */ /* 0x000fe4000bf46120 */
[----:B------:R-:W-:Y:S02]  /*1fb0*/  ISETP.GE.U32.AND.EX P4, PT, RZ, UR7, PT, P4 ;  /* 0x00000007ff007c0c */ /* 0x000fe4000bf86140 */
[----:B------:R-:W-:Y:S01]  /*1fc0*/  ISETP.GE.U32.AND.EX P3, PT, RZ, UR7, PT, P3 ;  /* 0x00000007ff007c0c */ /* 0x000fe2000bf66130 */
[----:B------:R-:W0:Y:S01]  /*1fd0*/  LDS.64 R2, [R35+0x800] ;  /* 0x0008000023027984 */ /* 0x000e220000000a00 */
[----:B------:R-:W-:-:S03]  /*1fe0*/  ISETP.GE.U32.AND.EX P6, PT, RZ, UR7, PT, P6 ;  /* 0x00000007ff007c0c */ /* 0x000fc6000bfc6160 */
[----:B------:R-:W1:Y:S04]  /*1ff0*/  LDS.64 R4, [R35+0x1000] ;  /* 0x0010000023047984 */ /* 0x000e680000000a00 */
[----:B------:R-:W2:Y:S04]  /*2000*/  LDS.64 R6, [R35+0x1800] ;  /* 0x0018000023067984 */ /* 0x000ea80000000a00 */
[----:B------:R-:W3:Y:S04]  /*2010*/  LDS.64 R8, [R35+0x2000] ;  /* 0x0020000023087984 */ /* 0x000ee80000000a00 */
[----:B------:R-:W4:Y:S04]  /*2020*/  LDS.64 R10, [R35+0x2800] ;  /* 0x00280000230a7984 */ /* 0x000f280000000a00 */
[----:B------:R-:W5:Y:S04]  /*2030*/  LDS.64 R12, [R35+0x3000] ;  /* 0x00300000230c7984 */ /* 0x000f680000000a00 */
[----:B------:R-:W5:Y:S04]  /*2040*/  LDS.64 R14, [R35+0x3800] ;  /* 0x00380000230e7984 */ /* 0x000f680000000a00 */
[----:B------:R-:W5:Y:S01]  /*2050*/  @!P0 LDS.64 R18, [R35] ;  /* 0x0000000023128984 */ /* 0x000f620000000a00 */
[----:B0-----:R-:W-:-:S02]  /*2060*/  @!P5 LOP3.LUT R3, R3, 0x80000000, RZ, 0x3c, !PT ;  /* 0x800000000303d812 */ /* 0x001fc400078e3cff */
[----:B-1----:R-:W-:-:S03]  /*2070*/  @!P1 LOP3.LUT R5, R5, 0x80000000, RZ, 0x3c, !PT ;  /* 0x8000000005059812 */ /* 0x002fc600078e3cff */
[----:B------:R0:W-:Y:S01]  /*2080*/  @!P5 STG.E.64 desc[UR10][R16.64+0x800], R2 ;  /* 0x000800021000d986 */ /* 0x0001e2000c101b0a */
[----:B------:R-:W-:Y:S02]  /*2090*/  ISETP.GE.U32.AND P5, PT, R21, UR6, PT ;  /* 0x0000000615007c0c */ /* 0x000fe4000bfa6070 */
[----:B--2---:R-:W-:Y:S01]  /*20a0*/  @!P2 LOP3.LUT R7, R7, 0x80000000, RZ, 0x3c, !PT ;  /* 0x800000000707a812 */ /* 0x004fe200078e3cff */
[----:B------:R0:W-:Y:S01]  /*20b0*/  @!P1 STG.E.64 desc[UR10][R16.64+0x1000], R4 ;  /* 0x0010000410009986 */ /* 0x0001e2000c101b0a */
[----:B------:R-:W-:Y:S02]  /*20c0*/  ISETP.GE.U32.AND.EX P5, PT, RZ, UR7, PT, P5 ;  /* 0x00000007ff007c0c */ /* 0x000fe4000bfa6150 */
[----:B------:R-:W-:Y:S01]  /*20d0*/  ISETP.GE.U32.AND P1, PT, R0, UR6, PT ;  /* 0x0000000600007c0c */ /* 0x000fe2000bf26070 */
[----:B------:R0:W-:Y:S01]  /*20e0*/  @!P2 STG.E.64 desc[UR10][R16.64+0x1800], R6 ;  /* 0x001800061000a986 */ /* 0x0001e2000c101b0a */
[----:B---3--:R-:W-:Y:S02]  /*20f0*/  @!P4 LOP3.LUT R9, R9, 0x80000000, RZ, 0x3c, !PT ;  /* 0x800000000909c812 */ /* 0x008fe400078e3cff */
[----:B------:R-:W-:-:S02]  /*2100*/  ISETP.GE.U32.AND.EX P1, PT, RZ, UR7, PT, P1 ;  /* 0x00000007ff007c0c */ /* 0x000fc4000bf26110 */
[----:B----4-:R-:W-:Y:S01]  /*2110*/  @!P3 LOP3.LUT R11, R11, 0x80000000, RZ, 0x3c, !PT ;  /* 0x800000000b0bb812 */ /* 0x010fe200078e3cff */
[----:B------:R0:W-:Y:S01]  /*2120*/  @!P4 STG.E.64 desc[UR10][R16.64+0x2000], R8 ;  /* 0x002000081000c986 */ /* 0x0001e2000c101b0a */
[----:B-----5:R-:W-:-:S03]  /*2130*/  @!P6 LOP3.LUT R13, R13, 0x80000000, RZ, 0x3c, !PT ;  /* 0x800000000d0de812 */ /* 0x020fc600078e3cff */
[----:B------:R0:W-:Y:S01]  /*2140*/  @!P3 STG.E.64 desc[UR10][R16.64+0x2800], R10 ;  /* 0x0028000a1000b986 */ /* 0x0001e2000c101b0a */
[----:B------:R-:W-:-:S03]  /*2150*/  @!P5 LOP3.LUT R15, R15, 0x80000000, RZ, 0x3c, !PT ;  /* 0x800000000f0fd812 */ /* 0x000fc600078e3cff */
[----:B------:R0:W-:Y:S01]  /*2160*/  @!P6 STG.E.64 desc[UR10][R16.64+0x3000], R12 ;  /* 0x0030000c1000e986 */ /* 0x0001e2000c101b0a */
[----:B------:R-:W-:-:S03]  /*2170*/  @!P0 LOP3.LUT R19, R19, 0x80000000, RZ, 0x3c, !PT ;  /* 0x8000000013138812 */ /* 0x000fc600078e3cff */
[----:B------:R0:W-:Y:S04]  /*2180*/  @!P5 STG.E.64 desc[UR10][R16.64+0x3800], R14 ;  /* 0x0038000e1000d986 */ /* 0x0001e8000c101b0a */
[----:B------:R0:W-:Y:S01]  /*2190*/  @!P0 STG.E.64 desc[UR10][R16.64], R18 ;  /* 0x0000001210008986 */ /* 0x0001e2000c101b0a */
[----:B------:R-:W-:Y:S05]  /*21a0*/  @P1 EXIT ;  /* 0x000000000000194d */ /* 0x000fea0003800000 */
[----:B0-----:R-:W0:Y:S02]  /*21b0*/  LDS.64 R2, [R35+0x4000] ;  /* 0x0040000023027984 */ /* 0x001e240000000a00 */
[----:B0-----:R-:W-:-:S05]  /*21c0*/  LOP3.LUT R3, R3, 0x80000000, RZ, 0x3c, !PT ;  /* 0x8000000003037812 */ /* 0x001fca00078e3cff */
[----:B------:R-:W-:Y:S01]  /*21d0*/  STG.E.64 desc[UR10][R16.64+0x4000], R2 ;  /* 0x0040000210007986 */ /* 0x000fe2000c101b0a */
[----:B------:R-:W-:Y:S05]  /*21e0*/  EXIT ;  /* 0x000000000000794d */ /* 0x000fea0003800000 */
.L_x_203:
        /* <DEDUP_REMOVED lines=9> */
.L_x_495:


//--------------------- .text._ZN3cub18CUB_300001_SM_10006detail10radix_sort29DeviceRadixSortOnesweepKernelINS1_5radix10policy_hubIiNS0_8NullTypeEyE10Policy1000ELNS0_9SortOrderE0EiS6_yiiNS1_21identity_decomposer_tEEEvPT5_SC_PT3_PKSD_PT1_PKSH_PT2_PKSL_T4_iiT6_ --------------------------
	.section	.text._ZN3cub18CUB_300001_SM_10006detail10radix_sort29DeviceRadixSortOnesweepKernelINS1_5radix10policy_hubIiNS0_8NullTypeEyE10Policy1000ELNS0_9SortOrderE0EiS6_yiiNS1_21identity_decomposer_tEEEvPT5_SC_PT3_PKSD_PT1_PKSH_PT2_PKSL_T4_iiT6_,"ax",@progbits
	.align	128
        .global         _ZN3cub18CUB_300001_SM_10006detail10radix_sort29DeviceRadixSortOnesweepKernelINS1_5radix10policy_hubIiNS0_8NullTypeEyE10Policy1000ELNS0_9SortOrderE0EiS6_yiiNS1_21identity_decomposer_tEEEvPT5_SC_PT3_PKSD_PT1_PKSH_PT2_PKSL_T4_iiT6_
        .type           _ZN3cub18CUB_300001_SM_10006detail10radix_sort29DeviceRadixSortOnesweepKernelINS1_5radix10policy_hubIiNS0_8NullTypeEyE10Policy1000ELNS0_9SortOrderE0EiS6_yiiNS1_21identity_decomposer_tEEEvPT5_SC_PT3_PKSD_PT1_PKSH_PT2_PKSL_T4_iiT6_,@function
        .size           _ZN3cub18CUB_300001_SM_10006detail10radix_sort29DeviceRadixSortOnesweepKernelINS1_5radix10policy_hubIiNS0_8NullTypeEyE10Policy1000ELNS0_9SortOrderE0EiS6_yiiNS1_21identity_decomposer_tEEEvPT5_SC_PT3_PKSD_PT1_PKSH_PT2_PKSL_T4_iiT6_,(.L_x_496 - _ZN3cub18CUB_300001_SM_10006detail10radix_sort29DeviceRadixSortOnesweepKernelINS1_5radix10policy_hubIiNS0_8NullTypeEyE10Policy1000ELNS0_9SortOrderE0EiS6_yiiNS1_21identity_decomposer_tEEEvPT5_SC_PT3_PKSD_PT1_PKSH_PT2_PKSL_T4_iiT6_)
        .other          _ZN3cub18CUB_300001_SM_10006detail10radix_sort29DeviceRadixSortOnesweepKernelINS1_5radix10policy_hubIiNS0_8NullTypeEyE10Policy1000ELNS0_9SortOrderE0EiS6_yiiNS1_21identity_decomposer_tEEEvPT5_SC_PT3_PKSD_PT1_PKSH_PT2_PKSL_T4_iiT6_,@"STO_CUDA_ENTRY STV_DEFAULT"
_ZN3cub18CUB_300001_SM_10006detail10radix_sort29DeviceRadixSortOnesweepKernelINS1_5radix10policy_hubIiNS0_8NullTypeEyE10Policy1000ELNS0_9SortOrderE0EiS6_yiiNS1_21identity_decomposer_tEEEvPT5_SC_PT3_PKSD_PT1_PKSH_PT2_PKSL_T4_iiT6_:
.text._ZN3cub18CUB_300001_SM_10006detail10radix_sort29DeviceRadixSortOnesweepKernelINS1_5radix10policy_hubIiNS0_8NullTypeEyE10Policy1000ELNS0_9SortOrderE0EiS6_yiiNS1_21identity_decomposer_tEEEvPT5_SC_PT3_PKSD_PT1_PKSH_PT2_PKSL_T4_iiT6_:
        /* <DEDUP_REMOVED lines=13> */
.L_x_205:
[----:B------:R-:W-:Y:S05]  /*00d0*/  BSYNC.RECONVERGENT B0 ;  /* 0x0000000000007941 */ /* 0x000fea0003800200 */
.L_x_204:
[----:B------:R-:W1:Y:S08]  /*00e0*/  S2UR UR5, SR_CgaCtaId ;  /* 0x00000000000579c3 */ /* 0x000e700000008800 */
[----:B------:R-:W-:Y:S06]  /*00f0*/  BAR.SYNC.DEFER_BLOCKING 0x0 ;  /* 0x0000000000007b1d */ /* 0x000fec0000010000 */
[----:B------:R-:W-:Y:S01]  /*0100*/  UMOV UR4, 0x400 ;  /* 0x0000040000047882 */ /* 0x000fe20000000000 */
[----:B------:R-:W2:Y:S01]  /*0110*/  S2R R46, SR_LANEID ;  /* 0x00000000002e7919 */ /* 0x000ea20000000000 */
[----:B-1----:R-:W-:Y:S01]  /*0120*/  ULEA UR4, UR5, UR4, 0x18 ;  /* 0x0000000405047291 */ /* 0x002fe2000f8ec0ff */
[----:B------:R-:W1:Y:S08]  /*0130*/  LDCU UR5, c[0x0][0x3c0] ;  /* 0x00007800ff0577ac */ /* 0x000e700008000800 */
[----:B------:R-:W3:Y:S02]  /*0140*/  LDS R0, [UR4+0x7200] ;  /* 0x00720004ff007984 */ /* 0x000ee40008000800 */
[----:B---3--:R-:W-:-:S13]  /*0150*/  R2UR UR7, R0 ;  /* 0x00000000000772ca */ /* 0x008fda00000e0000 */
        /* <DEDUP_REMOVED lines=13> */
[----:B------:R0:W5:Y:S04]  /*0230*/  LDG.E R44, desc[UR8][R4.64] ;  /* 0x00000008042c7981 */ /* 0x000168000c1e1900 */
        /* <DEDUP_REMOVED lines=17> */
[----:B------:R0:W5:Y:S01]  /*0350*/  LDG.E R24, desc[UR8][R4.64+0x900] ;  /* 0x0009000804187981 */ /* 0x000162000c1e1900 */
[----:B------:R-:W-:Y:S05]  /*0360*/  BRA `(.L_x_207) ;  /* 0x0000000400507947 */ /* 0x000fea0003800000 */
.L_x_206:
[C---:B------:R-:W-:Y:S01]  /*0370*/  LOP3.LUT R0, R3.reuse, 0x1f, RZ, 0xc0, !PT ;  /* 0x0000001f03007812 */ /* 0x040fe200078ec0ff */
[----:B------:R-:W1:Y:S01]  /*0380*/  LDCU.64 UR12, c[0x0][0x3a8] ;  /* 0x00007500ff0c77ac */ /* 0x000e620008000a00 */
[----:B------:R-:W-:Y:S01]  /*0390*/  LOP3.LUT R5, R3, 0x3e0, RZ, 0xc0, !PT ;  /* 0x000003e003057812 */ /* 0x000fe200078ec0ff */
[----:B------:R-:W-:Y:S01]  /*03a0*/  IMAD.MOV.U32 R44, RZ, RZ, 0x7fffffff ;  /* 0x7fffffffff2c7424 */ /* 0x000fe200078e00ff */
[----:B------:R-:W-:Y:S01]  /*03b0*/  UIADD3 UR5, UPT, UPT, -UR6, UR5, URZ ;  /* 0x0000000506057290 */ /* 0x000fe2000fffe1ff */
[----:B------:R-:W-:Y:S02]  /*03c0*/  IMAD.MOV.U32 R42, RZ, RZ, 0x7fffffff ;  /* 0x7fffffffff2a7424 */ /* 0x000fe400078e00ff */
[----:B------:R-:W-:Y:S02]  /*03d0*/  IMAD R7, R5, 0x13, R0 ;  /* 0x0000001305077824 */ /* 0x000fe400078e0200 */
[----:B------:R-:W-:Y:S02]  /*03e0*/  IMAD.MOV.U32 R43, RZ, RZ, 0x7fffffff ;  /* 0x7fffffffff2b7424 */ /* 0x000fe400078e00ff */
[C---:B------:R-:W-:Y:S01]  /*03f0*/  VIADD R0, R7.reuse, 0x20 ;  /* 0x0000002007007836 */ /* 0x040fe20000000000 */
[C---:B------:R-:W-:Y:S01]  /*0400*/  ISETP.GE.AND P1, PT, R7.reuse, UR5, PT ;  /* 0x0000000507007c0c */ /* 0x040fe2000bf26270 */
[----:B------:R-:W-:-:S02]  /*0410*/  VIADD R5, R7, 0x60 ;  /* 0x0000006007057836 */ /* 0x000fc40000000000 */
[C---:B0-----:R-:W-:Y:S01]  /*0420*/  VIADD R4, R7.reuse, 0x40 ;  /* 0x0000004007047836 */ /* 0x041fe20000000000 */
[----:B------:R-:W-:Y:S01]  /*0430*/  ISETP.GE.AND P2, PT, R0, UR5, PT ;  /* 0x0000000500007c0c */ /* 0x000fe2000bf46270 */
[C---:B------:R-:W-:Y:S01]  /*0440*/  VIADD R8, R7.reuse, 0xa0 ;  /* 0x000000a007087836 */ /* 0x040fe20000000000 */
[C---:B------:R-:W-:Y:S01]  /*0450*/  IADD3 R0, P0, PT, R7.reuse, UR6, RZ ;  /* 0x0000000607007c10 */ /* 0x040fe2000ff1e0ff */
[----:B------:R-:W-:Y:S01]  /*0460*/  VIADD R6, R7, 0x80 ;  /* 0x0000008007067836 */ /* 0x000fe20000000000 */
[----:B------:R-:W-:Y:S01]  /*0470*/  ISETP.GE.AND P4, PT, R5, UR5, PT ;  /* 0x0000000505007c0c */ /* 0x000fe2000bf86270 */
[----:B------:R-:W-:Y:S01]  /*0480*/  VIADD R9, R7, 0xc0 ;  /* 0x000000c007097836 */ /* 0x000fe20000000000 */
[----:B------:R-:W-:Y:S01]  /*0490*/  ISETP.GE.AND P3, PT, R4, UR5, PT ;  /* 0x0000000504007c0c */ /* 0x000fe2000bf66270 */
[----:B------:R-:W-:Y:S01]  /*04a0*/  IMAD.X R5, RZ, RZ, UR11, P0 ;  /* 0x0000000bff057e24 */ /* 0x000fe200080e06ff */
[----:B-1----:R-:W-:Y:S02]  /*04b0*/  LEA R4, P0, R0, UR12, 0x2 ;  /* 0x0000000c00047c11 */ /* 0x002fe4000f8010ff */
[----:B------:R-:W-:-:S02]  /*04c0*/  ISETP.GE.AND P6, PT, R8, UR5, PT ;  /* 0x0000000508007c0c */ /* 0x000fc4000bfc6270 */
[----:B------:R-:W-:Y:S01]  /*04d0*/  LEA.HI.X R5, R0, UR13, R5, 0x2, P0 ;  /* 0x0000000d00057c11 */ /* 0x000fe200080f1405 */
[----:B------:R-:W-:Y:S01]  /*04e0*/  VIADD R0, R7, 0xe0 ;  /* 0x000000e007007836 */ /* 0x000fe20000000000 */
[----:B------:R-:W-:Y:S01]  /*04f0*/  ISETP.GE.AND P5, PT, R6, UR5, PT ;  /* 0x0000000506007c0c */ /* 0x000fe2000bfa6270 */
[----:B------:R-:W-:Y:S01]  /*0500*/  IMAD.MOV.U32 R8, RZ, RZ, 0x7fffffff ;  /* 0x7fffffffff087424 */ /* 0x000fe200078e00ff */
[----:B------:R-:W-:Y:S01]  /*0510*/  ISETP.GE.AND P0, PT, R9, UR5, PT ;  /* 0x0000000509007c0c */ /* 0x000fe2000bf06270 */
[----:B------:R1:W5:Y:S01]  /*0520*/  @!P1 LDG.E R44, desc[UR8][R4.64] ;  /* 0x00000008042c9981 */ /* 0x000362000c1e1900 */
[----:B------:R-:W-:Y:S01]  /*0530*/  ISETP.GE.AND P1, PT, R0, UR5, PT ;  /* 0x0000000500007c0c */ /* 0x000fe2000bf26270 */
[C---:B------:R-:W-:Y:S02]  /*0540*/  VIADD R0, R7.reuse, 0x120 ;  /* 0x0000012007007836 */ /* 0x040fe40000000000 */
[----:B------:R1:W5:Y:S01]  /*0550*/  @!P3 LDG.E R42, desc[UR8][R4.64+0x100] ;  /* 0x00010008042ab981 */ /* 0x000362000c1e1900 */
[----:B------:R-:W-:-:S02]  /*0560*/  VIADD R6, R7, 0x100 ;  /* 0x0000010007067836 */ /* 0x000fc40000000000 */
[----:B------:R-:W-:Y:S01]  /*0570*/  ISETP.GE.AND P3, PT, R0, UR5, PT ;  /* 0x0000000500007c0c */ /* 0x000fe2000bf66270 */
[----:B------:R-:W-:Y:S01]  /*0580*/  VIADD R0, R7, 0x140 ;  /* 0x0000014007007836 */ /* 0x000fe20000000000 */
[----:B------:R1:W5:Y:S01]  /*0590*/  @!P4 LDG.E R8, desc[UR8][R4.64+0x180] ;  /* 0x000180080408c981 */ /* 0x000362000c1e1900 */
[----:B------:R-:W-:-:S03]  /*05a0*/  IMAD.MOV.U32 R10, RZ, RZ, 0x7fffffff ;  /* 0x7fffffffff0a7424 */ /* 0x000fc600078e00ff */
[----:B------:R-:W-:Y:S01]  /*05b0*/  ISETP.GE.AND P4, PT, R0, UR5, PT ;  /* 0x0000000500007c0c */ /* 0x000fe2000bf86270 */
[C---:B------:R-:W-:Y:S01]  /*05c0*/  VIADD R0, R7.reuse, 0x180 ;  /* 0x0000018007007836 */ /* 0x040fe20000000000 */
[----:B------:R1:W5:Y:S01]  /*05d0*/  @!P2 LDG.E R43, desc[UR8][R4.64+0x80] ;  /* 0x00008008042ba981 */ /* 0x000362000c1e1900 */
[----:B------:R-:W-:Y:S01]  /*05e0*/  ISETP.GE.AND P2, PT, R6, UR5, PT ;  /* 0x0000000506007c0c */ /* 0x000fe2000bf46270 */
[----:B------:R-:W-:Y:S02]  /*05f0*/  IMAD.MOV.U32 R12, RZ, RZ, 0x7fffffff ;  /* 0x7fffffffff0c7424 */ /* 0x000fe400078e00ff */
[----:B------:R1:W5:Y:S01]  /*0600*/  @!P6 LDG.E R10, desc[UR8][R4.64+0x280] ;  /* 0x00028008040ae981 */ /* 0x000362000c1e1900 */
[----:B------:R-:W-:Y:S01]  /*0610*/  ISETP.GE.AND P6, PT, R0, UR5, PT ;  /* 0x0000000500007c0c */ /* 0x000fe2000bfc6270 */
[C---:B------:R-:W-:Y:S02]  /*0620*/  VIADD R0, R7.reuse, 0x1a0 ;  /* 0x000001a007007836 */ /* 0x040fe40000000000 */
[----:B------:R-:W-:Y:S01]  /*0630*/  IMAD.MOV.U32 R9, RZ, RZ, 0x7fffffff ;  /* 0x7fffffffff097424 */ /* 0x000fe200078e00ff */
[----:B------:R1:W5:Y:S01]  /*0640*/  @!P0 LDG.E R12, desc[UR8][R4.64+0x300] ;  /* 0x00030008040c8981 */ /* 0x000362000c1e1900 */
[----:B------:R-:W-:Y:S01]  /*0650*/  VIADD R6, R7, 0x160 ;  /* 0x0000016007067836 */ /* 0x000fe20000000000 */
[----:B------:R-:W-:Y:S01]  /*0660*/  ISETP.GE.AND P0, PT, R0, UR5, PT ;  /* 0x0000000500007c0c */ /* 0x000fe2000bf06270 */
[----:B------:R-:W-:-:S02]  /*0670*/  IMAD.MOV.U32 R14, RZ, RZ, 0x7fffffff ;  /* 0x7fffffffff0e7424 */ /* 0x000fc400078e00ff */
[C---:B------:R-:W-:Y:S01]  /*0680*/  VIADD R0, R7.reuse, 0x1e0 ;  /* 0x000001e007007836 */ /* 0x040fe20000000000 */
[----:B------:R1:W5:Y:S01]  /*0690*/  @!P5 LDG.E R9, desc[UR8][R4.64+0x200] ;  /* 0x000200080409d981 */ /* 0x000362000c1e1900 */
[----:B------:R-:W-:Y:S01]  /*06a0*/  ISETP.GE.AND P5, PT, R6, UR5, PT ;  /* 0x0000000506007c0c */ /* 0x000fe2000bfa6270 */
[----:B------:R-:W-:Y:S02]  /*06b0*/  IMAD.MOV.U32 R13, RZ, RZ, 0x7fffffff ;  /* 0x7fffffffff0d7424 */ /* 0x000fe400078e00ff */
[----:B------:R1:W5:Y:S01]  /*06c0*/  @!P2 LDG.E R14, desc[UR8][R4.64+0x400] ;  /* 0x00040008040ea981 */ /* 0x000362000c1e1900 */
[----:B------:R-:W-:Y:S01]  /*06d0*/  IMAD.MOV.U32 R15, RZ, RZ, 0x7fffffff ;  /* 0x7fffffffff0f7424 */ /* 0x000fe200078e00ff */
[----:B------:R-:W-:Y:S01]  /*06e0*/  ISETP.GE.AND P2, PT, R0, UR5, PT ;  /* 0x0000000500007c0c */ /* 0x000fe2000bf46270 */
[C---:B------:R-:W-:Y:S01]  /*06f0*/  VIADD R6, R7.reuse, 0x1c0 ;  /* 0x000001c007067836 */ /* 0x040fe20000000000 */
[----:B------:R1:W5:Y:S01]  /*0700*/  @!P1 LDG.E R13, desc[UR8][R4.64+0x380] ;  /* 0x00038008040d9981 */ /* 0x000362000c1e1900 */
[----:B------:R-:W-:-:S02]  /*0710*/  VIADD R0, R7, 0x200 ;  /* 0x0000020007007836 */ /* 0x000fc40000000000 */
[----:B------:R-:W-:Y:S01]  /*0720*/  IMAD.MOV.U32 R16, RZ, RZ, 0x7fffffff ;  /* 0x7fffffffff107424 */ /* 0x000fe200078e00ff */
[----:B------:R1:W5:Y:S01]  /*0730*/  @!P3 LDG.E R15, desc[UR8][R4.64+0x480] ;  /* 0x00048008040fb981 */ /* 0x000362000c1e1900 */
[----:B------:R-:W-:Y:S01]  /*0740*/  IMAD.MOV.U32 R17, RZ, RZ, 0x7fffffff ;  /* 0x7fffffffff117424 */ /* 0x000fe200078e00ff */
[----:B------:R-:W-:Y:S01]  /*0750*/  ISETP.GE.AND P1, PT, R6, UR5, PT ;  /* 0x0000000506007c0c */ /* 0x000fe2000bf26270 */
[C---:B------:R-:W-:Y:S01]  /*0760*/  VIADD R6, R7.reuse, 0x220 ;  /* 0x0000022007067836 */ /* 0x040fe20000000000 */
[----:B------:R-:W-:Y:S01]  /*0770*/  ISETP.GE.AND P3, PT, R0, UR5, PT ;  /* 0x0000000500007c0c */ /* 0x000fe2000bf66270 */
[----:B------:R-:W-:Y:S01]  /*0780*/  VIADD R0, R7, 0x240 ;  /* 0x0000024007007836 */ /* 0x000fe20000000000 */
[----:B------:R1:W5:Y:S02]  /*0790*/  @!P4 LDG.E R16, desc[UR8][R4.64+0x500] ;  /* 0x000500080410c981 */ /* 0x000364000c1e1900 */
[----:B------:R-:W-:Y:S02]  /*07a0*/  ISETP.GE.AND P4, PT, R6, UR5, PT ;  /* 0x0000000506007c0c */ /* 0x000fe4000bf86270 */
[----:B------:R1:W5:Y:S01]  /*07b0*/  @!P5 LDG.E R17, desc[UR8][R4.64+0x580] ;  /* 0x000580080411d981 */ /* 0x000362000c1e1900 */
[----:B------:R-:W-:Y:S01]  /*07c0*/  ISETP.GE.AND P5, PT, R0, UR5, PT ;  /* 0x0000000500007c0c */ /* 0x000fe2000bfa6270 */
[----:B------:R-:W-:-:S02]  /*07d0*/  IMAD.MOV.U32 R18, RZ, RZ, 0x7fffffff ;  /* 0x7fffffffff127424 */ /* 0x000fc400078e00ff */
[----:B------:R-:W-:Y:S02]  /*07e0*/  IMAD.MOV.U32 R19, RZ, RZ, 0x7fffffff ;  /* 0x7fffffffff137424 */ /* 0x000fe400078e00ff */
[----:B------:R-:W-:Y:S02]  /*07f0*/  IMAD.MOV.U32 R20, RZ, RZ, 0x7fffffff ;  /* 0x7fffffffff147424 */ /* 0x000fe400078e00ff */
[----:B------:R-:W-:Y:S01]  /*0800*/  IMAD.MOV.U32 R21, RZ, RZ, 0x7fffffff ;  /* 0x7fffffffff157424 */ /* 0x000fe200078e00ff */
[----:B------:R1:W5:Y:S01]  /*0810*/  @!P6 LDG.E R18, desc[UR8][R4.64+0x600] ;  /* 0x000600080412e981 */ /* 0x000362000c1e1900 */
[----:B------:R-:W-:Y:S02]  /*0820*/  IMAD.MOV.U32 R22, RZ, RZ, 0x7fffffff ;  /* 0x7fffffffff167424 */ /* 0x000fe400078e00ff */
[----:B------:R-:W-:Y:S01]  /*0830*/  IMAD.MOV.U32 R23, RZ, RZ, 0x7fffffff ;  /* 0x7fffffffff177424 */ /* 0x000fe200078e00ff */
[----:B------:R1:W5:Y:S01]  /*0840*/  @!P0 LDG.E R19, desc[UR8][R4.64+0x680] ;  /* 0x0006800804138981 */ /* 0x000362000c1e1900 */
[----:B------:R-:W-:-:S03]  /*0850*/  IMAD.MOV.U32 R24, RZ, RZ, 0x7fffffff ;  /* 0x7fffffffff187424 */ /* 0x000fc600078e00ff */
[----:B------:R1:W5:Y:S04]  /*0860*/  @!P1 LDG.E R20, desc[UR8][R4.64+0x700] ;  /* 0x0007000804149981 */ /* 0x000368000c1e1900 */
[----:B------:R1:W5:Y:S04]  /*0870*/  @!P2 LDG.E R21, desc[UR8][R4.64+0x780] ;  /* 0x000780080415a981 */ /* 0x000368000c1e1900 */
[----:B------:R1:W5:Y:S04]  /*0880*/  @!P3 LDG.E R22, desc[UR8][R4.64+0x800] ;  /* 0x000800080416b981 */ /* 0x000368000c1e1900 */
[----:B------:R1:W5:Y:S04]  /*0890*/  @!P4 LDG.E R23, desc[UR8][R4.64+0x880] ;  /* 0x000880080417c981 */ /* 0x000368000c1e1900 */
[----:B------:R1:W5:Y:S02]  /*08a0*/  @!P5 LDG.E R24, desc[UR8][R4.64+0x900] ;  /* 0x000900080418d981 */ /* 0x000364000c1e1900 */
.L_x_207:
[----:B01----:R-:W-:Y:S01]  /*08b0*/  VIMNMX R5, PT, PT, R46, 0xe0, !PT ;  /* 0x000000e02e057848 */ /* 0x003fe20007fe0100 */
[----:B------:R-:W0:Y:S01]  /*08c0*/  LDCU UR5, c[0x0][0x3c8] ;  /* 0x00007900ff0577ac */ /* 0x000e220008000800 */
[----:B------:R-:W-:Y:S01]  /*08d0*/  SHF.R.U32.HI R0, RZ, 0x5, R3 ;  /* 0x00000005ff007819 */ /* 0x000fe20000011603 */
[----:B------:R-:W-:Y:S01]  /*08e0*/  BSSY.RECONVERGENT B0, `(.L_x_208) ;  /* 0x0000026000007945 */ /* 0x000fe20003800200 */
[--C-:B------:R-:W-:Y:S01]  /*08f0*/  IADD3 R5, PT, PT, R5, 0x1f, -R46.reuse ;  /* 0x0000001f05057810 */ /* 0x100fe20007ffe82e */
[----:B------:R-:W-:Y:S01]  /*0900*/  UMOV UR6, 0xffffffff ;  /* 0xffffffff00067882 */ /* 0x000fe20000000000 */
[----:B------:R-:W-:Y:S02]  /*0910*/  IMAD.MOV.U32 R7, RZ, RZ, R46 ;  /* 0x000000ffff077224 */ /* 0x000fe400078e002e */
[C---:B------:R-:W-:Y:S02]  /*0920*/  ISETP.GE.U32.AND P0, PT, R5.reuse, 0x1e0, PT ;  /* 0x000001e00500780c */ /* 0x040fe40003f06070 */
[----:B------:R-:W-:Y:S01]  /*0930*/  LEA.HI R6, R5, 0x1, RZ, 0x1b ;  /* 0x0000000105067811 */ /* 0x000fe200078fd8ff */
[----:B------:R-:W-:-:S03]  /*0940*/  IMAD.SHL.U32 R5, R0, 0x400, RZ ;  /* 0x0000040000057824 */ /* 0x000fc600078e00ff */
        /* <DEDUP_REMOVED lines=10> */
.L_x_210:
        /* <DEDUP_REMOVED lines=21> */
.L_x_209:
[----:B------:R-:W-:Y:S05]  /*0b40*/  BSYNC.RECONVERGENT B0 ;  /* 0x0000000000007941 */ /* 0x000fea0003800200 */
.L_x_208:
[----:B------:R-:W-:Y:S01]  /*0b50*/  BSSY.RECONVERGENT B0, `(.L_x_211) ;  /* 0x0000026000007945 */ /* 0x000fe20003800200 */
[----:B------:R-:W-:-:S03]  /*0b60*/  VIADD R4, R5, UR4 ;  /* 0x0000000405047c36 */ /* 0x000fc60008000000 */
        /* <DEDUP_REMOVED lines=16> */
.L_x_214:
[----:B------:R-:W-:Y:S05]  /*0c70*/  BSYNC.RECONVERGENT B1 ;  /* 0x0000000000017941 */ /* 0x000fea0003800200 */
.L_x_213:
        /* <DEDUP_REMOVED lines=14> */
.L_x_215:
[----:B------:R-:W-:Y:S01]  /*0d60*/  VIADD R6, R6, 0x1 ;  /* 0x0000000106067836 */ /* 0x000fe20000000000 */
[----:B------:R0:W-:Y:S04]  /*0d70*/  STS [R5], RZ ;  /* 0x000000ff05007388 */ /* 0x0001e80000000800 */
[----:B------:R-:W-:Y:S01]  /*0d80*/  ISETP.NE.AND P0, PT, R6, RZ, PT ;  /* 0x000000ff0600720c */ /* 0x000fe20003f05270 */
[----:B0-----:R-:W-:-:S12]  /*0d90*/  VIADD R5, R5, 0x80 ;  /* 0x0000008005057836 */ /* 0x001fd80000000000 */
[----:B------:R-:W-:Y:S05]  /*0da0*/  @P0 BRA `(.L_x_215) ;  /* 0xfffffffc00ec0947 */ /* 0x000fea000383ffff */
.L_x_212:
[----:B------:R-:W-:Y:S05]  /*0db0*/  BSYNC.RECONVERGENT B0 ;  /* 0x0000000000007941 */ /* 0x000fea0003800200 */
.L_x_211:
[----:B------:R-:W2:Y:S01]  /*0dc0*/  LDCU UR6, c[0x0][0x3c4] ;  /* 0x00007880ff0677ac */ /* 0x000ea20008000800 */
[----:B-----5:R-:W-:Y:S01]  /*0dd0*/  LOP3.LUT R45, R44, 0x80000000, RZ, 0x3c, !PT ;  /* 0x800000002c2d7812 */ /* 0x020fe200078e3cff */
[----:B------:R-:W-:Y:S01]  /*0de0*/  BSSY.RECONVERGENT B0, `(.L_x_216) ;  /* 0x0000089000007945 */ /* 0x000fe20003800200 */
[----:B------:R-:W-:Y:S02]  /*0df0*/  LOP3.LUT R6, R43, 0x80000000, RZ, 0x3c, !PT ;  /* 0x800000002b067812 */ /* 0x000fe400078e3cff */
[----:B01----:R-:W-:Y:S02]  /*0e00*/  LOP3.LUT R0, R42, 0x80000000, RZ, 0x3c, !PT ;  /* 0x800000002a007812 */ /* 0x003fe400078e3cff */
[----:B------:R-:W-:Y:S02]  /*0e10*/  LOP3.LUT R41, R8, 0x80000000, RZ, 0x3c, !PT ;  /* 0x8000000008297812 */ /* 0x000fe400078e3cff */
[----:B------:R-:W-:Y:S02]  /*0e20*/  LOP3.LUT R40, R9, 0x80000000, RZ, 0x3c, !PT ;  /* 0x8000000009287812 */ /* 0x000fe400078e3cff */
[----:B------:R-:W-:-:S02]  /*0e30*/  LOP3.LUT R39, R10, 0x80000000, RZ, 0x3c, !PT ;  /* 0x800000000a277812 */ /* 0x000fc400078e3cff */
[----:B------:R-:W-:Y:S02]  /*0e40*/  LOP3.LUT R38, R13, 0x80000000, RZ, 0x3c, !PT ;  /* 0x800000000d267812 */ /* 0x000fe400078e3cff */
[----:B------:R-:W-:Y:S02]  /*0e50*/  LOP3.LUT R37, R14, 0x80000000, RZ, 0x3c, !PT ;  /* 0x800000000e257812 */ /* 0x000fe400078e3cff */
[----:B------:R-:W-:Y:S02]  /*0e60*/  LOP3.LUT R36, R15, 0x80000000, RZ, 0x3c, !PT ;  /* 0x800000000f247812 */ /* 0x000fe400078e3cff */
[----:B--2---:R-:W-:Y:S02]  /*0e70*/  SHF.R.U32.HI R47, RZ, UR6, R45 ;  /* 0x00000006ff2f7c19 */ /* 0x004fe4000801162d */
[----:B------:R-:W-:Y:S02]  /*0e80*/  SHF.R.U32.HI R7, RZ, UR6, R6 ;  /* 0x00000006ff077c19 */ /* 0x000fe40008011606 */
[----:B------:R-:W-:-:S02]  /*0e90*/  LOP3.LUT R47, R47, UR5, RZ, 0x30, !PT ;  /* 0x000000052f2f7c12 */ /* 0x000fc4000f8e30ff */
[----:B------:R-:W-:Y:S02]  /*0ea0*/  SHF.R.U32.HI R11, RZ, UR6, R0 ;  /* 0x00000006ff0b7c19 */ /* 0x000fe40008011600 */
[----:B------:R-:W-:Y:S01]  /*0eb0*/  SHF.R.U32.HI R25, RZ, UR6, R41 ;  /* 0x00000006ff197c19 */ /* 0x000fe20008011629 */
[----:B------:R-:W-:Y:S01]  /*0ec0*/  IMAD R5, R47, 0x4, R4 ;  /* 0x000000042f057824 */ /* 0x000fe200078e0204 */
[----:B------:R-:W-:Y:S01]  /*0ed0*/  LOP3.LUT R7, R7, UR5, RZ, 0x30, !PT ;  /* 0x0000000507077c12 */ /* 0x000fe2000f8e30ff */
[----:B------:R-:W-:Y:S01]  /*0ee0*/  NOP ;  /* 0x0000000000007918 */ /* 0x000fe20000000000 */
[----:B------:R-:W-:Y:S02]  /*0ef0*/  SHF.R.U32.HI R26, RZ, UR6, R40 ;  /* 0x00000006ff1a7c19 */ /* 0x000fe40008011628 */
[----:B------:R0:W-:Y:S01]  /*0f00*/  ATOMS.POPC.INC.32 RZ, [R5+URZ] ;  /* 0x0000000005ff7f8c */ /* 0x0001e2000d8000ff */
[----:B------:R-:W-:Y:S01]  /*0f10*/  LOP3.LUT R11, R11, UR5, RZ, 0x30, !PT ;  /* 0x000000050b0b7c12 */ /* 0x000fe2000f8e30ff */
[----:B------:R-:W-:Y:S01]  /*0f20*/  IMAD R7, R7, 0x4, R4 ;  /* 0x0000000407077824 */ /* 0x000fe200078e0204 */
[----:B------:R-:W-:-:S02]  /*0f30*/  SHF.R.U32.HI R27, RZ, UR6, R39 ;  /* 0x00000006ff1b7c19 */ /* 0x000fc40008011627 */
[----:B------:R-:W-:Y:S01]  /*0f40*/  LOP3.LUT R25, R25, UR5, RZ, 0x30, !PT ;  /* 0x0000000519197c12 */ /* 0x000fe2000f8e30ff */
[--C-:B------:R-:W-:Y:S01]  /*0f50*/  IMAD R11, R11, 0x4, R4.reuse ;  /* 0x000000040b0b7824 */ /* 0x100fe200078e0204 */
[----:B------:R-:W-:Y:S01]  /*0f60*/  LOP3.LUT R27, R27, UR5, RZ, 0x30, !PT ;  /* 0x000000051b1b7c12 */ /* 0x000fe2000f8e30ff */
[----:B------:R1:W-:Y:S01]  /*0f70*/  ATOMS.POPC.INC.32 RZ, [R7+URZ] ;  /* 0x0000000007ff7f8c */ /* 0x0003e2000d8000ff */
[----:B0-----:R-:W-:Y:S01]  /*0f80*/  LOP3.LUT R5, R26, UR5, RZ, 0x30, !PT ;  /* 0x000000051a057c12 */ /* 0x001fe2000f8e30ff */
[--C-:B------:R-:W-:Y:S01]  /*0f90*/  IMAD R25, R25, 0x4, R4.reuse ;  /* 0x0000000419197824 */ /* 0x100fe200078e0204 */
[----:B------:R-:W-:Y:S01]  /*0fa0*/  LOP3.LUT R26, R12, 0x80000000, RZ, 0x3c, !PT ;  /* 0x800000000c1a7812 */ /* 0x000fe200078e3cff */
[----:B------:R0:W-:Y:S01]  /*0fb0*/  ATOMS.POPC.INC.32 RZ, [R11+URZ] ;  /* 0x000000000bff7f8c */ /* 0x0001e2000d8000ff */
[----:B------:R-:W-:Y:S01]  /*0fc0*/  LOP3.LUT R35, R16, 0x80000000, RZ, 0x3c, !PT ;  /* 0x8000000010237812 */ /* 0x000fe200078e3cff */
[----:B------:R-:W-:Y:S01]  /*0fd0*/  IMAD R5, R5, 0x4, R4 ;  /* 0x0000000405057824 */ /* 0x000fe200078e0204 */
[----:B------:R-:W-:Y:S01]  /*0fe0*/  SHF.R.U32.HI R26, RZ, UR6, R26 ;  /* 0x00000006ff1a7c19 */ /* 0x000fe2000801161a */
[----:B------:R-:W-:Y:S01]  /*0ff0*/  IMAD R27, R27, 0x4, R4 ;  /* 0x000000041b1b7824 */ /* 0x000fe200078e0204 */
[----:B------:R2:W-:Y:S01]  /*1000*/  ATOMS.POPC.INC.32 RZ, [R25+URZ] ;  /* 0x0000000019ff7f8c */ /* 0x0005e2000d8000ff */
[----:B-1----:R-:W-:-:S02]  /*1010*/  SHF.R.U32.HI R7, RZ, UR6, R37 ;  /* 0x00000006ff077c19 */ /* 0x002fc40008011625 */
[----:B0-----:R-:W-:Y:S01]  /*1020*/  SHF.R.U32.HI R11, RZ, UR6, R38 ;  /* 0x00000006ff0b7c19 */ /* 0x001fe20008011626 */
[----:B------:R0:W-:Y:S01]  /*1030*/  ATOMS.POPC.INC.32 RZ, [R5+URZ] ;  /* 0x0000000005ff7f8c */ /* 0x0001e2000d8000ff */
[----:B------:R-:W-:Y:S02]  /*1040*/  SHF.R.U32.HI R28, RZ, UR6, R36 ;  /* 0x00000006ff1c7c19 */ /* 0x000fe40008011624 */
[----:B------:R-:W-:Y:S01]  /*1050*/  LOP3.LUT R11, R11, UR5, RZ, 0x30, !PT ;  /* 0x000000050b0b7c12 */ /* 0x000fe2000f8e30ff */
[----:B------:R1:W-:Y:S01]  /*1060*/  ATOMS.POPC.INC.32 RZ, [R27+URZ] ;  /* 0x000000001bff7f8c */ /* 0x0003e2000d8000ff */
[----:B--2---:R-:W-:Y:S02]  /*1070*/  LOP3.LUT R25, R26, UR5, RZ, 0x30, !PT ;  /* 0x000000051a197c12 */ /* 0x004fe4000f8e30ff */
[----:B------:R-:W-:Y:S01]  /*1080*/  SHF.R.U32.HI R26, RZ, UR6, R35 ;  /* 0x00000006ff1a7c19 */ /* 0x000fe20008011623 */
[--C-:B0-----:R-:W-:Y:S01]  /*1090*/  IMAD R5, R11, 0x4, R4.reuse ;  /* 0x000000040b057824 */ /* 0x101fe200078e0204 */
[----:B------:R-:W-:Y:S01]  /*10a0*/  LOP3.LUT R7, R7, UR5, RZ, 0x30, !PT ;  /* 0x0000000507077c12 */ /* 0x000fe2000f8e30ff */
[----:B------:R-:W-:Y:S01]  /*10b0*/  IMAD R25, R25, 0x4, R4 ;  /* 0x0000000419197824 */ /* 0x000fe200078e0204 */
[----:B------:R-:W-:-:S02]  /*10c0*/  LOP3.LUT R29, R26, UR5, RZ, 0x30, !PT ;  /* 0x000000051a1d7c12 */ /* 0x000fc4000f8e30ff */
[----:B-1----:R-:W-:Y:S01]  /*10d0*/  LOP3.LUT R27, R28, UR5, RZ, 0x30, !PT ;  /* 0x000000051c1b7c12 */ /* 0x002fe2000f8e30ff */
[--C-:B------:R-:W-:Y:S01]  /*10e0*/  IMAD R26, R7, 0x4, R4.reuse ;  /* 0x00000004071a7824 */ /* 0x100fe200078e0204 */
[----:B------:R-:W-:Y:S01]  /*10f0*/  LOP3.LUT R34, R17, 0x80000000, RZ, 0x3c, !PT ;  /* 0x8000000011227812 */ /* 0x000fe200078e3cff */
[--C-:B------:R-:W-:Y:S01]  /*1100*/  IMAD R28, R29, 0x4, R4.reuse ;  /* 0x000000041d1c7824 */ /* 0x100fe200078e0204 */
[----:B------:R-:W-:Y:S01]  /*1110*/  LOP3.LUT R48, R18, 0x80000000, RZ, 0x3c, !PT ;  /* 0x8000000012307812 */ /* 0x000fe200078e3cff */
[----:B------:R-:W-:Y:S01]  /*1120*/  IMAD R27, R27, 0x4, R4 ;  /* 0x000000041b1b7824 */ /* 0x000fe200078e0204 */
[----:B------:R-:W-:Y:S01]  /*1130*/  ATOMS.POPC.INC.32 RZ, [R25+URZ] ;  /* 0x0000000019ff7f8c */ /* 0x000fe2000d8000ff */
[----:B------:R-:W-:Y:S02]  /*1140*/  LOP3.LUT R33, R19, 0x80000000, RZ, 0x3c, !PT ;  /* 0x8000000013217812 */ /* 0x000fe400078e3cff */
[----:B------:R-:W-:Y:S01]  /*1150*/  LOP3.LUT R32, R20, 0x80000000, RZ, 0x3c, !PT ;  /* 0x8000000014207812 */ /* 0x000fe200078e3cff */
[----:B------:R-:W-:Y:S01]  /*1160*/  ATOMS.POPC.INC.32 RZ, [R5+URZ] ;  /* 0x0000000005ff7f8c */ /* 0x000fe2000d8000ff */
[----:B------:R-:W-:-:S02]  /*1170*/  LOP3.LUT R31, R21, 0x80000000, RZ, 0x3c, !PT ;  /* 0x80000000151f7812 */ /* 0x000fc400078e3cff */
[----:B------:R-:W-:Y:S01]  /*1180*/  SHF.R.U32.HI R53, RZ, UR6, R34 ;  /* 0x00000006ff357c19 */ /* 0x000fe20008011622 */
[----:B------:R-:W-:Y:S01]  /*1190*/  ATOMS.POPC.INC.32 RZ, [R26+URZ] ;  /* 0x000000001aff7f8c */ /* 0x000fe2000d8000ff */
[----:B------:R-:W-:Y:S02]  /*11a0*/  LOP3.LUT R30, R22, 0x80000000, RZ, 0x3c, !PT ;  /* 0x80000000161e7812 */ /* 0x000fe400078e3cff */
[----:B------:R-:W-:Y:S01]  /*11b0*/  SHF.R.U32.HI R48, RZ, UR6, R48 ;  /* 0x00000006ff307c19 */ /* 0x000fe20008011630 */
[----:B------:R0:W-:Y:S01]  /*11c0*/  ATOMS.POPC.INC.32 RZ, [R27+URZ] ;  /* 0x000000001bff7f8c */ /* 0x0001e2000d8000ff */
[----:B------:R-:W-:Y:S02]  /*11d0*/  LOP3.LUT R29, R23, 0x80000000, RZ, 0x3c, !PT ;  /* 0x80000000171d7812 */ /* 0x000fe400078e3cff */
[----:B------:R-:W-:Y:S01]  /*11e0*/  SHF.R.U32.HI R50, RZ, UR6, R33 ;  /* 0x00000006ff327c19 */ /* 0x000fe20008011621 */
[----:B------:R1:W-:Y:S01]  /*11f0*/  ATOMS.POPC.INC.32 RZ, [R28+URZ] ;  /* 0x000000001cff7f8c */ /* 0x0003e2000d8000ff */
[----:B------:R-:W-:-:S02]  /*1200*/  SHF.R.U32.HI R51, RZ, UR6, R32 ;  /* 0x00000006ff337c19 */ /* 0x000fc40008011620 */
[----:B------:R-:W-:Y:S02]  /*1210*/  LOP3.LUT R53, R53, UR5, RZ, 0x30, !PT ;  /* 0x0000000535357c12 */ /* 0x000fe4000f8e30ff */
[----:B0-----:R-:W-:Y:S02]  /*1220*/  SHF.R.U32.HI R27, RZ, UR6, R31 ;  /* 0x00000006ff1b7c19 */ /* 0x001fe4000801161f */
[----:B------:R-:W-:Y:S01]  /*1230*/  LOP3.LUT R48, R48, UR5, RZ, 0x30, !PT ;  /* 0x0000000530307c12 */ /* 0x000fe2000f8e30ff */
[----:B------:R-:W-:Y:S01]  /*1240*/  IMAD R26, R53, 0x4, R4 ;  /* 0x00000004351a7824 */ /* 0x000fe200078e0204 */
[----:B-1----:R-:W-:Y:S02]  /*1250*/  LOP3.LUT R28, R24, 0x80000000, RZ, 0x3c, !PT ;  /* 0x80000000181c7812 */ /* 0x002fe400078e3cff */
[----:B------:R-:W-:Y:S01]  /*1260*/  SHF.R.U32.HI R25, RZ, UR6, R30 ;  /* 0x00000006ff197c19 */ /* 0x000fe2000801161e */
[----:B------:R-:W-:Y:S01]  /*1270*/  IMAD R48, R48, 0x4, R4 ;  /* 0x0000000430307824 */ /* 0x000fe200078e0204 */
[----:B------:R-:W-:Y:S01]  /*1280*/  LOP3.LUT R50, R50, UR5, RZ, 0x30, !PT ;  /* 0x0000000532327c12 */ /* 0x000fe2000f8e30ff */
[----:B------:R0:W-:Y:S01]  /*1290*/  ATOMS.POPC.INC.32 RZ, [R26+URZ] ;  /* 0x000000001aff7f8c */ /* 0x0001e2000d8000ff */
[----:B------:R-:W-:-:S02]  /*12a0*/  SHF.R.U32.HI R5, RZ, UR6, R29 ;  /* 0x00000006ff057c19 */ /* 0x000fc4000801161d */
[----:B------:R-:W-:Y:S01]  /*12b0*/  LOP3.LUT R51, R51, UR5, RZ, 0x30, !PT ;  /* 0x0000000533337c12 */ /* 0x000fe2000f8e30ff */
[----:B------:R-:W-:Y:S01]  /*12c0*/  IMAD R50, R50, 0x4, R4 ;  /* 0x0000000432327824 */ /* 0x000fe200078e0204 */
[----:B------:R-:W-:Y:S01]  /*12d0*/  SHF.R.U32.HI R49, RZ, UR6, R28 ;  /* 0x00000006ff317c19 */ /* 0x000fe2000801161c */
[----:B------:R0:W-:Y:S01]  /*12e0*/  ATOMS.POPC.INC.32 RZ, [R48+URZ] ;  /* 0x0000000030ff7f8c */ /* 0x0001e2000d8000ff */
[----:B------:R-:W-:Y:S01]  /*12f0*/  LOP3.LUT R27, R27, UR5, RZ, 0x30, !PT ;  /* 0x000000051b1b7c12 */ /* 0x000fe2000f8e30ff */
[--C-:B------:R-:W-:Y:S01]  /*1300*/  IMAD R51, R51, 0x4, R4.reuse ;  /* 0x0000000433337824 */ /* 0x100fe200078e0204 */
[----:B------:R-:W-:Y:S01]  /*1310*/  LOP3.LUT R25, R25, UR5, RZ, 0x30, !PT ;  /* 0x0000000519197c12 */ /* 0x000fe2000f8e30ff */
[----:B------:R0:W-:Y:S01]  /*1320*/  ATOMS.POPC.INC.32 RZ, [R50+URZ] ;  /* 0x0000000032ff7f8c */ /* 0x0001e2000d8000ff */
[----:B------:R-:W-:Y:S01]  /*1330*/  LOP3.LUT R5, R5, UR5, RZ, 0x30, !PT ;  /* 0x0000000505057c12 */ /* 0x000fe2000f8e30ff */
[--C-:B------:R-:W-:Y:S01]  /*1340*/  IMAD R52, R27, 0x4, R4.reuse ;  /* 0x000000041b347824 */ /* 0x100fe200078e0204 */
[----:B------:R-:W-:Y:S01]  /*1350*/  ISETP.GT.U32.AND P1, PT, R3, 0xff, PT ;  /* 0x000000ff0300780c */ /* 0x000fe20003f24070 */
[--C-:B------:R-:W-:Y:S01]  /*1360*/  IMAD R25, R25, 0x4, R4.reuse ;  /* 0x0000000419197824 */ /* 0x100fe200078e0204 */
[----:B------:R-:W-:Y:S01]  /*1370*/  LOP3.LUT R49, R49, UR5, RZ, 0x30, !PT ;  /* 0x0000000531317c12 */ /* 0x000fe2000f8e30ff */
[----:B------:R-:W-:Y:S01]  /*1380*/  IMAD R5, R5, 0x4, R4 ;  /* 0x0000000405057824 */ /* 0x000fe200078e0204 */
[----:B------:R0:W-:Y:S01]  /*1390*/  ATOMS.POPC.INC.32 RZ, [R51+URZ] ;  /* 0x0000000033ff7f8c */ /* 0x0001e2000d8000ff */
[----:B------:R-:W-:Y:S01]  /*13a0*/  P2R R53, PR, RZ, 0x2 ;  /* 0x00000002ff357803 */ /* 0x000fe20000000000 */
[----:B------:R-:W-:-:S02]  /*13b0*/  IMAD.MOV.U32 R27, RZ, RZ, RZ ;  /* 0x000000ffff1b7224 */ /* 0x000fc400078e00ff */
[----:B------:R-:W-:Y:S01]  /*13c0*/  IMAD R49, R49, 0x4, R4 ;  /* 0x0000000431317824 */ /* 0x000fe200078e0204 */
[----:B------:R0:W-:Y:S01]  /*13d0*/  ATOMS.POPC.INC.32 RZ, [R52+URZ] ;  /* 0x0000000034ff7f8c */ /* 0x0001e2000d8000ff */
[----:B------:R-:W-:-:S03]  /*13e0*/  LEA R4, R3, UR4, 0x2 ;  /* 0x0000000403047c11 */ /* 0x000fc6000f8e10ff */
[----:B------:R0:W-:Y:S04]  /*13f0*/  ATOMS.POPC.INC.32 RZ, [R25+URZ] ;  /* 0x0000000019ff7f8c */ /* 0x0001e8000d8000ff */
[----:B------:R0:W-:Y:S04]  /*1400*/  ATOMS.POPC.INC.32 RZ, [R5+URZ] ;  /* 0x0000000005ff7f8c */ /* 0x0001e8000d8000ff */
[----:B------:R0:W-:Y:S01]  /*1410*/  ATOMS.POPC.INC.32 RZ, [R49+URZ] ;  /* 0x0000000031ff7f8c */ /* 0x0001e2000d8000ff */
[----:B------:R-:W-:Y:S06]  /*1420*/  BAR.SYNC.DEFER_BLOCKING 0x0 ;  /* 0x0000000000007b1d */ /* 0x000fec0000010000 */
[----:B------:R-:W-:Y:S05]  /*1430*/  @P1 BRA `(.L_x_217) ;  /* 0x00000000008c1947 */ /* 0x000fea0003800000 */
[----:B0-----:R-:W0:Y:S04]  /*1440*/  LDS R51, [R4] ;  /* 0x0000000004337984 */ /* 0x001e280000000800 */
[----:B------:R-:W1:Y:S04]  /*1450*/  LDS R26, [R4+0x400] ;  /* 0x00040000041a7984 */ /* 0x000e680000000800 */
[----:B------:R-:W2:Y:S04]  /*1460*/  LDS R5, [R4+0x800] ;  /* 0x0008000004057984 */ /* 0x000ea80000000800 */
[----:B------:R-:W3:Y:S04]  /*1470*/  LDS R48, [R4+0xc00] ;  /* 0x000c000004307984 */ /* 0x000ee80000000800 */
[----:B------:R-:W4:Y:S04]  /*1480*/  LDS R49, [R4+0x1000] ;  /* 0x0010000004317984 */ /* 0x000f280000000800 */
[----:B------:R-:W5:Y:S04]  /*1490*/  LDS R50, [R4+0x1400] ;  /* 0x0014000004327984 */ /* 0x000f680000000800 */
[----:B------:R-:W-:Y:S04]  /*14a0*/  LDS R27, [R4+0x2000] ;  /* 0x00200000041b7984 */ /* 0x000fe80000000800 */
[----:B------:R-:W-:Y:S04]  /*14b0*/  STS [R4], RZ ;  /* 0x000000ff04007388 */ /* 0x000fe80000000800 */
[----:B0-----:R-:W-:Y:S01]  /*14c0*/  STS [R4+0x400], R51 ;  /* 0x0004003304007388 */ /* 0x001fe20000000800 */
[----:B-1----:R-:W-:-:S03]  /*14d0*/  IMAD.IADD R52, R51, 0x1, R26 ;  /* 0x0000000133347824 */ /* 0x002fc600078e021a */
[----:B------:R-:W-:Y:S01]  /*14e0*/  LDS R26, [R4+0x2400] ;  /* 0x00240000041a7984 */ /* 0x000fe20000000800 */
[----:B--2---:R-:W-:-:S03]  /*14f0*/  IMAD.IADD R25, R52, 0x1, R5 ;  /* 0x0000000134197824 */ /* 0x004fc600078e0205 */
[----:B------:R-:W0:Y:S04]  /*1500*/  LDS R5, [R4+0x1800] ;  /* 0x0018000004057984 */ /* 0x000e280000000800 */
[----:B------:R3:W-:Y:S04]  /*1510*/  STS [R4+0x800], R52 ;  /* 0x0008003404007388 */ /* 0x0007e80000000800 */
[----:B------:R-:W-:Y:S01]  /*1520*/  STS [R4+0xc00], R25 ;  /* 0x000c001904007388 */ /* 0x000fe20000000800 */
[----:B---3--:R-:W-:-:S03]  /*1530*/  IMAD.IADD R52, R25, 0x1, R48 ;  /* 0x0000000119347824 */ /* 0x008fc600078e0230 */
[----:B------:R-:W1:Y:S01]  /*1540*/  LDS R48, [R4+0x1c00] ;  /* 0x001c000004307984 */ /* 0x000e620000000800 */
[----:B----4-:R-:W-:-:S03]  /*1550*/  IMAD.IADD R49, R52, 0x1, R49 ;  /* 0x0000000134317824 */ /* 0x010fc600078e0231 */
[----:B------:R-:W2:Y:S01]  /*1560*/  LDS R25, [R4+0x2800] ;  /* 0x0028000004197984 */ /* 0x000ea20000000800 */
[----:B-----5:R-:W-:-:S03]  /*1570*/  IMAD.IADD R51, R49, 0x1, R50 ;  /* 0x0000000131337824 */ /* 0x020fc600078e0232 */
[----:B------:R-:W3:Y:S04]  /*1580*/  LDS R50, [R4+0x2c00] ;  /* 0x002c000004327984 */ /* 0x000ee80000000800 */
[----:B------:R-:W-:Y:S04]  /*1590*/  STS [R4+0x1000], R52 ;  /* 0x0010003404007388 */ /* 0x000fe80000000800 */
[----:B------:R-:W-:Y:S04]  /*15a0*/  STS [R4+0x1400], R49 ;  /* 0x0014003104007388 */ /* 0x000fe80000000800 */
[----:B------:R-:W-:Y:S01]  /*15b0*/  STS [R4+0x1800], R51 ;  /* 0x0018003304007388 */ /* 0x000fe20000000800 */
[----:B0-----:R-:W-:-:S05]  /*15c0*/  IMAD.IADD R5, R51, 0x1, R5 ;  /* 0x0000000133057824 */ /* 0x001fca00078e0205 */
[----:B------:R-:W-:Y:S01]  /*15d0*/  STS [R4+0x1c00], R5 ;  /* 0x001c000504007388 */ /* 0x000fe20000000800 */
[----:B-1----:R-:W-:-:S04]  /*15e0*/  IMAD.IADD R48, R5, 0x1, R48 ;  /* 0x0000000105307824 */ /* 0x002fc800078e0230 */
[----:B------:R-:W-:Y:S01]  /*15f0*/  IMAD.IADD R27, R48, 0x1, R27 ;  /* 0x00000001301b7824 */ /* 0x000fe200078e021b */
[----:B------:R-:W-:Y:S03]  /*1600*/  STS [R4+0x2000], R48 ;  /* 0x0020003004007388 */ /* 0x000fe60000000800 */
[----:B------:R-:W-:Y:S01]  /*1610*/  IMAD.IADD R26, R27, 0x1, R26 ;  /* 0x000000011b1a7824 */ /* 0x000fe200078e021a */
[----:B------:R3:W-:Y:S03]  /*1620*/  STS [R4+0x2400], R27 ;  /* 0x0024001b04007388 */ /* 0x0007e60000000800 */
[----:B--2---:R-:W-:Y:S01]  /*1630*/  IMAD.IADD R25, R26, 0x1, R25 ;  /* 0x000000011a197824 */ /* 0x004fe200078e0219 */
[----:B------:R1:W-:Y:S04]  /*1640*/  STS [R4+0x2800], R26 ;  /* 0x0028001a04007388 */ /* 0x0003e80000000800 */
[----:B------:R1:W-:Y:S01]  /*1650*/  STS [R4+0x2c00], R25 ;  /* 0x002c001904007388 */ /* 0x0003e20000000800 */
[----:B---3--:R-:W-:-:S07]  /*1660*/  IMAD.IADD R27, R25, 0x1, R50 ;  /* 0x00000001191b7824 */ /* 0x008fce00078e0232 */
.L_x_217:
[----:B------:R-:W-:Y:S05]  /*1670*/  BSYNC.RECONVERGENT B0 ;  /* 0x0000000000007941 */ /* 0x000fea0003800200 */
.L_x_216:
[----:B01----:R-:W0:Y:S01]  /*1680*/  LDC.64 R4, c[0x0][0x380] ;  /* 0x0000e000ff047b82 */ /* 0x003e220000000a00 */
[C---:B------:R-:W-:Y:S01]  /*1690*/  ISETP.NE.AND P0, PT, R27.reuse, 0x1c80, PT ;  /* 0x00001c801b00780c */ /* 0x040fe20003f05270 */
[----:B------:R-:W-:Y:S01]  /*16a0*/  IMAD.U32 R25, RZ, RZ, UR7 ;  /* 0x00000007ff197e24 */ /* 0x000fe2000f8e00ff */
[----:B------:R-:W-:Y:S02]  /*16b0*/  @!P1 LOP3.LUT R49, R27, 0x40000000, RZ, 0xfc, !PT ;  /* 0x400000001b319812 */ /* 0x000fe400078efcff */
[----:B------:R-:W-:Y:S01]  /*16c0*/  ISETP.LT.U32.AND P0, PT, R3, 0x100, !P0 ;  /* 0x000001000300780c */ /* 0x000fe20004701070 */
[----:B------:R-:W-:Y:S01]  /*16d0*/  IMAD R25, R25, 0x100, R3 ;  /* 0x0000010019197824 */ /* 0x000fe200078e0203 */
[----:B------:R-:W-:-:S03]  /*16e0*/  LOP3.LUT R26, R18, 0x80000000, RZ, 0x3c, !PT ;  /* 0x80000000121a7812 */ /* 0x000fc600078e3cff */
[----:B0-----:R-:W-:Y:S01]  /*16f0*/  IMAD.WIDE R4, R25, 0x4, R4 ;  /* 0x0000000419047825 */ /* 0x001fe200078e0204 */
[----:B------:R-:W-:-:S04]  /*1700*/  LOP3.LUT R25, R12, 0x80000000, RZ, 0x3c, !PT ;  /* 0x800000000c197812 */ /* 0x000fc800078e3cff */
[----:B------:R0:W-:Y:S03]  /*1710*/  @!P1 STG.E.STRONG.SYS desc[UR8][R4.64], R49 ;  /* 0x0000003104009986 */ /* 0x0001e6000c115908 */
[----:B------:R-:W-:Y:S06]  /*1720*/  BAR.RED.OR.DEFER_BLOCKING 0x0, P0 ;  /* 0x0000000000007b1d */ /* 0x000fec0000014800 */
[----:B------:R-:W1:Y:S02]  /*1730*/  B2R.RESULT RZ, P0 ;  /* 0x0000000000ff731c */ /* 0x000e640000004000 */
[----:B01----:R-:W-:Y:S05]  /*1740*/  @!P0 BRA `(.L_x_218) ;  /* 0x0000000800908947 */ /* 0x003fea0003800000 */
[C---:B------:R-:W-:Y:S01]  /*1750*/  ISETP.GT.U32.AND P0, PT, R3.reuse, R47, PT ;  /* 0x0000002f0300720c */ /* 0x040fe20003f04070 */
[----:B------:R-:W-:Y:S01]  /*1760*/  BSSY B1, `(.L_x_219) ;  /* 0x000002e000017945 */ /* 0x000fe20003800000 */
[----:B------:R-:W-:Y:S02]  /*1770*/  LEA R11, R3, UR4, 0x3 ;  /* 0x00000004030b7c11 */ /* 0x000fe4000f8e18ff */
[----:B------:R-:W-:Y:S01]  /*1780*/  SEL R0, RZ, 0x1c80, !P0 ;  /* 0x00001c80ff007807 */ /* 0x000fe20004000000 */
[----:B------:R-:W-:Y:S08]  /*1790*/  @P1 BRA `(.L_x_220) ;  /* 0x0000000000a81947 */ /* 0x000ff00003800000 */
[----:B------:R-:W0:Y:S02]  /*17a0*/  LDC.64 R28, c[0x0][0x398] ;  /* 0x0000e600ff1c7b82 */ /* 0x000e240000000a00 */
[----:B0-----:R-:W-:-:S06]  /*17b0*/  IMAD.WIDE.U32 R28, R3, 0x8, R28 ;  /* 0x00000008031c7825 */ /* 0x001fcc00078e001c */
        /* <DEDUP_REMOVED lines=11> */
.L_x_226:
[----:B0-----:R-:W0:Y:S01]  /*1870*/  LDC.64 R6, c[0x0][0x380] ;  /* 0x0000e000ff067b82 */ /* 0x001e220000000a00 */
[----:B------:R-:W-:Y:S01]  /*1880*/  VIADD R31, R28, 0xffffffff ;  /* 0xffffffff1c1f7836 */ /* 0x000fe20000000000 */
[----:B------:R-:W-:Y:S03]  /*1890*/  BSSY B2, `(.L_x_223) ;  /* 0x0000008000027945 */ /* 0x000fe60003800000 */
[----:B------:R-:W-:-:S04]  /*18a0*/  IMAD R29, R31, 0x100, R3 ;  /* 0x000001001f1d7824 */ /* 0x000fc800078e0203 */
[----:B0-----:R-:W-:-:S07]  /*18b0*/  IMAD.WIDE R6, R29, 0x4, R6 ;  /* 0x000000041d067825 */ /* 0x001fce00078e0206 */
.L_x_224:
[----:B------:R-:W-:Y:S05]  /*18c0*/  YIELD ;  /* 0x0000000000007946 */ /* 0x000fea0003800000 */
[----:B------:R0:W-:Y:S06]  /*18d0*/  MEMBAR.SC.CTA ;  /* 0x0000000000007992 */ /* 0x0001ec0000000000 */
[----:B0-----:R-:W2:Y:S02]  /*18e0*/  LDG.E.STRONG.SYS R29, desc[UR8][R6.64] ;  /* 0x00000008061d7981 */ /* 0x001ea4000c1f5900 */
[----:B--2---:R-:W-:-:S13]  /*18f0*/  ISETP.NE.AND P0, PT, R29, RZ, PT ;  /* 0x000000ff1d00720c */ /* 0x004fda0003f05270 */
[----:B------:R-:W-:Y:S05]  /*1900*/  @!P0 BRA `(.L_x_224) ;  /* 0xfffffffc00ec8947 */ /* 0x000fea000383ffff */
[----:B------:R-:W-:Y:S05]  /*1910*/  BSYNC B2 ;  /* 0x0000000000027941 */ /* 0x000fea0003800000 */
.L_x_223:
[----:B------:R-:W-:Y:S01]  /*1920*/  BSSY.RECONVERGENT B2, `(.L_x_225) ;  /* 0x0000006000027945 */ /* 0x000fe20003800200 */
[C---:B------:R-:W-:Y:S02]  /*1930*/  ISETP.GT.AND P0, PT, R29.reuse, -0x1, PT ;  /* 0xffffffff1d00780c */ /* 0x040fe40003f04270 */
[----:B------:R-:W-:Y:S01]  /*1940*/  LOP3.LUT R29, R29, 0x3fffffff, RZ, 0xc0, !PT ;  /* 0x3fffffff1d1d7812 */ /* 0x000fe200078ec0ff */
[----:B------:R-:W-:Y:S05]  /*1950*/  WARPSYNC.EXCLUSIVE R25 ;  /* 0x0000000019007348 */ /* 0x000fea0003a00000 */
[----:B------:R-:W-:-:S05]  /*1960*/  IMAD.IADD R26, R29, 0x1, R26 ;  /* 0x000000011d1a7824 */ /* 0x000fca00078e021a */
[----:B------:R-:W-:-:S07]  /*1970*/  VOTE.ANY R25, PT, P0 ;  /* 0x0000000000197806 */ /* 0x000fce00000e0100 */
[----:B------:R-:W-:Y:S05]  /*1980*/  BSYNC.RECONVERGENT B2 ;  /* 0x0000000000027941 */ /* 0x000fea0003800200 */
.L_x_225:
[----:B------:R-:W-:Y:S01]  /*1990*/  ISETP.GT.U32.AND P1, PT, R28, 0x1, PT ;  /* 0x000000011c00780c */ /* 0x000fe20003f24070 */
[----:B------:R-:W-:-:S12]  /*19a0*/  IMAD.MOV.U32 R28, RZ, RZ, R31 ;  /* 0x000000ffff1c7224 */ /* 0x000fd800078e001f */
[----:B------:R-:W-:Y:S05]  /*19b0*/  @P0 BRA P1, `(.L_x_226) ;  /* 0xfffffffc00ac0947 */ /* 0x000fea000083ffff */
[----:B------:R-:W-:Y:S05]  /*19c0*/  BSYNC B0 ;  /* 0x0000000000007941 */ /* 0x000fea0003800000 */
.L_x_222:
[----:B------:R1:W2:Y:S02]  /*19d0*/  LDS.64 R6, [R11+0x7200] ;  /* 0x007200000b067984 */ /* 0x0002a40000000a00 */
.L_x_221:
[C---:B------:R-:W-:Y:S01]  /*19e0*/  IMAD.IADD R29, R26.reuse, 0x1, -R27 ;  /* 0x000000011a1d7824 */ /* 0x040fe200078e0a1b */
[----:B------:R-:W-:-:S04]  /*19f0*/  LOP3.LUT R25, R26, 0x80000000, RZ, 0xfc, !PT ;  /* 0x800000001a197812 */ /* 0x000fc800078efcff */
[C---:B0-2---:R-:W-:Y:S01]  /*1a00*/  IADD3 R6, P0, PT, R29.reuse, R6, RZ ;  /* 0x000000061d067210 */ /* 0x045fe20007f1e0ff */
[----:B------:R0:W-:Y:S03]  /*1a10*/  STG.E.STRONG.SYS desc[UR8][R4.64], R25 ;  /* 0x0000001904007986 */ /* 0x0001e6000c115908 */
[----:B------:R-:W-:-:S05]  /*1a20*/  LEA.HI.X.SX32 R7, R29, R7, 0x1, P0 ;  /* 0x000000071d077211 */ /* 0x000fca00000f0eff */
[----:B------:R0:W-:Y:S04]  /*1a30*/  STS.64 [R11+0x7200], R6 ;  /* 0x007200060b007388 */ /* 0x0001e80000000a00 */
.L_x_220:
[----:B------:R-:W-:Y:S05]  /*1a40*/  BSYNC B1 ;  /* 0x0000000000017941 */ /* 0x000fea0003800000 */
.L_x_219:
[----:B------:R-:W2:Y:S01]  /*1a50*/  LDC R26, c[0x0][0x3c0] ;  /* 0x0000f000ff1a7b82 */ /* 0x000ea20000000800 */
[----:B------:R-:W-:-:S07]  /*1a60*/  LEA R47, R47, UR4, 0x3 ;  /* 0x000000042f2f7c11 */ /* 0x000fce000f8e18ff */
[----:B0-----:R-:W0:Y:S01]  /*1a70*/  LDC.64 R4, c[0x0][0x390] ;  /* 0x0000e400ff047b82 */ /* 0x001e220000000a00 */
[----:B--2---:R-:W-:Y:S02]  /*1a80*/  ISETP.LE.AND P0, PT, R26, UR10, PT ;  /* 0x0000000a1a007c0c */ /* 0x004fe4000bf03270 */
[----:B0-----:R-:W-:-:S04]  /*1a90*/  ISETP.EQ.U32.AND P1, PT, R4, RZ, PT ;  /* 0x000000ff0400720c */ /* 0x001fc80003f22070 */
[----:B------:R-:W-:-:S04]  /*1aa0*/  ISETP.EQ.OR.EX P0, PT, R5, RZ, !P0, P1 ;  /* 0x000000ff0500720c */ /* 0x000fc80004702710 */
[----:B------:R-:W-:-:S13]  /*1ab0*/  ISETP.GT.U32.OR P0, PT, R3, 0xff, P0 ;  /* 0x000000ff0300780c */ /* 0x000fda0000704470 */
[----:B------:R-:W-:Y:S05]  /*1ac0*/  @P0 BRA `(.L_x_227) ;  /* 0x00000000001c0947 */ /* 0x000fea0003800000 */
[----:B------:R-:W0:Y:S01]  /*1ad0*/  LDS.64 R6, [R11+0x7200] ;  /* 0x007200000b067984 */ /* 0x000e220000000a00 */
[C---:B------:R-:W-:Y:S02]  /*1ae0*/  LEA R4, P2, R3.reuse, R4, 0x3 ;  /* 0x0000000403047211 */ /* 0x040fe400078418ff */
[--C-:B------:R-:W-:Y:S02]  /*1af0*/  SHF.R.S32.HI R25, RZ, 0x1f, R27.reuse ;  /* 0x0000001fff197819 */ /* 0x100fe4000001141b */
[----:B------:R-:W-:Y:S02]  /*1b00*/  LEA.HI.X R5, R3, R5, RZ, 0x3, P2 ;  /* 0x0000000503057211 */ /* 0x000fe400010f1cff */
[----:B0-----:R-:W-:-:S04]  /*1b10*/  IADD3 R6, P0, P1, R6, R0, R27 ;  /* 0x0000000006067210 */ /* 0x001fc8000791e01b */
[----:B------:R-:W-:-:S05]  /*1b20*/  IADD3.X R7, PT, PT, R7, RZ, R25, P0, P1 ;  /* 0x000000ff07077210 */ /* 0x000fca00007e2419 */
[----:B------:R0:W-:Y:S04]  /*1b30*/  STG.E.64 desc[UR8][R4.64], R6 ;  /* 0x0000000604007986 */ /* 0x0001e8000c101b08 */
.L_x_227:
[----:B------:R-:W-:Y:S05]  /*1b40*/  WARPSYNC.ALL ;  /* 0x0000000000007948 */ /* 0x000fea0003800000 */
[----:B------:R-:W-:Y:S01]  /*1b50*/  BAR.SYNC.DEFER_BLOCKING 0x0 ;  /* 0x0000000000007b1d */ /* 0x000fe20000010000 */
[----:B------:R-:W-:-:S05]  /*1b60*/  ISETP.LT.AND P0, PT, R26, UR10, PT ;  /* 0x0000000a1a007c0c */ /* 0x000fca000bf01270 */
[----:B0-----:R0:W2:Y:S08]  /*1b70*/  LDS.64 R4, [R47+0x7200] ;  /* 0x007200002f047984 */ /* 0x0010b00000000a00 */
        /* <DEDUP_REMOVED lines=9> */
[----:B------:R-:W-:Y:S04]  /*1c10*/  STG.E desc[UR8][R2.64], R44 ;  /* 0x0000002c02007986 */ /* 0x000fe8000c101908 */
        /* <DEDUP_REMOVED lines=17> */
[----:B------:R-:W-:Y:S01]  /*1d30*/  STG.E desc[UR8][R2.64+0x900], R24 ;  /* 0x0009001802007986 */ /* 0x000fe2000c101908 */
[----:B------:R-:W-:Y:S05]  /*1d40*/  EXIT ;  /* 0x000000000000794d */ /* 0x000fea0003800000 */
.L_x_228:
[C---:B------:R-:W-:Y:S01]  /*1d50*/  LOP3.LUT R7, R3.reuse, 0x3e0, RZ, 0xc0, !PT ;  /* 0x000003e003077812 */ /* 0x040fe200078ec0ff */
[----:B------:R-:W0:Y:S01]  /*1d60*/  LDCU.64 UR12, c[0x0][0x3a0] ;  /* 0x00007400ff0c77ac */ /* 0x000e220008000a00 */
[----:B------:R-:W-:Y:S01]  /*1d70*/  LOP3.LUT R2, R3, 0x1f, RZ, 0xc0, !PT ;  /* 0x0000001f03027812 */ /* 0x000fe200078ec0ff */
[----:B-1----:R-:W-:-:S04]  /*1d80*/  IMAD.U32 R11, RZ, RZ, UR7 ;  /* 0x00000007ff0b7e24 */ /* 0x002fc8000f8e00ff */
[----:B------:R-:W-:Y:S02]  /*1d90*/  IMAD R7, R7, 0x13, R2 ;  /* 0x0000001307077824 */ /* 0x000fe400078e0202 */
[----:B------:R-:W-:Y:S02]  /*1da0*/  IMAD R0, R11, -0x1c80, R26 ;  /* 0xffffe3800b007824 */ /* 0x000fe400078e021a */
[C---:B------:R-:W-:Y:S01]  /*1db0*/  VIADD R11, R7.reuse, 0x20 ;  /* 0x00000020070b7836 */ /* 0x040fe20000000000 */
[C---:B--2---:R-:W-:Y:S01]  /*1dc0*/  IADD3 R3, P0, PT, R7.reuse, R4, RZ ;  /* 0x0000000407037210 */ /* 0x044fe20007f1e0ff */
[C---:B------:R-:W-:Y:S01]  /*1dd0*/  VIADD R25, R7.reuse, 0x60 ;  /* 0x0000006007197836 */ /* 0x040fe20000000000 */
[-C--:B------:R-:W-:Y:S02]  /*1de0*/  ISETP.GE.AND P1, PT, R7, R0.reuse, PT ;  /* 0x000000000700720c */ /* 0x080fe40003f26270 */
[-C--:B------:R-:W-:Y:S01]  /*1df0*/  ISETP.GE.AND P2, PT, R11, R0.reuse, PT ;  /* 0x000000000b00720c */ /* 0x080fe20003f46270 */
[----:B------:R-:W-:Y:S01]  /*1e00*/  IMAD.X R4, RZ, RZ, R5, P0 ;  /* 0x000000ffff047224 */ /* 0x000fe200000e0605 */
[----:B------:R-:W-:Y:S01]  /*1e10*/  ISETP.GE.AND P4, PT, R25, R0, PT ;  /* 0x000000001900720c */ /* 0x000fe20003f86270 */
[----:B------:R-:W-:Y:S01]  /*1e20*/  VIADD R5, R7, 0x40 ;  /* 0x0000004007057836 */ /* 0x000fe20000000000 */
[----:B0-----:R-:W-:Y:S01]  /*1e30*/  LEA R2, P0, R3, UR12, 0x2 ;  /* 0x0000000c03027c11 */ /* 0x001fe2000f8010ff */
[----:B------:R-:W-:-:S02]  /*1e40*/  VIADD R11, R7, 0xa0 ;  /* 0x000000a0070b7836 */ /* 0x000fc40000000000 */
[----:B------:R-:W-:Y:S01]  /*1e50*/  VIADD R25, R7, 0xc0 ;  /* 0x000000c007197836 */ /* 0x000fe20000000000 */
[-C--:B------:R-:W-:Y:S01]  /*1e60*/  ISETP.GE.AND P3, PT, R5, R0.reuse, PT ;  /* 0x000000000500720c */ /* 0x080fe20003f66270 */
[----:B------:R-:W-:Y:S01]  /*1e70*/  VIADD R5, R7, 0x80 ;  /* 0x0000008007057836 */ /* 0x000fe20000000000 */
[----:B------:R-:W-:Y:S02]  /*1e80*/  LEA.HI.X R3, R3, UR13, R4, 0x2, P0 ;  /* 0x0000000d03037c11 */ /* 0x000fe400080f1404 */
[-C--:B------:R-:W-:Y:S01]  /*1e90*/  ISETP.GE.AND P6, PT, R11, R0.reuse, PT ;  /* 0x000000000b00720c */ /* 0x080fe20003fc6270 */
[----:B------:R-:W-:Y:S01]  /*1ea0*/  VIADD R11, R7, 0x100 ;  /* 0x00000100070b7836 */ /* 0x000fe20000000000 */
[-C--:B------:R-:W-:Y:S01]  /*1eb0*/  ISETP.GE.AND P5, PT, R5, R0.reuse, PT ;  /* 0x000000000500720c */ /* 0x080fe20003fa6270 */
[----:B------:R-:W-:Y:S01]  /*1ec0*/  VIADD R5, R7, 0xe0 ;  /* 0x000000e007057836 */ /* 0x000fe20000000000 */
[----:B------:R-:W-:Y:S01]  /*1ed0*/  @!P1 STG.E desc[UR8][R2.64], R44 ;  /* 0x0000002c02009986 */ /* 0x000fe2000c101908 */
[----:B------:R-:W-:-:S03]  /*1ee0*/  ISETP.GE.AND P0, PT, R25, R0, PT ;  /* 0x000000001900720c */ /* 0x000fc60003f06270 */
[-C--:B------:R-:W-:Y:S01]  /*1ef0*/  ISETP.GE.AND P1, PT, R5, R0.reuse, PT ;  /* 0x000000000500720c */ /* 0x080fe20003f26270 */
[----:B------:R-:W-:Y:S01]  /*1f00*/  VIADD R5, R7, 0x120 ;  /* 0x0000012007057836 */ /* 0x000fe20000000000 */
[----:B------:R-:W-:Y:S04]  /*1f10*/  @!P3 STG.E desc[UR8][R2.64+0x100], R42 ;  /* 0x0001002a0200b986 */ /* 0x000fe8000c101908 */
[-C--:B------:R-:W-:Y:S01]  /*1f20*/  ISETP.GE.AND P3, PT, R5, R0.reuse, PT ;  /* 0x000000000500720c */ /* 0x080fe20003f66270 */
[----:B------:R-:W-:Y:S01]  /*1f30*/  VIADD R5, R7, 0x160 ;  /* 0x0000016007057836 */ /* 0x000fe20000000000 */
[----:B------:R-:W-:Y:S01]  /*1f40*/  @!P2 STG.E desc[UR8][R2.64+0x80], R43 ;  /* 0x0000802b0200a986 */ /* 0x000fe2000c101908 */
[----:B------:R-:W-:Y:S01]  /*1f50*/  ISETP.GE.AND P2, PT, R11, R0, PT ;  /* 0x000000000b00720c */ /* 0x000fe20003f46270 */
[----:B------:R-:W-:-:S02]  /*1f60*/  VIADD R11, R7, 0x140 ;  /* 0x00000140070b7836 */ /* 0x000fc40000000000 */
[----:B------:R0:W-:Y:S01]  /*1f70*/  @!P5 STG.E desc[UR8][R2.64+0x200], R9 ;  /* 0x000200090200d986 */ /* 0x0001e2000c101908 */
[-C--:B------:R-:W-:Y:S01]  /*1f80*/  ISETP.GE.AND P5, PT, R5, R0.reuse, PT ;  /* 0x000000000500720c */ /* 0x080fe20003fa6270 */
[----:B------:R-:W-:Y:S02]  /*1f90*/  VIADD R5, R7, 0x1a0 ;  /* 0x000001a007057836 */ /* 0x000fe40000000000 */
[----:B------:R1:W-:Y:S01]  /*1fa0*/  @!P4 STG.E desc[UR8][R2.64+0x180], R8 ;  /* 0x000180080200c986 */ /* 0x0003e2000c101908 */
[-C--:B------:R-:W-:Y:S01]  /*1fb0*/  ISETP.GE.AND P4, PT, R11, R0.reuse, PT ;  /* 0x000000000b00720c */ /* 0x080fe20003f86270 */
[----:B------:R-:W-:Y:S02]  /*1fc0*/  VIADD R11, R7, 0x180 ;  /* 0x00000180070b7836 */ /* 0x000fe40000000000 */
[----:B------:R1:W-:Y:S01]  /*1fd0*/  @!P0 STG.E desc[UR8][R2.64+0x300], R12 ;  /* 0x0003000c02008986 */ /* 0x0003e2000c101908 */
[----:B------:R-:W-:Y:S01]  /*1fe0*/  ISETP.GE.AND P0, PT, R5, R0, PT ;  /* 0x000000000500720c */ /* 0x000fe20003f06270 */
[----:B------:R-:W-:-:S02]  /*1ff0*/  VIADD R5, R7, 0x1e0 ;  /* 0x000001e007057836 */ /* 0x000fc40000000000 */
[----:B------:R1:W-:Y:S01]  /*2000*/  @!P6 STG.E desc[UR8][R2.64+0x280], R10 ;  /* 0x0002800a0200e986 */ /* 0x0003e2000c101908 */
[-C--:B------:R-:W-:Y:S01]  /*2010*/  ISETP.GE.AND P6, PT, R11, R0.reuse, PT ;  /* 0x000000000b00720c */ /* 0x080fe20003fc6270 */
[----:B------:R-:W-:Y:S02]  /*2020*/  VIADD R11, R7, 0x1c0 ;  /* 0x000001c0070b7836 */ /* 0x000fe40000000000 */
[----:B------:R1:W-:Y:S01]  /*2030*/  @!P2 STG.E desc[UR8][R2.64+0x400], R14 ;  /* 0x0004000e0200a986 */ /* 0x0003e2000c101908 */
[-C--:B------:R-:W-:Y:S01]  /*2040*/  ISETP.GE.AND P2, PT, R5, R0.reuse, PT ;  /* 0x000000000500720c */ /* 0x080fe20003f46270 */
[C---:B0-----:R-:W-:Y:S02]  /*2050*/  VIADD R9, R7.reuse, 0x200 ;  /* 0x0000020007097836 */ /* 0x041fe40000000000 */
[C---:B------:R-:W-:Y:S01]  /*2060*/  VIADD R5, R7.reuse, 0x220 ;  /* 0x0000022007057836 */ /* 0x040fe20000000000 */
[----:B------:R1:W-:Y:S01]  /*2070*/  @!P1 STG.E desc[UR8][R2.64+0x380], R13 ;  /* 0x0003800d02009986 */ /* 0x0003e2000c101908 */
[----:B------:R-:W-:Y:S01]  /*2080*/  VIADD R7, R7, 0x240 ;  /* 0x0000024007077836 */ /* 0x000fe20000000000 */
[----:B------:R-:W-:-:S02]  /*2090*/  ISETP.GE.AND P1, PT, R11, R0, PT ;  /* 0x000000000b00720c */ /* 0x000fc40003f26270 */
[----:B------:R1:W-:Y:S01]  /*20a0*/  @!P3 STG.E desc[UR8][R2.64+0x480], R15 ;  /* 0x0004800f0200b986 */ /* 0x0003e2000c101908 */
[----:B------:R-:W-:-:S03]  /*20b0*/  ISETP.GE.AND P3, PT, R9, R0, PT ;  /* 0x000000000900720c */ /* 0x000fc60003f66270 */
[----:B------:R1:W-:Y:S01]  /*20c0*/  @!P4 STG.E desc[UR8][R2.64+0x500], R16 ;  /* 0x000500100200c986 */ /* 0x0003e2000c101908 */
[----:B------:R-:W-:-:S03]  /*20d0*/  ISETP.GE.AND P4, PT, R5, R0, PT ;  /* 0x000000000500720c */ /* 0x000fc60003f86270 */
[----:B------:R1:W-:Y:S01]  /*20e0*/  @!P5 STG.E desc[UR8][R2.64+0x580], R17 ;  /* 0x000580110200d986 */ /* 0x0003e2000c101908 */
[----:B------:R-:W-:-:S03]  /*20f0*/  ISETP.GE.AND P5, PT, R7, R0, PT ;  /* 0x000000000700720c */ /* 0x000fc60003fa6270 */
[----:B------:R1:W-:Y:S04]  /*2100*/  @!P6 STG.E desc[UR8][R2.64+0x600], R18 ;  /* 0x000600120200e986 */ /* 0x0003e8000c101908 */
[----:B------:R1:W-:Y:S04]  /*2110*/  @!P0 STG.E desc[UR8][R2.64+0x680], R19 ;  /* 0x0006801302008986 */ /* 0x0003e8000c101908 */
[----:B------:R1:W-:Y:S04]  /*2120*/  @!P1 STG.E desc[UR8][R2.64+0x700], R20 ;  /* 0x0007001402009986 */ /* 0x0003e8000c101908 */
[----:B------:R1:W-:Y:S04]  /*2130*/  @!P2 STG.E desc[UR8][R2.64+0x780], R21 ;  /* 0x000780150200a986 */ /* 0x0003e8000c101908 */
[----:B------:R1:W-:Y:S04]  /*2140*/  @!P3 STG.E desc[UR8][R2.64+0x800], R22 ;  /* 0x000800160200b986 */ /* 0x0003e8000c101908 */
[----:B------:R1:W-:Y:S01]  /*2150*/  @!P4 STG.E desc[UR8][R2.64+0x880], R23 ;  /* 0x000880170200c986 */ /* 0x0003e2000c101908 */
[----:B------:R-:W-:Y:S05]  /*2160*/  @P5 EXIT ;  /* 0x000000000000594d */ /* 0x000fea0003800000 */
[----:B------:R-:W-:Y:S01]  /*2170*/  STG.E desc[UR8][R2.64+0x900], R24 ;  /* 0x0009001802007986 */ /* 0x000fe2000c101908 */
[----:B------:R-:W-:Y:S05]  /*2180*/  EXIT ;  /* 0x000000000000794d */ /* 0x000fea0003800000 */
.L_x_218:
        /* <DEDUP_REMOVED lines=39> */
.L_x_322:
        /* <DEDUP_REMOVED lines=25> */
.L_x_229:
[----:B------:R-:W-:Y:S05]  /*2590*/  WARPSYNC.ALL ;  /* 0x0000000000007948 */ /* 0x000fea0003800000 */
[----:B------:R-:W-:Y:S01]  /*25a0*/  BAR.SYNC.DEFER_BLOCKING 0x0 ;  /* 0x0000000000007b1d */ /* 0x000fe20000010000 */
[----:B------:R-:W-:Y:S02]  /*25b0*/  ISETP.NE.AND P0, PT, R53, RZ, PT ;  /* 0x000000ff3500720c */ /* 0x000fe40003f05270 */
[----:B-1----:R-:W-:-:S03]  /*25c0*/  SHF.R.U32.HI R5, RZ, UR6, R45 ;  /* 0x00000006ff057c19 */ /* 0x002fc6000801162d */
[----:B------:R-:W-:Y:S01]  /*25d0*/  BSSY.RECONVERGENT B0, `(.L_x_231) ;  /* 0x0000029000007945 */ /* 0x000fe20003800200 */
[----:B------:R-:W-:Y:S01]  /*25e0*/  LOP3.LUT R5, R5, UR5, RZ, 0x30, !PT ;  /* 0x0000000505057c12 */ /* 0x000fe2000f8e30ff */
[----:B0-----:R-:W0:Y:S06]  /*25f0*/  LDS R24, [R24+0x3410] ;  /* 0x0034100018187984 */ /* 0x001e2c0000000800 */
[----:B------:R-:W-:Y:S05]  /*2600*/  @P0 BRA `(.L_x_232) ;  /* 0x0000000000940947 */ /* 0x000fea0003800000 */
[----:B------:R-:W-:-:S05]  /*2610*/  LEA R4, R3, UR4, 0x2 ;  /* 0x0000000403047c11 */ /* 0x000fca000f8e10ff */
        /* <DEDUP_REMOVED lines=14> */
[----:B------:R1:W-:Y:S01]  /*2700*/  STS [R4], R13 ;  /* 0x0000000d04007388 */ /* 0x0003e20000000800 */
[C---:B--2---:R-:W-:Y:S02]  /*2710*/  IMAD.IADD R17, R24.reuse, 0x1, R17 ;  /* 0x0000000118117824 */ /* 0x044fe400078e0211 */
[C---:B---3--:R-:W-:Y:S01]  /*2720*/  IMAD.IADD R19, R24.reuse, 0x1, R19 ;  /* 0x0000000118137824 */ /* 0x048fe200078e0213 */
        /* <DEDUP_REMOVED lines=13> */
[----:B-1----:R-:W-:-:S03]  /*2800*/  IMAD.IADD R13, R24, 0x1, R8 ;  /* 0x00000001180d7824 */ /* 0x002fc600078e0208 */
[----:B------:R2:W-:Y:S01]  /*2810*/  STS [R4+0x2000], R49 ;  /* 0x0020003104007388 */ /* 0x0005e20000000800 */
[----:B0-----:R-:W-:-:S03]  /*2820*/  IMAD.IADD R9, R24, 0x1, R9 ;  /* 0x0000000118097824 */ /* 0x001fc600078e0209 */
[----:B------:R2:W-:Y:S04]  /*2830*/  STS [R4+0x2400], R51 ;  /* 0x0024003304007388 */ /* 0x0005e80000000800 */
[----:B------:R2:W-:Y:S04]  /*2840*/  STS [R4+0x2800], R13 ;  /* 0x0028000d04007388 */ /* 0x0005e80000000800 */
[----:B------:R2:W-:Y:S02]  /*2850*/  STS [R4+0x2c00], R9 ;  /* 0x002c000904007388 */ /* 0x0005e40000000800 */
.L_x_232:
[----:B------:R-:W-:Y:S05]  /*2860*/  BSYNC.RECONVERGENT B0 ;  /* 0x0000000000007941 */ /* 0x000fea0003800200 */
.L_x_231:
[----:B------:R-:W-:Y:S01]  /*2870*/  BAR.SYNC.DEFER_BLOCKING 0x0 ;  /* 0x0000000000007b1d */ /* 0x000fe20000010000 */
[----:B------:R-:W-:Y:S01]  /*2880*/  R2P PR, R5, 0x7f ;  /* 0x0000007f05007804 */ /* 0x000fe20000000000 */
[----:B------:R-:W-:-:S04]  /*2890*/  IMAD.MOV.U32 R8, RZ, RZ, RZ ;  /* 0x000000ffff087224 */ /* 0x000fc800078e00ff */
[----:B------:R-:W-:Y:S01]  /*28a0*/  BSSY.RECONVERGENT B0, `(.L_x_233) ;  /* 0x0000026000007945 */ /* 0x000fe20003800200 */
[----:B--2---:R-:W1:Y:S07]  /*28b0*/  S2R R23, SR_LEMASK ;  /* 0x0000000000177919 */ /* 0x004e6e0000003a00 */
[----:B------:R-:W-:Y:S02]  /*28c0*/  VOTE.ANY R4, PT, P0 ;  /* 0x0000000000047806 */ /* 0x000fe400000e0100 */
        /* <DEDUP_REMOVED lines=10> */
[----:B------:R-:W-:Y:S02]  /*2970*/  LOP3.LUT P0, RZ, R5, 0x80, RZ, 0xc0, !PT ;  /* 0x0000008005ff7812 */ /* 0x000fe4000780c0ff */
[----:B------:R-:W-:Y:S02]  /*2980*/  LOP3.LUT R4, R15, R4, RZ, 0xc0, !PT ;  /* 0x000000040f047212 */ /* 0x000fe400078ec0ff */
[----:B------:R-:W-:-:S02]  /*2990*/  VOTE.ANY R13, PT, P5 ;  /* 0x00000000000d7806 */ /* 0x000fc400028e0100 */
[----:B------:R-:W-:Y:S02]  /*29a0*/  @!P4 LOP3.LUT R9, RZ, R9, RZ, 0x33, !PT ;  /* 0x00000009ff09c212 */ /* 0x000fe400078e33ff */
[----:B------:R-:W-:Y:S02]  /*29b0*/  @!P5 LOP3.LUT R13, RZ, R13, RZ, 0x33, !PT ;  /* 0x0000000dff0dd212 */ /* 0x000fe400078e33ff */
[----:B------:R-:W-:Y:S02]  /*29c0*/  LOP3.LUT R4, R9, R4, RZ, 0xc0, !PT ;  /* 0x0000000409047212 */ /* 0x000fe400078ec0ff */
[----:B------:R-:W-:Y:S02]  /*29d0*/  VOTE.ANY R9, PT, P6 ;  /* 0x0000000000097806 */ /* 0x000fe400030e0100 */
[----:B------:R-:W-:Y:S02]  /*29e0*/  LOP3.LUT R4, R13, R4, RZ, 0xc0, !PT ;  /* 0x000000040d047212 */ /* 0x000fe400078ec0ff */
[----:B------:R-:W-:-:S02]  /*29f0*/  VOTE.ANY R13, PT, P0 ;  /* 0x00000000000d7806 */ /* 0x000fc400000e0100 */
[----:B------:R-:W-:Y:S02]  /*2a00*/  @!P6 LOP3.LUT R9, RZ, R9, RZ, 0x33, !PT ;  /* 0x00000009ff09e212 */ /* 0x000fe400078e33ff */
[----:B------:R-:W-:Y:S02]  /*2a10*/  @!P0 LOP3.LUT R13, RZ, R13, RZ, 0x33, !PT ;  /* 0x0000000dff0d8212 */ /* 0x000fe400078e33ff */
[----:B------:R-:W-:Y:S02]  /*2a20*/  LOP3.LUT R4, R9, R4, RZ, 0xc0, !PT ;  /* 0x0000000409047212 */ /* 0x000fe400078ec0ff */
[----:B------:R-:W-:Y:S02]  /*2a30*/  SHF.R.U32.HI R9, RZ, UR6, R6 ;  /* 0x00000006ff097c19 */ /* 0x000fe40008011606 */
[----:B------:R-:W-:Y:S01]  /*2a40*/  LOP3.LUT R10, R13, R4, RZ, 0xc0, !PT ;  /* 0x000000040d0a7212 */ /* 0x000fe200078ec0ff */
[----:B------:R-:W-:Y:S01]  /*2a50*/  IMAD.SHL.U32 R4, R3, 0x20, RZ ;  /* 0x0000002003047824 */ /* 0x000fe200078e00ff */
[----:B------:R-:W-:-:S02]  /*2a60*/  LOP3.LUT R9, R9, UR5, RZ, 0x30, !PT ;  /* 0x0000000509097c12 */ /* 0x000fc4000f8e30ff */
[----:B------:R-:W2:Y:S01]  /*2a70*/  FLO.U32 R15, R10 ;  /* 0x0000000a000f7300 */ /* 0x000ea200000e0000 */
[----:B-1----:R-:W-:Y:S02]  /*2a80*/  LOP3.LUT R14, R23, R10, RZ, 0xc0, !PT ;  /* 0x0000000a170e7212 */ /* 0x002fe400078ec0ff */
[----:B------:R-:W-:-:S05]  /*2a90*/  LOP3.LUT R4, R4, 0x7c00, RZ, 0xc0, !PT ;  /* 0x00007c0004047812 */ /* 0x000fca00078ec0ff */
[----:B------:R-:W1:Y:S01]  /*2aa0*/  POPC R14, R14 ;  /* 0x0000000e000e7309 */ /* 0x000e620000000000 */
[----:B------:R-:W-:Y:S01]  /*2ab0*/  VIADD R22, R4, UR4 ;  /* 0x0000000404167c36 */ /* 0x000fe20008000000 */
[----:B--2---:R-:W-:-:S13]  /*2ac0*/  ISETP.NE.AND P0, PT, R46, R15, PT ;  /* 0x0000000f2e00720c */ /* 0x004fda0003f05270 */
[----:B-1----:R-:W-:Y:S05]  /*2ad0*/  @P0 BRA `(.L_x_234) ;  /* 0x0000000000080947 */ /* 0x002fea0003800000 */
[----:B------:R-:W-:-:S05]  /*2ae0*/  IMAD R5, R5, 0x4, R22 ;  /* 0x0000000405057824 */ /* 0x000fca00078e0216 */
[----:B------:R1:W2:Y:S02]  /*2af0*/  ATOMS.ADD R8, [R5], R14 ;  /* 0x0000000e0508738c */ /* 0x0002a40000000000 */
.L_x_234:
[----:B------:R-:W-:Y:S05]  /*2b00*/  BSYNC.RECONVERGENT B0 ;  /* 0x0000000000007941 */ /* 0x000fea0003800200 */
.L_x_233:
[----:B------:R-:W-:Y:S01]  /*2b10*/  R2P PR, R9, 0x7f ;  /* 0x0000007f09007804 */ /* 0x000fe20000000000 */
[----:B--2---:R2:W3:Y:S01]  /*2b20*/  SHFL.IDX PT, R8, R8, R15, 0x1f ;  /* 0x00001f0f08087589 */ /* 0x0044e200000e0000 */
[----:B------:R-:W-:Y:S01]  /*2b30*/  BSSY.RECONVERGENT B0, `(.L_x_235) ;  /* 0x0000023000007945 */ /* 0x000fe20003800200 */
[----:B------:R-:W-:-:S10]  /*2b40*/  IMAD.MOV.U32 R12, RZ, RZ, RZ ;  /* 0x000000ffff0c7224 */ /* 0x000fd400078e00ff */
[----:B------:R-:W-:Y:S02]  /*2b50*/  VOTE.ANY R4, PT, P0 ;  /* 0x0000000000047806 */ /* 0x000fe400000e0100 */
[----:B-1----:R-:W-:Y:S02]  /*2b60*/  VOTE.ANY R5, PT, P1 ;  /* 0x0000000000057806 */ /* 0x002fe400008e0100 */
        /* <DEDUP_REMOVED lines=18> */
[----:B------:R-:W-:Y:S02]  /*2c90*/  LOP3.LUT R4, R5, R4, RZ, 0xc0, !PT ;  /* 0x0000000405047212 */ /* 0x000fe400078ec0ff */
[----:B------:R-:W-:Y:S02]  /*2ca0*/  @!P0 LOP3.LUT R17, RZ, R17, RZ, 0x33, !PT ;  /* 0x00000011ff118212 */ /* 0x000fe400078e33ff */
[----:B------:R-:W-:-:S04]  /*2cb0*/  LOP3.LUT R4, R13, R4, RZ, 0xc0, !PT ;  /* 0x000000040d047212 */ /* 0x000fc800078ec0ff */
[----:B------:R-:W-:Y:S02]  /*2cc0*/  LOP3.LUT R4, R17, R4, RZ, 0xc0, !PT ;  /* 0x0000000411047212 */ /* 0x000fe400078ec0ff */
[----:B------:R-:W-:Y:S02]  /*2cd0*/  SHF.R.U32.HI R17, RZ, UR6, R0 ;  /* 0x00000006ff117c19 */ /* 0x000fe40008011600 */
[----:B------:R-:W1:Y:S01]  /*2ce0*/  FLO.U32 R5, R4 ;  /* 0x0000000400057300 */ /* 0x000e6200000e0000 */
[----:B------:R-:W-:Y:S02]  /*2cf0*/  LOP3.LUT R13, R23, R4, RZ, 0xc0, !PT ;  /* 0x00000004170d7212 */ /* 0x000fe400078ec0ff */
[----:B------:R-:W-:-:S05]  /*2d00*/  LOP3.LUT R17, R17, UR5, RZ, 0x30, !PT ;  /* 0x0000000511117c12 */ /* 0x000fca000f8e30ff */
[----:B------:R-:W4:Y:S01]  /*2d10*/  POPC R13, R13 ;  /* 0x0000000d000d7309 */ /* 0x000f220000000000 */
[----:B-1----:R-:W-:-:S13]  /*2d20*/  ISETP.NE.AND P0, PT, R46, R5, PT ;  /* 0x000000052e00720c */ /* 0x002fda0003f05270 */
[----:B--234-:R-:W-:Y:S05]  /*2d30*/  @P0 BRA `(.L_x_236) ;  /* 0x0000000000080947 */ /* 0x01cfea0003800000 */
[----:B------:R-:W-:-:S06]  /*2d40*/  IMAD R12, R9, 0x4, R22 ;  /* 0x00000004090c7824 */ /* 0x000fcc00078e0216 */
[----:B------:R1:W2:Y:S02]  /*2d50*/  ATOMS.ADD R12, [R12], R13 ;  /* 0x0000000d0c0c738c */ /* 0x0002a40000000000 */
.L_x_236:
[----:B------:R-:W-:Y:S05]  /*2d60*/  BSYNC.RECONVERGENT B0 ;  /* 0x0000000000007941 */ /* 0x000fea0003800200 */
.L_x_235:
[----:B------:R-:W-:Y:S01]  /*2d70*/  R2P PR, R17, 0x7f ;  /* 0x0000007f11007804 */ /* 0x000fe20000000000 */
[----:B--2---:R2:W3:Y:S01]  /*2d80*/  SHFL.IDX PT, R12, R12, R5, 0x1f ;  /* 0x00001f050c0c7589 */ /* 0x0044e200000e0000 */
[----:B------:R-:W-:Y:S11]  /*2d90*/  BSSY.RECONVERGENT B0, `(.L_x_237) ;  /* 0x0000023000007945 */ /* 0x000ff60003800200 */
[----:B------:R-:W-:-:S02]  /*2da0*/  VOTE.ANY R0, PT, P0 ;  /* 0x0000000000007806 */ /* 0x000fc400000e0100 */
[----:B------:R-:W-:Y:S02]  /*2db0*/  VOTE.ANY R9, PT, P1 ;  /* 0x0000000000097806 */ /* 0x000fe400008e0100 */
[----:B------:R-:W-:Y:S02]  /*2dc0*/  @!P0 LOP3.LUT R0, RZ, R0, RZ, 0x33, !PT ;  /* 0x00000000ff008212 */ /* 0x000fe400078e33ff */
[----:B------:R-:W-:Y:S02]  /*2dd0*/  VOTE.ANY R15, PT, P2 ;  /* 0x00000000000f7806 */ /* 0x000fe400010e0100 */
[----:B------:R-:W-:Y:S02]  /*2de0*/  @!P1 LOP3.LUT R9, RZ, R9, RZ, 0x33, !PT ;  /* 0x00000009ff099212 */ /* 0x000fe400078e33ff */
[----:B------:R-:W-:Y:S02]  /*2df0*/  @!P2 LOP3.LUT R15, RZ, R15, RZ, 0x33, !PT ;  /* 0x0000000fff0fa212 */ /* 0x000fe400078e33ff */
[----:B------:R-:W-:-:S02]  /*2e00*/  LOP3.LUT R0, R9, R0, RZ, 0xc0, !PT ;  /* 0x0000000009007212 */ /* 0x000fc400078ec0ff */
[----:B------:R-:W-:Y:S02]  /*2e10*/  VOTE.ANY R9, PT, P3 ;  /* 0x0000000000097806 */ /* 0x000fe400018e0100 */
[----:B------:R-:W-:Y:S02]  /*2e20*/  LOP3.LUT R0, R15, R0, RZ, 0xc0, !PT ;  /* 0x000000000f007212 */ /* 0x000fe400078ec0ff */
[----:B------:R-:W-:Y:S02]  /*2e30*/  LOP3.LUT P0, RZ, R17, 0x80, RZ, 0xc0, !PT ;  /* 0x0000008011ff7812 */ /* 0x000fe4000780c0ff */
[----:B------:R-:W-:Y:S02]  /*2e40*/  VOTE.ANY R15, PT, P4 ;  /* 0x00000000000f7806 */ /* 0x000fe400020e0100 */
[----:B------:R-:W-:Y:S02]  /*2e50*/  @!P3 LOP3.LUT R9, RZ, R9, RZ, 0x33, !PT ;  /* 0x00000009ff09b212 */ /* 0x000fe400078e33ff */
[----:B------:R-:W-:-:S02]  /*2e60*/  @!P4 LOP3.LUT R15, RZ, R15, RZ, 0x33, !PT ;  /* 0x0000000fff0fc212 */ /* 0x000fc400078e33ff */
[----:B------:R-:W-:Y:S02]  /*2e70*/  LOP3.LUT R0, R9, R0, RZ, 0xc0, !PT ;  /* 0x0000000009007212 */ /* 0x000fe400078ec0ff */
[----:B------:R-:W-:Y:S02]  /*2e80*/  VOTE.ANY R9, PT, P5 ;  /* 0x0000000000097806 */ /* 0x000fe400028e0100 */
[----:B------:R-:W-:Y:S02]  /*2e90*/  LOP3.LUT R0, R15, R0, RZ, 0xc0, !PT ;  /* 0x000000000f007212 */ /* 0x000fe400078ec0ff */
[----:B------:R-:W-:Y:S02]  /*2ea0*/  VOTE.ANY R15, PT, P6 ;  /* 0x00000000000f7806 */ /* 0x000fe400030e0100 */
[----:B------:R-:W-:Y:S02]  /*2eb0*/  @!P5 LOP3.LUT R9, RZ, R9, RZ, 0x33, !PT ;  /* 0x00000009ff09d212 */ /* 0x000fe400078e33ff */
[----:B------:R-:W-:-:S02]  /*2ec0*/  VOTE.ANY R19, PT, P0 ;  /* 0x0000000000137806 */ /* 0x000fc400000e0100 */
[----:B------:R-:W-:Y:S02]  /*2ed0*/  @!P6 LOP3.LUT R15, RZ, R15, RZ, 0x33, !PT ;  /* 0x0000000fff0fe212 */ /* 0x000fe400078e33ff */
[----:B------:R-:W-:Y:S02]  /*2ee0*/  LOP3.LUT R0, R9, R0, RZ, 0xc0, !PT ;  /* 0x0000000009007212 */ /* 0x000fe400078ec0ff */
[----:B------:R-:W-:Y:S02]  /*2ef0*/  @!P0 LOP3.LUT R19, RZ, R19, RZ, 0x33, !PT ;  /* 0x00000013ff138212 */ /* 0x000fe400078e33ff */
[----:B------:R-:W-:Y:S02]  /*2f00*/  LOP3.LUT R0, R15, R0, RZ, 0xc0, !PT ;  /* 0x000000000f007212 */ /* 0x000fe400078ec0ff */
[----:B------:R-:W-:Y:S02]  /*2f10*/  SHF.R.U32.HI R15, RZ, UR6, R41 ;  /* 0x00000006ff0f7c19 */ /* 0x000fe40008011629 */
[----:B------:R-:W-:Y:S01]  /*2f20*/  LOP3.LUT R4, R19, R0, RZ, 0xc0, !PT ;  /* 0x0000000013047212 */ /* 0x000fe200078ec0ff */
[----:B------:R-:W-:Y:S01]  /*2f30*/  IMAD.MOV.U32 R0, RZ, RZ, RZ ;  /* 0x000000ffff007224 */ /* 0x000fe200078e00ff */
[----:B------:R-:W-:-:S02]  /*2f40*/  LOP3.LUT R15, R15, UR5, RZ, 0x30, !PT ;  /* 0x000000050f0f7c12 */ /* 0x000fc4000f8e30ff */
[----:B------:R-:W4:Y:S01]  /*2f50*/  FLO.U32 R51, R4 ;  /* 0x0000000400337300 */ /* 0x000f2200000e0000 */
[----:B------:R-:W-:-:S07]  /*2f60*/  LOP3.LUT R10, R23, R4, RZ, 0xc0, !PT ;  /* 0x00000004170a7212 */ /* 0x000fce00078ec0ff */
[----:B------:R-:W0:Y:S01]  /*2f70*/  POPC R10, R10 ;  /* 0x0000000a000a7309 */ /* 0x000e220000000000 */
[----:B----4-:R-:W-:-:S13]  /*2f80*/  ISETP.NE.AND P0, PT, R46, R51, PT ;  /* 0x000000332e00720c */ /* 0x010fda0003f05270 */
[----:B0-23--:R-:W-:Y:S05]  /*2f90*/  @P0 BRA `(.L_x_238) ;  /* 0x0000000000080947 */ /* 0x00dfea0003800000 */
[----:B------:R-:W-:-:S05]  /*2fa0*/  IMAD R17, R17, 0x4, R22 ;  /* 0x0000000411117824 */ /* 0x000fca00078e0216 */
[----:B------:R0:W2:Y:S02]  /*2fb0*/  ATOMS.ADD R0, [R17], R10 ;  /* 0x0000000a1100738c */ /* 0x0000a40000000000 */
.L_x_238:
[----:B------:R-:W-:Y:S05]  /*2fc0*/  BSYNC.RECONVERGENT B0 ;  /* 0x0000000000007941 */ /* 0x000fea0003800200 */
.L_x_237:
        /* <DEDUP_REMOVED lines=21> */
[----:B0-----:R-:W-:-:S02]  /*3120*/  VOTE.ANY R17, PT, P0 ;  /* 0x0000000000117806 */ /* 0x001fc400000e0100 */
[----:B------:R-:W-:Y:S02]  /*3130*/  @!P6 LOP3.LUT R9, RZ, R9, RZ, 0x33, !PT ;  /* 0x00000009ff09e212 */ /* 0x000fe400078e33ff */
[----:B------:R-:W-:Y:S02]  /*3140*/  LOP3.LUT R4, R5, R4, RZ, 0xc0, !PT ;  /* 0x0000000405047212 */ /* 0x000fe400078ec0ff */
[----:B------:R-:W-:Y:S02]  /*3150*/  @!P0 LOP3.LUT R17, RZ, R17, RZ, 0x33, !PT ;  /* 0x00000011ff118212 */ /* 0x000fe400078e33ff */
[----:B------:R-:W-:-:S04]  /*3160*/  LOP3.LUT R4, R9, R4, RZ, 0xc0, !PT ;  /* 0x0000000409047212 */ /* 0x000fc800078ec0ff */
[----:B------:R-:W-:Y:S01]  /*3170*/  LOP3.LUT R6, R17, R4, RZ, 0xc0, !PT ;  /* 0x0000000411067212 */ /* 0x000fe200078ec0ff */
[----:B------:R-:W-:Y:S01]  /*3180*/  IMAD.MOV.U32 R4, RZ, RZ, RZ ;  /* 0x000000ffff047224 */ /* 0x000fe200078e00ff */
[----:B------:R-:W-:Y:S02]  /*3190*/  SHF.R.U32.HI R17, RZ, UR6, R40 ;  /* 0x00000006ff117c19 */ /* 0x000fe40008011628 */
[----:B------:R-:W0:Y:S01]  /*31a0*/  FLO.U32 R45, R6 ;  /* 0x00000006002d7300 */ /* 0x000e2200000e0000 */
[----:B------:R-:W-:Y:S02]  /*31b0*/  LOP3.LUT R9, R23, R6, RZ, 0xc0, !PT ;  /* 0x0000000617097212 */ /* 0x000fe400078ec0ff */
[----:B------:R-:W-:-:S05]  /*31c0*/  LOP3.LUT R17, R17, UR5, RZ, 0x30, !PT ;  /* 0x0000000511117c12 */ /* 0x000fca000f8e30ff */
[----:B------:R-:W4:Y:S01]  /*31d0*/  POPC R9, R9 ;  /* 0x0000000900097309 */ /* 0x000f220000000000 */
[----:B0-----:R-:W-:-:S13]  /*31e0*/  ISETP.NE.AND P0, PT, R46, R45, PT ;  /* 0x0000002d2e00720c */ /* 0x001fda0003f05270 */
[----:B--234-:R-:W-:Y:S05]  /*31f0*/  @P0 BRA `(.L_x_240) ;  /* 0x0000000000080947 */ /* 0x01cfea0003800000 */
[----:B------:R-:W-:-:S06]  /*3200*/  IMAD R4, R15, 0x4, R22 ;  /* 0x000000040f047824 */ /* 0x000fcc00078e0216 */
[----:B------:R0:W2:Y:S02]  /*3210*/  ATOMS.ADD R4, [R4], R9 ;  /* 0x000000090404738c */ /* 0x0000a40000000000 */
.L_x_240:
[----:B------:R-:W-:Y:S05]  /*3220*/  BSYNC.RECONVERGENT B0 ;  /* 0x0000000000007941 */ /* 0x000fea0003800200 */
.L_x_239:
[----:B------:R-:W-:Y:S01]  /*3230*/  R2P PR, R17, 0x7f ;  /* 0x0000007f11007804 */ /* 0x000fe20000000000 */
[----:B--2---:R2:W3:Y:S01]  /*3240*/  SHFL.IDX PT, R45, R4, R45, 0x1f ;  /* 0x00001f2d042d7589 */ /* 0x0044e200000e0000 */
[----:B------:R-:W-:Y:S01]  /*3250*/  BSSY.RECONVERGENT B0, `(.L_x_241) ;  /* 0x0000023000007945 */ /* 0x000fe20003800200 */
[----:B------:R-:W-:-:S10]  /*3260*/  IMAD.MOV.U32 R6, RZ, RZ, RZ ;  /* 0x000000ffff067224 */ /* 0x000fd400078e00ff */
        /* <DEDUP_REMOVED lines=22> */
[----:B------:R-:W-:Y:S02]  /*33d0*/  LOP3.LUT R0, R15, R0, RZ, 0xc0, !PT ;  /* 0x000000000f007212 */ /* 0x000fe400078ec0ff */
[----:B------:R-:W-:-:S02]  /*33e0*/  SHF.R.U32.HI R15, RZ, UR6, R39 ;  /* 0x00000006ff0f7c19 */ /* 0x000fc40008011627 */
[----:B------:R-:W-:Y:S02]  /*33f0*/  LOP3.LUT R0, R19, R0, RZ, 0xc0, !PT ;  /* 0x0000000013007212 */ /* 0x000fe400078ec0ff */
[----:B------:R-:W-:Y:S02]  /*3400*/  LOP3.LUT R15, R15, UR5, RZ, 0x30, !PT ;  /* 0x000000050f0f7c12 */ /* 0x000fe4000f8e30ff */
[----:B------:R-:W4:Y:S01]  /*3410*/  FLO.U32 R19, R0 ;  /* 0x0000000000137300 */ /* 0x000f2200000e0000 */
[----:B------:R-:W-:-:S07]  /*3420*/  LOP3.LUT R5, R23, R0, RZ, 0xc0, !PT ;  /* 0x0000000017057212 */ /* 0x000fce00078ec0ff */
[----:B------:R-:W0:Y:S01]  /*3430*/  POPC R5, R5 ;  /* 0x0000000500057309 */ /* 0x000e220000000000 */
[----:B----4-:R-:W-:-:S13]  /*3440*/  ISETP.NE.AND P0, PT, R46, R19, PT ;  /* 0x000000132e00720c */ /* 0x010fda0003f05270 */
[----:B0-23--:R-:W-:Y:S05]  /*3450*/  @P0 BRA `(.L_x_242) ;  /* 0x0000000000080947 */ /* 0x00dfea0003800000 */
[----:B------:R-:W-:-:S06]  /*3460*/  IMAD R6, R17, 0x4, R22 ;  /* 0x0000000411067824 */ /* 0x000fcc00078e0216 */
[----:B------:R0:W2:Y:S02]  /*3470*/  ATOMS.ADD R6, [R6], R5 ;  /* 0x000000050606738c */ /* 0x0000a40000000000 */
.L_x_242:
[----:B------:R-:W-:Y:S05]  /*3480*/  BSYNC.RECONVERGENT B0 ;  /* 0x0000000000007941 */ /* 0x000fea0003800200 */
.L_x_241:
        /* <DEDUP_REMOVED lines=37> */
.L_x_244:
[----:B------:R-:W-:Y:S05]  /*36e0*/  BSYNC.RECONVERGENT B0 ;  /* 0x0000000000007941 */ /* 0x000fea0003800200 */
.L_x_243:
[----:B------:R-:W-:Y:S01]  /*36f0*/  R2P PR, R17, 0x7f ;  /* 0x0000007f11007804 */ /* 0x000fe20000000000 */
[----:B--2---:R2:W3:Y:S01]  /*3700*/  SHFL.IDX PT, R47, R0, R47, 0x1f ;  /* 0x00001f2f002f7589 */ /* 0x0044e200000e0000 */
[----:B------:R-:W-:Y:S11]  /*3710*/  BSSY.RECONVERGENT B0, `(.L_x_245) ;  /* 0x0000021000007945 */ /* 0x000ff60003800200 */
[----:B0-----:R-:W-:-:S02]  /*3720*/  VOTE.ANY R15, PT, P0 ;  /* 0x00000000000f7806 */ /* 0x001fc400000e0100 */
        /* <DEDUP_REMOVED lines=19> */
[----:B------:R-:W-:Y:S01]  /*3860*/  LOP3.LUT R15, R16, R15, RZ, 0xc0, !PT ;  /* 0x0000000f100f7212 */ /* 0x000fe200078ec0ff */
[----:B------:R-:W-:Y:S01]  /*3870*/  IMAD.MOV.U32 R16, RZ, RZ, RZ ;  /* 0x000000ffff107224 */ /* 0x000fe200078e00ff */
[----:B------:R-:W-:Y:S02]  /*3880*/  @!P0 LOP3.LUT R20, RZ, R20, RZ, 0x33, !PT ;  /* 0x00000014ff148212 */ /* 0x000fe400078e33ff */
[----:B------:R-:W-:-:S04]  /*3890*/  LOP3.LUT R15, R18, R15, RZ, 0xc0, !PT ;  /* 0x0000000f120f7212 */ /* 0x000fc800078ec0ff */
[----:B------:R-:W-:-:S04]  /*38a0*/  LOP3.LUT R20, R20, R15, RZ, 0xc0, !PT ;  /* 0x0000000f14147212 */ /* 0x000fc800078ec0ff */
[----:B------:R-:W0:Y:S01]  /*38b0*/  FLO.U32 R49, R20 ;  /* 0x0000001400317300 */ /* 0x000e2200000e0000 */
[----:B------:R-:W-:-:S07]  /*38c0*/  LOP3.LUT R50, R23, R20, RZ, 0xc0, !PT ;  /* 0x0000001417327212 */ /* 0x000fce00078ec0ff */
[----:B------:R-:W4:Y:S01]  /*38d0*/  POPC R50, R50 ;  /* 0x0000003200327309 */ /* 0x000f220000000000 */
[----:B0-----:R-:W-:-:S13]  /*38e0*/  ISETP.NE.AND P0, PT, R46, R49, PT ;  /* 0x000000312e00720c */ /* 0x001fda0003f05270 */
[----:B--234-:R-:W-:Y:S05]  /*38f0*/  @P0 BRA `(.L_x_246) ;  /* 0x0000000000080947 */ /* 0x01cfea0003800000 */
[----:B------:R-:W-:-:S05]  /*3900*/  IMAD R17, R17, 0x4, R22 ;  /* 0x0000000411117824 */ /* 0x000fca00078e0216 */
[----:B------:R0:W2:Y:S02]  /*3910*/  ATOMS.ADD R16, [R17], R50 ;  /* 0x000000321110738c */ /* 0x0000a40000000000 */
.L_x_246:
[----:B------:R-:W-:Y:S05]  /*3920*/  BSYNC.RECONVERGENT B0 ;  /* 0x0000000000007941 */ /* 0x000fea0003800200 */
.L_x_245:
[----:B------:R-:W-:Y:S01]  /*3930*/  R2P PR, R11, 0x7f ;  /* 0x0000007f0b007804 */ /* 0x000fe20000000000 */
[----:B--2---:R2:W3:Y:S01]  /*3940*/  SHFL.IDX PT, R49, R16, R49, 0x1f ;  /* 0x00001f3110317589 */ /* 0x0044e200000e0000 */
[----:B------:R-:W-:Y:S01]  /*3950*/  BSSY.RECONVERGENT B0, `(.L_x_247) ;  /* 0x0000021000007945 */ /* 0x000fe20003800200 */
[----:B------:R-:W-:-:S10]  /*3960*/  IMAD.MOV.U32 R20, RZ, RZ, RZ ;  /* 0x000000ffff147224 */ /* 0x000fd400078e00ff */
[----:B------:R-:W-:Y:S02]  /*3970*/  VOTE.ANY R0, PT, P0 ;  /* 0x0000000000007806 */ /* 0x000fe400000e0100 */
[----:B------:R-:W-:Y:S02]  /*3980*/  VOTE.ANY R15, PT, P1 ;  /* 0x00000000000f7806 */ /* 0x000fe400008e0100 */
[----:B------:R-:W-:Y:S02]  /*3990*/  @!P0 LOP3.LUT R0, RZ, R0, RZ, 0x33, !PT ;  /* 0x00000000ff008212 */ /* 0x000fe400078e33ff */
[----:B0-----:R-:W-:Y:S02]  /*39a0*/  VOTE.ANY R17, PT, P2 ;  /* 0x0000000000117806 */ /* 0x001fe400010e0100 */
        /* <DEDUP_REMOVED lines=25> */
[----:B------:R-:W-:-:S06]  /*3b40*/  IMAD R20, R11, 0x4, R22 ;  /* 0x000000040b147824 */ /* 0x000fcc00078e0216 */
[----:B------:R0:W2:Y:S02]  /*3b50*/  ATOMS.ADD R20, [R20], R21 ;  /* 0x000000151414738c */ /* 0x0000a40000000000 */
.L_x_248:
[----:B------:R-:W-:Y:S05]  /*3b60*/  BSYNC.RECONVERGENT B0 ;  /* 0x0000000000007941 */ /* 0x000fea0003800200 */
.L_x_247:
[----:B------:R-:W-:Y:S01]  /*3b70*/  R2P PR, R7, 0x7f ;  /* 0x0000007f07007804 */ /* 0x000fe20000000000 */
[----:B--2---:R2:W3:Y:S01]  /*3b80*/  SHFL.IDX PT, R20, R20, R15, 0x1f ;  /* 0x00001f0f14147589 */ /* 0x0044e200000e0000 */
[----:B------:R-:W-:Y:S01]  /*3b90*/  BSSY.RECONVERGENT B0, `(.L_x_249) ;  /* 0x0000023000007945 */ /* 0x000fe20003800200 */
[----:B------:R-:W-:-:S10]  /*3ba0*/  IMAD.MOV.U32 R16, RZ, RZ, RZ ;  /* 0x000000ffff107224 */ /* 0x000fd400078e00ff */
        /* <DEDUP_REMOVED lines=23> */
[----:B------:R-:W-:Y:S02]  /*3d20*/  LOP3.LUT R48, R11, R0, RZ, 0xc0, !PT ;  /* 0x000000000b307212 */ /* 0x000fe400078ec0ff */
[----:B------:R-:W-:Y:S02]  /*3d30*/  SHF.R.U32.HI R0, RZ, UR6, R36 ;  /* 0x00000006ff007c19 */ /* 0x000fe40008011624 */
[----:B------:R-:W4:Y:S01]  /*3d40*/  FLO.U32 R18, R48 ;  /* 0x0000003000127300 */ /* 0x000f2200000e0000 */
[----:B------:R-:W-:Y:S02]  /*3d50*/  LOP3.LUT R19, R23, R48, RZ, 0xc0, !PT ;  /* 0x0000003017137212 */ /* 0x000fe400078ec0ff */
[----:B------:R-:W-:-:S05]  /*3d60*/  LOP3.LUT R0, R0, UR5, RZ, 0x30, !PT ;  /* 0x0000000500007c12 */ /* 0x000fca000f8e30ff */
[----:B------:R-:W0:Y:S01]  /*3d70*/  POPC R19, R19 ;  /* 0x0000001300137309 */ /* 0x000e220000000000 */
[----:B----4-:R-:W-:-:S13]  /*3d80*/  ISETP.NE.AND P0, PT, R46, R18, PT ;  /* 0x000000122e00720c */ /* 0x010fda0003f05270 */
[----:B0-23--:R-:W-:Y:S05]  /*3d90*/  @P0 BRA `(.L_x_250) ;  /* 0x0000000000080947 */ /* 0x00dfea0003800000 */
[----:B------:R-:W-:-:S06]  /*3da0*/  IMAD R16, R7, 0x4, R22 ;  /* 0x0000000407107824 */ /* 0x000fcc00078e0216 */
[----:B------:R0:W2:Y:S02]  /*3db0*/  ATOMS.ADD R16, [R16], R19 ;  /* 0x000000131010738c */ /* 0x0000a40000000000 */
.L_x_250:
[----:B------:R-:W-:Y:S05]  /*3dc0*/  BSYNC.RECONVERGENT B0 ;  /* 0x0000000000007941 */ /* 0x000fea0003800200 */
.L_x_249:
[----:B------:R-:W-:Y:S01]  /*3dd0*/  R2P PR, R0, 0x7f ;  /* 0x0000007f00007804 */ /* 0x000fe20000000000 */
[----:B--2---:R2:W3:Y:S01]  /*3de0*/  SHFL.IDX PT, R18, R16, R18, 0x1f ;  /* 0x00001f1210127589 */ /* 0x0044e200000e0000 */
[----:B------:R-:W-:Y:S01]  /*3df0*/  SHF.R.U32.HI R11, RZ, UR6, R35 ;  /* 0x00000006ff0b7c19 */ /* 0x000fe20008011623 */
[----:B------:R-:W-:Y:S01]  /*3e00*/  BSSY.RECONVERGENT B0, `(.L_x_251) ;  /* 0x0000022000007945 */ /* 0x000fe20003800200 */
[----:B------:R-:W-:Y:S02]  /*3e10*/  IMAD.MOV.U32 R15, RZ, RZ, RZ ;  /* 0x000000ffff0f7224 */ /* 0x000fe400078e00ff */
[----:B------:R-:W-:-:S07]  /*3e20*/  LOP3.LUT R11, R11, UR5, RZ, 0x30, !PT ;  /* 0x000000050b0b7c12 */ /* 0x000fce000f8e30ff */
        /* <DEDUP_REMOVED lines=24> */
[----:B------:R-:W4:Y:S01]  /*3fb0*/  FLO.U32 R52, R48 ;  /* 0x0000003000347300 */ /* 0x000f2200000e0000 */
[----:B------:R-:W-:-:S07]  /*3fc0*/  LOP3.LUT R17, R23, R48, RZ, 0xc0, !PT ;  /* 0x0000003017117212 */ /* 0x000fce00078ec0ff */
[----:B------:R-:W0:Y:S01]  /*3fd0*/  POPC R17, R17 ;  /* 0x0000001100117309 */ /* 0x000e220000000000 */
[----:B----4-:R-:W-:-:S13]  /*3fe0*/  ISETP.NE.AND P0, PT, R46, R52, PT ;  /* 0x000000342e00720c */ /* 0x010fda0003f05270 */
[----:B0-23--:R-:W-:Y:S05]  /*3ff0*/  @P0 BRA `(.L_x_252) ;  /* 0x0000000000080947 */ /* 0x00dfea0003800000 */
[----:B------:R-:W-:-:S05]  /*4000*/  IMAD R0, R0, 0x4, R22 ;  /* 0x0000000400007824 */ /* 0x000fca00078e0216 */
[----:B------:R0:W2:Y:S02]  /*4010*/  ATOMS.ADD R15, [R0], R17 ;  /* 0x00000011000f738c */ /* 0x0000a40000000000 */
.L_x_252:
[----:B------:R-:W-:Y:S05]  /*4020*/  BSYNC.RECONVERGENT B0 ;  /* 0x0000000000007941 */ /* 0x000fea0003800200 */
.L_x_251:
[----:B------:R-:W-:Y:S01]  /*4030*/  R2P PR, R11, 0x7f ;  /* 0x0000007f0b007804 */ /* 0x000fe20000000000 */
[----:B--2---:R2:W3:Y:S01]  /*4040*/  SHFL.IDX PT, R16, R15, R52, 0x1f ;  /* 0x00001f340f107589 */ /* 0x0044e200000e0000 */
[----:B------:R-:W-:Y:S11]  /*4050*/  BSSY.RECONVERGENT B0, `(.L_x_253) ;  /* 0x0000023000007945 */ /* 0x000ff60003800200 */
        /* <DEDUP_REMOVED lines=24> */
[----:B------:R0:W4:Y:S01]  /*41e0*/  FLO.U32 R7, R0 ;  /* 0x0000000000077300 */ /* 0x00012200000e0000 */
[----:B------:R-:W-:-:S07]  /*41f0*/  LOP3.LUT R48, R23, R0, RZ, 0xc0, !PT ;  /* 0x0000000017307212 */ /* 0x000fce00078ec0ff */
[----:B--2---:R2:W1:Y:S01]  /*4200*/  POPC R15, R48 ;  /* 0x00000030000f7309 */ /* 0x0044620000000000 */
[----:B0-----:R-:W-:-:S04]  /*4210*/  SHF.R.U32.HI R0, RZ, UR6, R34 ;  /* 0x00000006ff007c19 */ /* 0x001fc80008011622 */
[----:B------:R-:W-:Y:S02]  /*4220*/  LOP3.LUT R0, R0, UR5, RZ, 0x30, !PT ;  /* 0x0000000500007c12 */ /* 0x000fe4000f8e30ff */
[----:B----4-:R-:W-:Y:S01]  /*4230*/  ISETP.NE.AND P0, PT, R46, R7, PT ;  /* 0x000000072e00720c */ /* 0x010fe20003f05270 */
[----:B--2---:R-:W-:-:S12]  /*4240*/  IMAD.MOV.U32 R48, RZ, RZ, RZ ;  /* 0x000000ffff307224 */ /* 0x004fd800078e00ff */
[----:B-1-3--:R-:W-:Y:S05]  /*4250*/  @P0 BRA `(.L_x_254) ;  /* 0x0000000000080947 */ /* 0x00afea0003800000 */
[----:B------:R-:W-:-:S06]  /*4260*/  IMAD R48, R11, 0x4, R22 ;  /* 0x000000040b307824 */ /* 0x000fcc00078e0216 */
[----:B------:R0:W1:Y:S02]  /*4270*/  ATOMS.ADD R48, [R48], R15 ;  /* 0x0000000f3030738c */ /* 0x0000640000000000 */
.L_x_254:
[----:B------:R-:W-:Y:S05]  /*4280*/  BSYNC.RECONVERGENT B0 ;  /* 0x0000000000007941 */ /* 0x000fea0003800200 */
.L_x_253:
[----:B------:R-:W-:Y:S01]  /*4290*/  R2P PR, R0, 0x7f ;  /* 0x0000007f00007804 */ /* 0x000fe20000000000 */
[----:B------:R-:W-:Y:S01]  /*42a0*/  IMAD.IADD R14, R14, 0x1, R8 ;  /* 0x000000010e0e7824 */ /* 0x000fe200078e0208 */
[----:B------:R-:W-:Y:S01]  /*42b0*/  BSSY.RECONVERGENT B0, `(.L_x_255) ;  /* 0x0000025000007945 */ /* 0x000fe20003800200 */
[----:B------:R-:W-:Y:S02]  /*42c0*/  IMAD.IADD R13, R13, 0x1, R12 ;  /* 0x000000010d0d7824 */ /* 0x000fe400078e020c */
[----:B-1----:R1:W2:Y:S08]  /*42d0*/  SHFL.IDX PT, R12, R48, R7, 0x1f ;  /* 0x00001f07300c7589 */ /* 0x0022b000000e0000 */
[----:B------:R-:W-:-:S02]  /*42e0*/  VOTE.ANY R11, PT, P0 ;  /* 0x00000000000b7806 */ /* 0x000fc400000e0100 */
[----:B------:R-:W-:Y:S01]  /*42f0*/  VOTE.ANY R8, PT, P1 ;  /* 0x0000000000087806 */ /* 0x000fe200008e0100 */
[----:B-1----:R-:W-:Y:S01]  /*4300*/  IMAD.MOV.U32 R7, RZ, RZ, RZ ;  /* 0x000000ffff077224 */ /* 0x002fe200078e00ff */
        /* <DEDUP_REMOVED lines=22> */
[----:B------:R1:W3:Y:S01]  /*4470*/  FLO.U32 R8, R52 ;  /* 0x0000003400087300 */ /* 0x0002e200000e0000 */
[----:B------:R-:W-:-:S07]  /*4480*/  LOP3.LUT R11, R23, R52, RZ, 0xc0, !PT ;  /* 0x00000034170b7212 */ /* 0x000fce00078ec0ff */
[----:B------:R-:W4:Y:S01]  /*4490*/  POPC R11, R11 ;  /* 0x0000000b000b7309 */ /* 0x000f220000000000 */
[----:B-1----:R-:W-:-:S04]  /*44a0*/  SHF.R.U32.HI R52, RZ, UR6, R26 ;  /* 0x00000006ff347c19 */ /* 0x002fc8000801161a */
[----:B------:R-:W-:Y:S02]  /*44b0*/  LOP3.LUT R48, R52, UR5, RZ, 0x30, !PT ;  /* 0x0000000534307c12 */ /* 0x000fe4000f8e30ff */
[----:B---3--:R-:W-:-:S13]  /*44c0*/  ISETP.NE.AND P0, PT, R46, R8, PT ;  /* 0x000000082e00720c */ /* 0x008fda0003f05270 */
[----:B--2-4-:R-:W-:Y:S05]  /*44d0*/  @P0 BRA `(.L_x_256) ;  /* 0x0000000000080947 */ /* 0x014fea0003800000 */
[----:B------:R-:W-:-:S05]  /*44e0*/  IMAD R0, R0, 0x4, R22 ;  /* 0x0000000400007824 */ /* 0x000fca00078e0216 */
[----:B------:R1:W2:Y:S02]  /*44f0*/  ATOMS.ADD R7, [R0], R11 ;  /* 0x0000000b0007738c */ /* 0x0002a40000000000 */
.L_x_256:
[----:B------:R-:W-:Y:S05]  /*4500*/  BSYNC.RECONVERGENT B0 ;  /* 0x0000000000007941 */ /* 0x000fea0003800200 */
.L_x_255:
[----:B------:R-:W-:Y:S01]  /*4510*/  R2P PR, R48, 0x7f ;  /* 0x0000007f30007804 */ /* 0x000fe20000000000 */
[----:B------:R-:W-:Y:S01]  /*4520*/  IMAD.IADD R10, R10, 0x1, R51 ;  /* 0x000000010a0a7824 */ /* 0x000fe200078e0233 */
[----:B--2---:R2:W3:Y:S01]  /*4530*/  SHFL.IDX PT, R8, R7, R8, 0x1f ;  /* 0x00001f0807087589 */ /* 0x0044e200000e0000 */
[----:B------:R-:W-:Y:S01]  /*4540*/  BSSY.RECONVERGENT B0, `(.L_x_257) ;  /* 0x0000024000007945 */ /* 0x000fe20003800200 */
[----:B------:R-:W-:Y:S02]  /*4550*/  IMAD.IADD R9, R9, 0x1, R45 ;  /* 0x0000000109097824 */ /* 0x000fe400078e022d */
[----:B------:R-:W-:-:S07]  /*4560*/  IMAD.MOV.U32 R45, RZ, RZ, RZ ;  /* 0x000000ffff2d7224 */ /* 0x000fce00078e00ff */
        /* <DEDUP_REMOVED lines=24> */
[----:B------:R-:W-:Y:S02]  /*46f0*/  SHF.R.U32.HI R51, RZ, UR6, R33 ;  /* 0x00000006ff337c19 */ /* 0x000fe40008011621 */
[----:B------:R1:W4:Y:S02]  /*4700*/  FLO.U32 R0, R52 ;  /* 0x0000003400007300 */ /* 0x00032400000e0000 */
[----:B------:R-:W-:Y:S02]  /*4710*/  LOP3.LUT R51, R51, UR5, RZ, 0x30, !PT ;  /* 0x0000000533337c12 */ /* 0x000fe4000f8e30ff */
[----:B-1----:R-:W-:-:S04]  /*4720*/  LOP3.LUT R52, R23, R52, RZ, 0xc0, !PT ;  /* 0x0000003417347212 */ /* 0x002fc800078ec0ff */
[----:B--2---:R1:W2:Y:S01]  /*4730*/  POPC R7, R52 ;  /* 0x0000003400077309 */ /* 0x0042a20000000000 */
[----:B----4-:R-:W-:-:S13]  /*4740*/  ISETP.NE.AND P0, PT, R46, R0, PT ;  /* 0x000000002e00720c */ /* 0x010fda0003f05270 */
[----:B-123--:R-:W-:Y:S05]  /*4750*/  @P0 BRA `(.L_x_258) ;  /* 0x0000000000080947 */ /* 0x00efea0003800000 */
[----:B------:R-:W-:-:S05]  /*4760*/  IMAD R48, R48, 0x4, R22 ;  /* 0x0000000430307824 */ /* 0x000fca00078e0216 */
[----:B------:R1:W2:Y:S02]  /*4770*/  ATOMS.ADD R45, [R48], R7 ;  /* 0x00000007302d738c */ /* 0x0002a40000000000 */
.L_x_258:
[----:B------:R-:W-:Y:S05]  /*4780*/  BSYNC.RECONVERGENT B0 ;  /* 0x0000000000007941 */ /* 0x000fea0003800200 */
.L_x_257:
[----:B------:R-:W-:Y:S01]  /*4790*/  R2P PR, R51, 0x7f ;  /* 0x0000007f33007804 */ /* 0x000fe20000000000 */
[----:B------:R-:W-:Y:S01]  /*47a0*/  IMAD.IADD R6, R5, 0x1, R6 ;  /* 0x0000000105067824 */ /* 0x000fe200078e0206 */
[----:B--2---:R2:W3:Y:S01]  /*47b0*/  SHFL.IDX PT, R0, R45, R0, 0x1f ;  /* 0x00001f002d007589 */ /* 0x0044e200000e0000 */
[----:B------:R-:W-:Y:S01]  /*47c0*/  IMAD.IADD R4, R4, 0x1, R47 ;  /* 0x0000000104047824 */ /* 0x000fe200078e022f */
[----:B------:R-:W-:Y:S01]  /*47d0*/  SHF.R.U32.HI R47, RZ, UR6, R32 ;  /* 0x00000006ff2f7c19 */ /* 0x000fe20008011620 */
[----:B------:R-:W-:Y:S03]  /*47e0*/  BSSY.RECONVERGENT B0, `(.L_x_259) ;  /* 0x0000022000007945 */ /* 0x000fe60003800200 */
[----:B------:R-:W-:-:S05]  /*47f0*/  LOP3.LUT R47, R47, UR5, RZ, 0x30, !PT ;  /* 0x000000052f2f7c12 */ /* 0x000fca000f8e30ff */
        /* <DEDUP_REMOVED lines=9> */
[----:B------:R-:W-:Y:S02]  /*4890*/  VOTE.ANY R48, PT, P3 ;  /* 0x0000000000307806 */ /* 0x000fe400018e0100 */
[----:B------:R-:W-:Y:S02]  /*48a0*/  VOTE.ANY R52, PT, P0 ;  /* 0x0000000000347806 */ /* 0x000fe400000e0100 */
[----:B------:R-:W-:Y:S02]  /*48b0*/  @!P3 LOP3.LUT R48, RZ, R48, RZ, 0x33, !PT ;  /* 0x00000030ff30b212 */ /* 0x000fe400078e33ff */
[----:B------:R-:W-:Y:S02]  /*48c0*/  @!P0 LOP3.LUT R52, RZ, R52, RZ, 0x33, !PT ;  /* 0x00000034ff348212 */ /* 0x000fe400078e33ff */
        /* <DEDUP_REMOVED lines=11> */
[----:B------:R-:W-:-:S04]  /*4980*/  LOP3.LUT R52, R52, R5, RZ, 0xc0, !PT ;  /* 0x0000000534347212 */ /* 0x000fc800078ec0ff */
[----:B------:R1:W4:Y:S02]  /*4990*/  FLO.U32 R5, R52 ;  /* 0x0000003400057300 */ /* 0x00032400000e0000 */
[----:B-1----:R-:W-:-:S06]  /*49a0*/  LOP3.LUT R52, R23, R52, RZ, 0xc0, !PT ;  /* 0x0000003417347212 */ /* 0x002fcc00078ec0ff */
[----:B--2---:R1:W2:Y:S01]  /*49b0*/  POPC R45, R52 ;  /* 0x00000034002d7309 */ /* 0x0042a20000000000 */
[----:B----4-:R-:W-:-:S13]  /*49c0*/  ISETP.NE.AND P0, PT, R46, R5, PT ;  /* 0x000000052e00720c */ /* 0x010fda0003f05270 */
[----:B-1-3--:R-:W-:Y:S05]  /*49d0*/  @P0 BRA `(.L_x_260) ;  /* 0x0000000000080947 */ /* 0x00afea0003800000 */
[----:B------:R-:W-:-:S06]  /*49e0*/  IMAD R48, R51, 0x4, R22 ;  /* 0x0000000433307824 */ /* 0x000fcc00078e0216 */
[----:B--2---:R1:W3:Y:S02]  /*49f0*/  ATOMS.ADD R48, [R48], R45 ;  /* 0x0000002d3030738c */ /* 0x0042e40000000000 */
.L_x_260:
[----:B------:R-:W-:Y:S05]  /*4a00*/  BSYNC.RECONVERGENT B0 ;  /* 0x0000000000007941 */ /* 0x000fea0003800200 */
.L_x_259:
[----:B------:R-:W-:Y:S01]  /*4a10*/  R2P PR, R47, 0x7f ;  /* 0x0000007f2f007804 */ /* 0x000fe20000000000 */
[----:B------:R-:W-:Y:S01]  /*4a20*/  IMAD.IADD R50, R50, 0x1, R49 ;  /* 0x0000000132327824 */ /* 0x000fe200078e0231 */
[----:B---3--:R3:W4:Y:S01]  /*4a30*/  SHFL.IDX PT, R48, R48, R5, 0x1f ;  /* 0x00001f0530307589 */ /* 0x00872200000e0000 */
[----:B------:R-:W-:Y:S01]  /*4a40*/  IMAD.IADD R20, R21, 0x1, R20 ;  /* 0x0000000115147824 */ /* 0x000fe200078e0214 */
[----:B------:R-:W-:Y:S01]  /*4a50*/  SHF.R.U32.HI R21, RZ, UR6, R31 ;  /* 0x00000006ff157c19 */ /* 0x000fe2000801161f */
[----:B------:R-:W-:Y:S03]  /*4a60*/  BSSY.RECONVERGENT B0, `(.L_x_261) ;  /* 0x0000022000007945 */ /* 0x000fe60003800200 */
[----:B---3--:R-:W-:Y:S01]  /*4a70*/  LOP3.LUT R5, R21, UR5, RZ, 0x30, !PT ;  /* 0x0000000515057c12 */ /* 0x008fe2000f8e30ff */
        /* <DEDUP_REMOVED lines=24> */
[----:B------:R-:W-:-:S04]  /*4c00*/  LOP3.LUT R52, R49, R52, RZ, 0xc0, !PT ;  /* 0x0000003431347212 */ /* 0x000fc800078ec0ff */
[----:B------:R-:W3:Y:S01]  /*4c10*/  FLO.U32 R49, R52 ;  /* 0x0000003400317300 */ /* 0x000ee200000e0000 */
[----:B------:R-:W-:-:S07]  /*4c20*/  LOP3.LUT R51, R23, R52, RZ, 0xc0, !PT ;  /* 0x0000003417337212 */ /* 0x000fce00078ec0ff */
[----:B------:R-:W0:Y:S01]  /*4c30*/  POPC R51, R51 ;  /* 0x0000003300337309 */ /* 0x000e220000000000 */
[----:B---3--:R-:W-:-:S13]  /*4c40*/  ISETP.NE.AND P0, PT, R46, R49, PT ;  /* 0x000000312e00720c */ /* 0x008fda0003f05270 */
[----:B0---4-:R-:W-:Y:S05]  /*4c50*/  @P0 BRA `(.L_x_262) ;  /* 0x0000000000080947 */ /* 0x011fea0003800000 */
[----:B------:R-:W-:-:S05]  /*4c60*/  IMAD R52, R47, 0x4, R22 ;  /* 0x000000042f347824 */ /* 0x000fca00078e0216 */
[----:B------:R0:W3:Y:S02]  /*4c70*/  ATOMS.ADD R21, [R52], R51 ;  /* 0x000000333415738c */ /* 0x0000e40000000000 */
.L_x_262:
[----:B------:R-:W-:Y:S05]  /*4c80*/  BSYNC.RECONVERGENT B0 ;  /* 0x0000000000007941 */ /* 0x000fea0003800200 */
.L_x_261:
        /* <DEDUP_REMOVED lines=32> */
[----:B------:R-:W0:Y:S01]  /*4e90*/  FLO.U32 R19, R52 ;  /* 0x0000003400137300 */ /* 0x000e2200000e0000 */
[----:B------:R-:W-:-:S07]  /*4ea0*/  LOP3.LUT R47, R23, R52, RZ, 0xc0, !PT ;  /* 0x00000034172f7212 */ /* 0x000fce00078ec0ff */
[----:B------:R-:W3:Y:S01]  /*4eb0*/  POPC R47, R47 ;  /* 0x0000002f002f7309 */ /* 0x000ee20000000000 */
[----:B0-----:R-:W-:-:S13]  /*4ec0*/  ISETP.NE.AND P0, PT, R46, R19, PT ;  /* 0x000000132e00720c */ /* 0x001fda0003f05270 */
[----:B---34-:R-:W-:Y:S05]  /*4ed0*/  @P0 BRA `(.L_x_264) ;  /* 0x0000000000080947 */ /* 0x018fea0003800000 */
[----:B------:R-:W-:-:S05]  /*4ee0*/  IMAD R52, R5, 0x4, R22 ;  /* 0x0000000405347824 */ /* 0x000fca00078e0216 */
[----:B------:R0:W3:Y:S02]  /*4ef0*/  ATOMS.ADD R17, [R52], R47 ;  /* 0x0000002f3411738c */ /* 0x0000e40000000000 */
.L_x_264:
[----:B------:R-:W-:Y:S05]  /*4f00*/  BSYNC.RECONVERGENT B0 ;  /* 0x0000000000007941 */ /* 0x000fea0003800200 */
.L_x_263:
        /* <DEDUP_REMOVED lines=39> */
.L_x_266:
[----:B------:R-:W-:Y:S05]  /*5180*/  BSYNC.RECONVERGENT B0 ;  /* 0x0000000000007941 */ /* 0x000fea0003800200 */
.L_x_265:
[----:B------:R-:W-:Y:S01]  /*5190*/  R2P PR, R19, 0x7f ;  /* 0x0000007f13007804 */ /* 0x000fe20000000000 */
[----:B------:R-:W-:Y:S01]  /*51a0*/  IMAD.IADD R0, R7, 0x1, R0 ;  /* 0x0000000107007824 */ /* 0x000fe200078e0200 */
[----:B---3--:R3:W4:Y:S01]  /*51b0*/  SHFL.IDX PT, R11, R11, R5, 0x1f ;  /* 0x00001f050b0b7589 */ /* 0x00872200000e0000 */
[----:B--2---:R-:W-:Y:S01]  /*51c0*/  IMAD.IADD R48, R45, 0x1, R48 ;  /* 0x000000012d307824 */ /* 0x004fe200078e0230 */
[----:B-1----:R-:W-:Y:S01]  /*51d0*/  SHF.R.U32.HI R45, RZ, UR6, R28 ;  /* 0x00000006ff2d7c19 */ /* 0x002fe2000801161c */
[----:B------:R-:W-:Y:S03]  /*51e0*/  BSSY.RECONVERGENT B0, `(.L_x_267) ;  /* 0x0000022000007945 */ /* 0x000fe60003800200 */
[----:B------:R-:W-:-:S05]  /*51f0*/  LOP3.LUT R45, R45, UR5, RZ, 0x30, !PT ;  /* 0x000000052d2d7c12 */ /* 0x000fca000f8e30ff */
        /* <DEDUP_REMOVED lines=24> */
[----:B------:R0:W1:Y:S01]  /*5380*/  FLO.U32 R7, R52 ;  /* 0x0000003400077300 */ /* 0x00006200000e0000 */
[----:B------:R-:W-:-:S07]  /*5390*/  LOP3.LUT R49, R23, R52, RZ, 0xc0, !PT ;  /* 0x0000003417317212 */ /* 0x000fce00078ec0ff */
[----:B------:R-:W2:Y:S01]  /*53a0*/  POPC R49, R49 ;  /* 0x0000003100317309 */ /* 0x000ea20000000000 */
[----:B0-----:R-:W-:Y:S01]  /*53b0*/  IMAD.MOV.U32 R52, RZ, RZ, RZ ;  /* 0x000000ffff347224 */ /* 0x001fe200078e00ff */
[----:B-1----:R-:W-:-:S13]  /*53c0*/  ISETP.NE.AND P0, PT, R46, R7, PT ;  /* 0x000000072e00720c */ /* 0x002fda0003f05270 */
[----:B--234-:R-:W-:Y:S05]  /*53d0*/  @P0 BRA `(.L_x_268) ;  /* 0x0000000000080947 */ /* 0x01cfea0003800000 */
[----:B------:R-:W-:-:S06]  /*53e0*/  IMAD R52, R19, 0x4, R22 ;  /* 0x0000000413347824 */ /* 0x000fcc00078e0216 */
[----:B------:R0:W1:Y:S02]  /*53f0*/  ATOMS.ADD R52, [R52], R49 ;  /* 0x000000313434738c */ /* 0x0000640000000000 */
.L_x_268:
[----:B------:R-:W-:Y:S05]  /*5400*/  BSYNC.RECONVERGENT B0 ;  /* 0x0000000000007941 */ /* 0x000fea0003800200 */
.L_x_267:
[----:B------:R-:W-:Y:S01]  /*5410*/  R2P PR, R45, 0x7f ;  /* 0x0000007f2d007804 */ /* 0x000fe20000000000 */
[----:B-1----:R1:W2:Y:S01]  /*5420*/  SHFL.IDX PT, R52, R52, R7, 0x1f ;  /* 0x00001f0734347589 */ /* 0x0022a200000e0000 */
[----:B------:R-:W-:Y:S11]  /*5430*/  BSSY.RECONVERGENT B0, `(.L_x_269) ;  /* 0x0000021000007945 */ /* 0x000ff60003800200 */
[----:B------:R-:W-:-:S02]  /*5440*/  VOTE.ANY R5, PT, P0 ;  /* 0x0000000000057806 */ /* 0x000fc400000e0100 */
[----:B------:R-:W-:Y:S02]  /*5450*/  VOTE.ANY R19, PT, P1 ;  /* 0x0000000000137806 */ /* 0x000fe400008e0100 */
[----:B------:R-:W-:Y:S02]  /*5460*/  @!P0 LOP3.LUT R5, RZ, R5, RZ, 0x33, !PT ;  /* 0x00000005ff058212 */ /* 0x000fe400078e33ff */
[----:B------:R-:W-:Y:S02]  /*5470*/  @!P1 LOP3.LUT R19, RZ, R19, RZ, 0x33, !PT ;  /* 0x00000013ff139212 */ /* 0x000fe400078e33ff */
[----:B-1----:R-:W-:Y:S02]  /*5480*/  VOTE.ANY R7, PT, P5 ;  /* 0x0000000000077806 */ /* 0x002fe400028e0100 */
[----:B------:R-:W-:Y:S02]  /*5490*/  LOP3.LUT R5, R19, R5, RZ, 0xc0, !PT ;  /* 0x0000000513057212 */ /* 0x000fe400078ec0ff */
[----:B------:R-:W-:-:S02]  /*54a0*/  VOTE.ANY R19, PT, P2 ;  /* 0x0000000000137806 */ /* 0x000fc400010e0100 */
        /* <DEDUP_REMOVED lines=9> */
[----:B------:R-:W-:-:S04]  /*5540*/  LOP3.LUT R5, R19, R5, RZ, 0xc0, !PT ;  /* 0x0000000513057212 */ /* 0x000fc800078ec0ff */
        /* <DEDUP_REMOVED lines=9> */
[----:B------:R-:W3:Y:S01]  /*55e0*/  POPC R5, R5 ;  /* 0x0000000500057309 */ /* 0x000ee20000000000 */
[----:B-1----:R-:W-:Y:S01]  /*55f0*/  ISETP.NE.AND P0, PT, R46, R7, PT ;  /* 0x000000072e00720c */ /* 0x002fe20003f05270 */
[----:B------:R-:W-:-:S12]  /*5600*/  IMAD.MOV.U32 R46, RZ, RZ, RZ ;  /* 0x000000ffff2e7224 */ /* 0x000fd800078e00ff */
[----:B--23--:R-:W-:Y:S05]  /*5610*/  @P0 BRA `(.L_x_270) ;  /* 0x0000000000080947 */ /* 0x00cfea0003800000 */
[----:B------:R-:W-:-:S05]  /*5620*/  IMAD R22, R45, 0x4, R22 ;  /* 0x000000042d167824 */ /* 0x000fca00078e0216 */
[----:B------:R1:W2:Y:S02]  /*5630*/  ATOMS.ADD R46, [R22], R5 ;  /* 0x00000005162e738c */ /* 0x0002a40000000000 */
.L_x_270:
[----:B------:R-:W-:Y:S05]  /*5640*/  BSYNC.RECONVERGENT B0 ;  /* 0x0000000000007941 */ /* 0x000fea0003800200 */
.L_x_269:
[----:B-12---:R1:W2:Y:S01]  /*5650*/  SHFL.IDX PT, R22, R46, R7, 0x1f ;  /* 0x00001f072e167589 */ /* 0x0062a200000e0000 */
[----:B------:R-:W-:Y:S01]  /*5660*/  LOP3.LUT R19, R44, 0x80000000, RZ, 0x3c, !PT ;  /* 0x800000002c137812 */ /* 0x000fe200078e3cff */
[----:B------:R-:W-:Y:S01]  /*5670*/  IMAD.IADD R11, R15, 0x1, R11 ;  /* 0x000000010f0b7824 */ /* 0x000fe200078e020b */
[----:B------:R-:W-:Y:S01]  /*5680*/  LEA R14, R14, UR4, 0x2 ;  /* 0x000000040e0e7c11 */ /* 0x000fe2000f8e10ff */
[----:B------:R-:W-:Y:S01]  /*5690*/  BAR.SYNC.DEFER_BLOCKING 0x0 ;  /* 0x0000000000007b1d */ /* 0x000fe20000010000 */
[----:B------:R-:W-:Y:S01]  /*56a0*/  LOP3.LUT R43, R43, 0x80000000, RZ, 0x3c, !PT ;  /* 0x800000002b2b7812 */ /* 0x000fe200078e3cff */
[----:B------:R-:W-:Y:S01]  /*56b0*/  IMAD.IADD R21, R51, 0x1, R21 ;  /* 0x0000000133157824 */ /* 0x000fe200078e0215 */
[----:B------:R-:W-:Y:S01]  /*56c0*/  LEA R13, R13, UR4, 0x2 ;  /* 0x000000040d0d7c11 */ /* 0x000fe2000f8e10ff */
[----:B------:R-:W-:Y:S01]  /*56d0*/  IMAD.IADD R17, R47, 0x1, R17 ;  /* 0x000000012f117824 */ /* 0x000fe200078e0211 */
[----:B------:R-:W-:Y:S01]  /*56e0*/  LOP3.LUT R15, R42, 0x80000000, RZ, 0x3c, !PT ;  /* 0x800000002a0f7812 */ /* 0x000fe200078e3cff */
[----:B------:R-:W-:Y:S01]  /*56f0*/  IMAD.IADD R52, R49, 0x1, R52 ;  /* 0x0000000131347824 */ /* 0x000fe200078e0234 */
[----:B------:R-:W-:Y:S01]  /*5700*/  LEA R10, R10, UR4, 0x2 ;  /* 0x000000040a0a7c11 */ /* 0x000fe2000f8e10ff */
[----:B------:R-:W-:Y:S01]  /*5710*/  BSSY B1, `(.L_x_271) ;  /* 0x0000058000017945 */ /* 0x000fe20003800000 */
[----:B------:R-:W-:-:S02]  /*5720*/  LEA R42, R9, UR4, 0x2 ;  /* 0x00000004092a7c11 */ /* 0x000fc4000f8e10ff */
[----:B------:R-:W-:Y:S02]  /*5730*/  LEA R4, R4, UR4, 0x2 ;  /* 0x0000000404047c11 */ /* 0x000fe4000f8e10ff */
[----:B------:R-:W-:Y:S02]  /*5740*/  LEA R50, R50, UR4, 0x2 ;  /* 0x0000000432327c11 */ /* 0x000fe4000f8e10ff */
[----:B-1----:R-:W-:Y:S02]  /*5750*/  LEA R7, R20, UR4, 0x2 ;  /* 0x0000000414077c11 */ /* 0x002fe4000f8e10ff */
[----:B------:R-:W-:Y:S02]  /*5760*/  LEA R18, R18, UR4, 0x2 ;  /* 0x0000000412127c11 */ /* 0x000fe4000f8e10ff */
[----:B------:R-:W-:Y:S01]  /*5770*/  LEA R9, R16, UR4, 0x2 ;  /* 0x0000000410097c11 */ /* 0x000fe2000f8e10ff */
[----:B--2---:R-:W-:Y:S01]  /*5780*/  IMAD.IADD R22, R5, 0x1, R22 ;  /* 0x0000000105167824 */ /* 0x004fe200078e0216 */
[----:B------:R-:W-:-:S02]  /*5790*/  LEA R5, R6, UR4, 0x2 ;  /* 0x0000000406057c11 */ /* 0x000fc4000f8e10ff */
[----:B------:R-:W-:Y:S01]  /*57a0*/  LEA R12, R12, UR4, 0x2 ;  /* 0x000000040c0c7c11 */ /* 0x000fe2000f8e10ff */
[----:B------:R-:W-:Y:S01]  /*57b0*/  STS [R14+-0x4], R19 ;  /* 0xfffffc130e007388 */ /* 0x000fe20000000800 */
[----:B------:R-:W-:Y:S02]  /*57c0*/  LEA R48, R48, UR4, 0x2 ;  /* 0x0000000430307c11 */ /* 0x000fe4000f8e10ff */
[----:B------:R-:W-:Y:S01]  /*57d0*/  LEA R21, R21, UR4, 0x2 ;  /* 0x0000000415157c11 */ /* 0x000fe2000f8e10ff */
[----:B------:R1:W-:Y:S01]  /*57e0*/  STS [R13+-0x4], R43 ;  /* 0xfffffc2b0d007388 */ /* 0x0003e20000000800 */
[----:B------:R-:W-:Y:S02]  /*57f0*/  LEA R11, R11, UR4, 0x2 ;  /* 0x000000040b0b7c11 */ /* 0x000fe4000f8e10ff */
[----:B------:R-:W-:Y:S01]  /*5800*/  LEA R52, R52, UR4, 0x2 ;  /* 0x0000000434347c11 */ /* 0x000fe2000f8e10ff */
[----:B------:R2:W-:Y:S01]  /*5810*/  STS [R10+-0x4], R15 ;  /* 0xfffffc0f0a007388 */ /* 0x0005e20000000800 */
[----:B------:R-:W-:-:S03]  /*5820*/  ISETP.NE.AND P0, PT, R53, RZ, PT ;  /* 0x000000ff3500720c */ /* 0x000fc60003f05270 */
[----:B------:R-:W-:Y:S01]  /*5830*/  STS [R42+-0x4], R41 ;  /* 0xfffffc292a007388 */ /* 0x000fe20000000800 */
[----:B-1----:R-:W-:-:S03]  /*5840*/  LEA R13, R8, UR4, 0x2 ;  /* 0x00000004080d7c11 */ /* 0x002fc6000f8e10ff */
[----:B------:R1:W-:Y:S01]  /*5850*/  STS [R5+-0x4], R40 ;  /* 0xfffffc2805007388 */ /* 0x0003e20000000800 */
[----:B--2---:R-:W-:-:S03]  /*5860*/  LEA R15, R0, UR4, 0x2 ;  /* 0x00000004000f7c11 */ /* 0x004fc6000f8e10ff */
[----:B------:R-:W-:Y:S01]  /*5870*/  STS [R4+-0x4], R39 ;  /* 0xfffffc2704007388 */ /* 0x000fe20000000800 */
[----:B------:R-:W-:-:S03]  /*5880*/  LEA R0, R17, UR4, 0x2 ;  /* 0x0000000411007c11 */ /* 0x000fc6000f8e10ff */
[----:B------:R-:W-:Y:S01]  /*5890*/  STS [R50+-0x4], R25 ;  /* 0xfffffc1932007388 */ /* 0x000fe20000000800 */
[----:B-1----:R-:W-:-:S03]  /*58a0*/  LEA R5, R22, UR4, 0x2 ;  /* 0x0000000416057c11 */ /* 0x002fc6000f8e10ff */
[----:B------:R-:W-:Y:S04]  /*58b0*/  STS [R7+-0x4], R38 ;  /* 0xfffffc2607007388 */ /* 0x000fe80000000800 */
[----:B------:R-:W-:Y:S04]  /*58c0*/  STS [R18+-0x4], R37 ;  /* 0xfffffc2512007388 */ /* 0x000fe80000000800 */
[----:B------:R-:W-:Y:S04]  /*58d0*/  STS [R9+-0x4], R36 ;  /* 0xfffffc2409007388 */ /* 0x000fe80000000800 */
[----:B------:R-:W-:Y:S04]  /*58e0*/  STS [R12+-0x4], R35 ;  /* 0xfffffc230c007388 */ /* 0x000fe80000000800 */
[----:B------:R1:W-:Y:S04]  /*58f0*/  STS [R13+-0x4], R34 ;  /* 0xfffffc220d007388 */ /* 0x0003e80000000800 */
[----:B------:R2:W-:Y:S04]  /*5900*/  STS [R15+-0x4], R26 ;  /* 0xfffffc1a0f007388 */ /* 0x0005e80000000800 */
[----:B------:R2:W-:Y:S01]  /*5910*/  STS [R48+-0x4], R33 ;  /* 0xfffffc2130007388 */ /* 0x0005e20000000800 */
[----:B-1----:R-:W-:-:S03]  /*5920*/  LEA R13, R3, UR4, 0x3 ;  /* 0x00000004030d7c11 */ /* 0x002fc6000f8e18ff */
[----:B------:R2:W-:Y:S04]  /*5930*/  STS [R21+-0x4], R32 ;  /* 0xfffffc2015007388 */ /* 0x0005e80000000800 */
[----:B------:R2:W-:Y:S04]  /*5940*/  STS [R0+-0x4], R31 ;  /* 0xfffffc1f00007388 */ /* 0x0005e80000000800 */
[----:B------:R2:W-:Y:S04]  /*5950*/  STS [R11+-0x4], R30 ;  /* 0xfffffc1e0b007388 */ /* 0x0005e80000000800 */
[----:B------:R2:W-:Y:S04]  /*5960*/  STS [R52+-0x4], R29 ;  /* 0xfffffc1d34007388 */ /* 0x0005e80000000800 */
[----:B------:R2:W-:Y:S01]  /*5970*/  STS [R5+-0x4], R28 ;  /* 0xfffffc1c05007388 */ /* 0x0005e20000000800 */
[----:B------:R-:W-:Y:S05]  /*5980*/  @P0 BRA `(.L_x_272) ;  /* 0x0000000000c00947 */ /* 0x000fea0003800000 */
[----:B------:R-:W1:Y:S02]  /*5990*/  LDCU.64 UR10, c[0x0][0x398] ;  /* 0x00007300ff0a77ac */ /* 0x000e640008000a00 */
[----:B-1----:R-:W-:-:S04]  /*59a0*/  LEA R6, P0, R3, UR10, 0x3 ;  /* 0x0000000a03067c11 */ /* 0x002fc8000f8018ff */
[----:B------:R-:W-:-:S05]  /*59b0*/  LEA.HI.X R7, R3, UR11, RZ, 0x3, P0 ;  /* 0x0000000b03077c11 */ /* 0x000fca00080f1cff */
[----:B--2---:R-:W2:Y:S01]  /*59c0*/  LDG.E.64 R4, desc[UR8][R6.64] ;  /* 0x0000000806047981 */ /* 0x004ea2000c1e1b00 */
[----:B------:R-:W-:Y:S01]  /*59d0*/  SHF.R.S32.HI R9, RZ, 0x1f, R24 ;  /* 0x0000001fff097819 */ /* 0x000fe20000011418 */
[----:B------:R-:W-:Y:S01]  /*59e0*/  UISETP.GE.AND UP0, UPT, UR7, 0x1, UPT ;  /* 0x000000010700788c */ /* 0x000fe2000bf06270 */
[----:B------:R-:W-:Y:S01]  /*59f0*/  IMAD.MOV.U32 R0, RZ, RZ, R27 ;  /* 0x000000ffff007224 */ /* 0x000fe200078e001b */
[----:B--2---:R-:W-:-:S05]  /*5a00*/  IADD3 R4, P0, PT, -R24, R4, RZ ;  /* 0x0000000418047210 */ /* 0x004fca0007f1e1ff */
[----:B------:R-:W-:-:S05]  /*5a10*/  IMAD.X R5, R5, 0x1, ~R9, P0 ;  /* 0x0000000105057824 */ /* 0x000fca00000e0e09 */
[----:B------:R1:W-:Y:S01]  /*5a20*/  STS.64 [R13+0x7200], R4 ;  /* 0x007200040d007388 */ /* 0x0003e20000000a00 */
[----:B------:R-:W-:Y:S05]  /*5a30*/  BRA.U !UP0, `(.L_x_273) ;  /* 0x00000001086c7547 */ /* 0x000fea000b800000 */
[----:B------:R-:W-:Y:S01]  /*5a40*/  BSSY B0, `(.L_x_274) ;  /* 0x0000019000007945 */ /* 0x000fe20003800000 */
[----:B------:R-:W-:Y:S02]  /*5a50*/  IMAD.MOV.U32 R6, RZ, RZ, -0x1 ;  /* 0xffffffffff067424 */ /* 0x000fe400078e00ff */
[----:B------:R-:W-:Y:S02]  /*5a60*/  IMAD.U32 R7, RZ, RZ, UR7 ;  /* 0x00000007ff077e24 */ /* 0x000fe4000f8e00ff */
[----:B------:R-:W-:-:S07]  /*5a70*/  IMAD.MOV.U32 R0, RZ, RZ, R27 ;  /* 0x000000ffff007224 */ /* 0x000fce00078e001b */
.L_x_278:
[----:B-1----:R-:W1:Y:S01]  /*5a80*/  LDC.64 R4, c[0x0][0x380] ;  /* 0x0000e000ff047b82 */ /* 0x002e620000000a00 */
[----:B------:R-:W-:Y:S01]  /*5a90*/  VIADD R11, R7, 0xffffffff ;  /* 0xffffffff070b7836 */ /* 0x000fe20000000000 */
[----:B------:R-:W-:Y:S03]  /*5aa0*/  BSSY B2, `(.L_x_275) ;  /* 0x0000008000027945 */ /* 0x000fe60003800000 */
[----:B------:R-:W-:-:S04]  /*5ab0*/  IMAD R9, R11, 0x100, R3 ;  /* 0x000001000b097824 */ /* 0x000fc800078e0203 */
[----:B-1----:R-:W-:-:S07]  /*5ac0*/  IMAD.WIDE R4, R9, 0x4, R4 ;  /* 0x0000000409047825 */ /* 0x002fce00078e0204 */
.L_x_276:
[----:B------:R-:W-:Y:S05]  /*5ad0*/  YIELD ;  /* 0x0000000000007946 */ /* 0x000fea0003800000 */
[----:B------:R1:W-:Y:S06]  /*5ae0*/  MEMBAR.SC.CTA ;  /* 0x0000000000007992 */ /* 0x0003ec0000000000 */
[----:B-1----:R-:W2:Y:S02]  /*5af0*/  LDG.E.STRONG.SYS R8, desc[UR8][R4.64] ;  /* 0x0000000804087981 */ /* 0x002ea4000c1f5900 */
[----:B--2---:R-:W-:-:S13]  /*5b00*/  ISETP.NE.AND P0, PT, R8, RZ, PT ;  /* 0x000000ff0800720c */ /* 0x004fda0003f05270 */
[----:B------:R-:W-:Y:S05]  /*5b10*/  @!P0 BRA `(.L_x_276) ;  /* 0xfffffffc00ec8947 */ /* 0x000fea000383ffff */
[----:B------:R-:W-:Y:S05]  /*5b20*/  BSYNC B2 ;  /* 0x0000000000027941 */ /* 0x000fea0003800000 */
.L_x_275:
[----:B------:R-:W-:Y:S01]  /*5b30*/  BSSY.RECONVERGENT B2, `(.L_x_277) ;  /* 0x0000006000027945 */ /* 0x000fe20003800200 */
[C---:B------:R-:W-:Y:S02]  /*5b40*/  ISETP.GT.AND P0, PT, R8.reuse, -0x1, PT ;  /* 0xffffffff0800780c */ /* 0x040fe40003f04270 */
[----:B------:R-:W-:Y:S01]  /*5b50*/  LOP3.LUT R5, R8, 0x3fffffff, RZ, 0xc0, !PT ;  /* 0x3fffffff08057812 */ /* 0x000fe200078ec0ff */
[----:B------:R-:W-:Y:S05]  /*5b60*/  WARPSYNC.EXCLUSIVE R6 ;  /* 0x0000000006007348 */ /* 0x000fea0003a00000 */
[----:B------:R-:W-:-:S05]  /*5b70*/  IMAD.IADD R0, R5, 0x1, R0 ;  /* 0x0000000105007824 */ /* 0x000fca00078e0200 */
[----:B------:R-:W-:-:S07]  /*5b80*/  VOTE.ANY R6, PT, P0 ;  /* 0x0000000000067806 */ /* 0x000fce00000e0100 */
[----:B------:R-:W-:Y:S05]  /*5b90*/  BSYNC.RECONVERGENT B2 ;  /* 0x0000000000027941 */ /* 0x000fea0003800200 */
.L_x_277:
[----:B------:R-:W-:Y:S01]  /*5ba0*/  ISETP.GT.U32.AND P1, PT, R7, 0x1, PT ;  /* 0x000000010700780c */ /* 0x000fe20003f24070 */
[----:B------:R-:W-:-:S12]  /*5bb0*/  IMAD.MOV.U32 R7, RZ, RZ, R11 ;  /* 0x000000ffff077224 */ /* 0x000fd800078e000b */
[----:B------:R-:W-:Y:S05]  /*5bc0*/  @P0 BRA P1, `(.L_x_278) ;  /* 0xfffffffc00ac0947 */ /* 0x000fea000083ffff */
[----:B------:R-:W-:Y:S05]  /*5bd0*/  BSYNC B0 ;  /* 0x0000000000007941 */ /* 0x000fea0003800000 */
.L_x_274:
[----:B------:R2:W3:Y:S02]  /*5be0*/  LDS.64 R4, [R13+0x7200] ;  /* 0x007200000d047984 */ /* 0x0004e40000000a00 */
.L_x_273:
[----:B------:R-:W4:Y:S01]  /*5bf0*/  LDC.64 R6, c[0x0][0x380] ;  /* 0x0000e000ff067b82 */ /* 0x000f220000000a00 */
[C---:B------:R-:W-:Y:S01]  /*5c00*/  IMAD.IADD R11, R0.reuse, 0x1, -R27 ;  /* 0x00000001000b7824 */ /* 0x040fe200078e0a1b */
[----:B------:R-:W-:Y:S01]  /*5c10*/  LOP3.LUT R9, R0, 0x80000000, RZ, 0xfc, !PT ;  /* 0x8000000000097812 */ /* 0x000fe200078efcff */
[----:B------:R-:W-:-:S03]  /*5c20*/  IMAD.U32 R15, RZ, RZ, UR7 ;  /* 0x00000007ff0f7e24 */ /* 0x000fc6000f8e00ff */
[----:B-1-3--:R-:W-:Y:S01]  /*5c30*/  IADD3 R4, P0, PT, R11, R4, RZ ;  /* 0x000000040b047210 */ /* 0x00afe20007f1e0ff */
[----:B------:R-:W-:-:S03]  /*5c40*/  IMAD R15, R15, 0x100, R3 ;  /* 0x000001000f0f7824 */ /* 0x000fc600078e0203 */
[----:B------:R-:W-:-:S05]  /*5c50*/  LEA.HI.X.SX32 R5, R11, R5, 0x1, P0 ;  /* 0x000000050b057211 */ /* 0x000fca00000f0eff */
[----:B------:R1:W-:Y:S01]  /*5c60*/  STS.64 [R13+0x7200], R4 ;  /* 0x007200040d007388 */ /* 0x0003e20000000a00 */
[----:B----4-:R-:W-:-:S05]  /*5c70*/  IMAD.WIDE R6, R15, 0x4, R6 ;  /* 0x000000040f067825 */ /* 0x010fca00078e0206 */
[----:B------:R1:W-:Y:S02]  /*5c80*/  STG.E.STRONG.SYS desc[UR8][R6.64], R9 ;  /* 0x0000000906007986 */ /* 0x0003e4000c115908 */
.L_x_272:
[----:B------:R-:W-:Y:S05]  /*5c90*/  BSYNC B1 ;  /* 0x0000000000017941 */ /* 0x000fea0003800000 */
.L_x_271:
[----:B-1----:R-:W1:Y:S01]  /*5ca0*/  LDC.64 R6, c[0x0][0x390] ;  /* 0x0000e400ff067b82 */ /* 0x002e620000000a00 */
[----:B------:R-:W-:-:S06]  /*5cb0*/  UIMAD UR6, UR7, 0x1c80, URZ ;  /* 0x00001c80070678a4 */ /* 0x000fcc000f8e02ff */
[----:B--2---:R-:W-:Y:S01]  /*5cc0*/  IMAD.U32 R0, RZ, RZ, UR6 ;  /* 0x00000006ff007e24 */ /* 0x004fe2000f8e00ff */
[----:B------:R-:W2:Y:S03]  /*5cd0*/  LDC R9, c[0x0][0x3c0] ;  /* 0x0000f000ff097b82 */ /* 0x000ea60000000800 */
[----:B------:R-:W-:Y:S01]  /*5ce0*/  VIADD R0, R0, 0x1c80 ;  /* 0x00001c8000007836 */ /* 0x000fe20000000000 */
[----:B-1----:R-:W-:-:S04]  /*5cf0*/  ISETP.EQ.U32.AND P1, PT, R6, RZ, PT ;  /* 0x000000ff0600720c */ /* 0x002fc80003f22070 */
[CC--:B--2---:R-:W-:Y:S02]  /*5d00*/  ISETP.GE.AND P0, PT, R0.reuse, R9.reuse, PT ;  /* 0x000000090000720c */ /* 0x0c4fe40003f06270 */
[----:B------:R-:W-:Y:S02]  /*5d10*/  ISETP.GT.AND P3, PT, R0, R9, PT ;  /* 0x000000090000720c */ /* 0x000fe40003f64270 */
[----:B------:R-:W-:Y:S02]  /*5d20*/  ISETP.EQ.OR.EX P0, PT, R7, RZ, !P0, P1 ;  /* 0x000000ff0700720c */ /* 0x000fe40004702710 */
[C---:B------:R-:W-:Y:S02]  /*5d30*/  LEA R0, R3.reuse, UR4, 0x2 ;  /* 0x0000000403007c11 */ /* 0x040fe4000f8e10ff */
[----:B------:R-:W-:-:S13]  /*5d40*/  ISETP.GT.U32.OR P0, PT, R3, 0xff, P0 ;  /* 0x000000ff0300780c */ /* 0x000fda0000704470 */
[----:B------:R-:W-:Y:S05]  /*5d50*/  @P0 BRA `(.L_x_279) ;  /* 0x0000000000200947 */ /* 0x000fea0003800000 */
[----:B------:R-:W1:Y:S01]  /*5d60*/  LDS.64 R4, [R13+0x7200] ;  /* 0x007200000d047984 */ /* 0x000e620000000a00 */
[C---:B------:R-:W-:Y:S02]  /*5d70*/  LEA R6, P2, R3.reuse, R6, 0x3 ;  /* 0x0000000603067211 */ /* 0x040fe400078418ff */
[--C-:B------:R-:W-:Y:S02]  /*5d80*/  SHF.R.S32.HI R11, RZ, 0x1f, R27.reuse ;  /* 0x0000001fff0b7819 */ /* 0x100fe4000001141b */
[----:B------:R-:W-:Y:S02]  /*5d90*/  LEA.HI.X R7, R3, R7, RZ, 0x3, P2 ;  /* 0x0000000703077211 */ /* 0x000fe400010f1cff */
[----:B-1----:R-:W-:Y:S02]  /*5da0*/  IADD3 R4, P0, P1, R4, R24, R27 ;  /* 0x0000001804047210 */ /* 0x002fe4000791e01b */
[----:B------:R-:W-:-:S04]  /*5db0*/  SHF.R.S32.HI R24, RZ, 0x1f, R24 ;  /* 0x0000001fff187819 */ /* 0x000fc80000011418 */
[----:B------:R-:W-:-:S05]  /*5dc0*/  IADD3.X R5, PT, PT, R5, R24, R11, P0, P1 ;  /* 0x0000001805057210 */ /* 0x000fca00007e240b */
[----:B------:R1:W-:Y:S02]  /*5dd0*/  STG.E.64 desc[UR8][R6.64], R4 ;  /* 0x0000000406007986 */ /* 0x0003e4000c101b08 */
.L_x_279:
[----:B------:R-:W-:Y:S05]  /*5de0*/  WARPSYNC.ALL ;  /* 0x0000000000007948 */ /* 0x000fea0003800000 */
[----:B------:R-:W-:Y:S06]  /*5df0*/  BAR.SYNC.DEFER_BLOCKING 0x0 ;  /* 0x0000000000007b1d */ /* 0x000fec0000010000 */
[----:B------:R-:W-:Y:S05]  /*5e00*/  @P3 BRA `(.L_x_280) ;  /* 0x0000000c009c3947 */ /* 0x000fea0003800000 */
[----:B------:R-:W1:Y:S01]  /*5e10*/  LDS R2, [R0] ;  /* 0x0000000000027984 */ /* 0x000e620000000800 */
[----:B------:R-:W1:Y:S01]  /*5e20*/  LDCU UR6, c[0x0][0x3c4] ;  /* 0x00007880ff0677ac */ /* 0x000e620008000800 */
[----:B------:R-:W2:Y:S01]  /*5e30*/  LDCU.64 UR10, c[0x0][0x3a0] ;  /* 0x00007400ff0a77ac */ /* 0x000ea20008000a00 */
[----:B-1----:R-:W-:Y:S02]  /*5e40*/  SHF.R.U32.HI R4, RZ, UR6, R2 ;  /* 0x00000006ff047c19 */ /* 0x002fe40008011602 */
[----:B------:R-:W-:Y:S02]  /*5e50*/  LOP3.LUT R11, R2, 0x80000000, RZ, 0x3c, !PT ;  /* 0x80000000020b7812 */ /* 0x000fe400078e3cff */
[----:B------:R-:W-:-:S04]  /*5e60*/  LOP3.LUT R4, R4, UR5, RZ, 0x30, !PT ;  /* 0x0000000504047c12 */ /* 0x000fc8000f8e30ff */
[----:B------:R-:W-:-:S06]  /*5e70*/  LEA R5, R4, UR4, 0x3 ;  /* 0x0000000404057c11 */ /* 0x000fcc000f8e18ff */
[----:B------:R-:W1:Y:S02]  /*5e80*/  LDS.64 R4, [R5+0x7200] ;  /* 0x0072000005047984 */ /* 0x000e640000000a00 */
[----:B-1----:R-:W-:-:S05]  /*5e90*/  IADD3 R4, P0, PT, R4, R3, RZ ;  /* 0x0000000304047210 */ /* 0x002fca0007f1e0ff */
[----:B------:R-:W-:Y:S01]  /*5ea0*/  IMAD.X R7, RZ, RZ, R5, P0 ;  /* 0x000000ffff077224 */ /* 0x000fe200000e0605 */
[----:B--2---:R-:W-:-:S04]  /*5eb0*/  LEA R6, P0, R4, UR10, 0x2 ;  /* 0x0000000a04067c11 */ /* 0x004fc8000f8010ff */
[----:B------:R-:W-:-:S05]  /*5ec0*/  LEA.HI.X R7, R4, UR11, R7, 0x2, P0 ;  /* 0x0000000b04077c11 */ /* 0x000fca00080f1407 */
[----:B------:R-:W-:Y:S01]  /*5ed0*/  STG.E desc[UR8][R6.64], R11 ;  /* 0x0000000b06007986 */ /* 0x000fe2000c101908 */
[----:B------:R-:W-:-:S03]  /*5ee0*/  NOP ;  /* 0x0000000000007918 */ /* 0x000fc60000000000 */
[----:B------:R-:W1:Y:S02]  /*5ef0*/  LDS R2, [R0+0x600] ;  /* 0x0006000000027984 */ /* 0x000e640000000800 */
[----:B-1----:R-:W-:Y:S02]  /*5f00*/  SHF.R.U32.HI R4, RZ, UR6, R2 ;  /* 0x00000006ff047c19 */ /* 0x002fe40008011602 */
[----:B------:R-:W-:Y:S02]  /*5f10*/  LOP3.LUT R11, R2, 0x80000000, RZ, 0x3c, !PT ;  /* 0x80000000020b7812 */ /* 0x000fe400078e3cff */
[----:B------:R-:W-:-:S04]  /*5f20*/  LOP3.LUT R4, R4, UR5, RZ, 0x30, !PT ;  /* 0x0000000504047c12 */ /* 0x000fc8000f8e30ff */
[----:B------:R-:W-:-:S06]  /*5f30*/  LEA R5, R4, UR4, 0x3 ;  /* 0x0000000404057c11 */ /* 0x000fcc000f8e18ff */
[----:B------:R-:W1:Y:S02]  /*5f40*/  LDS.64 R4, [R5+0x7200] ;  /* 0x0072000005047984 */ /* 0x000e640000000a00 */
[----:B-1----:R-:W-:-:S05]  /*5f50*/  IADD3 R4, P0, PT, R4, R3, RZ ;  /* 0x0000000304047210 */ /* 0x002fca0007f1e0ff */
[----:B------:R-:W-:Y:S01]  /*5f60*/  IMAD.X R9, RZ, RZ, R5, P0 ;  /* 0x000000ffff097224 */ /* 0x000fe200000e0605 */
[----:B------:R-:W-:-:S04]  /*5f70*/  LEA R8, P0, R4, UR10, 0x2 ;  /* 0x0000000a04087c11 */ /* 0x000fc8000f8010ff */
        /* <DEDUP_REMOVED lines=196> */
[----:B-1----:R-:W-:-:S04]  /*6bc0*/  SHF.R.U32.HI R2, RZ, UR6, R0 ;  /* 0x00000006ff027c19 */ /* 0x002fc80008011600 */
[----:B------:R-:W-:-:S04]  /*6bd0*/  LOP3.LUT R2, R2, UR5, RZ, 0x30, !PT ;  /* 0x0000000502027c12 */ /* 0x000fc8000f8e30ff */
[----:B------:R-:W-:-:S06]  /*6be0*/  LEA R4, R2, UR4, 0x3 ;  /* 0x0000000402047c11 */ /* 0x000fcc000f8e18ff */
[----:B------:R-:W1:Y:S02]  /*6bf0*/  LDS.64 R4, [R4+0x7200] ;  /* 0x0072000004047984 */ /* 0x000e640000000a00 */
[----:B-1----:R-:W-:-:S05]  /*6c00*/  IADD3 R3, P0, PT, R4, R3, RZ ;  /* 0x0000000304037210 */ /* 0x002fca0007f1e0ff */
[----:B------:R-:W-:Y:S01]  /*6c10*/  IMAD.X R6, RZ, RZ, R5, P0 ;  /* 0x000000ffff067224 */ /* 0x000fe200000e0605 */
[C---:B------:R-:W-:Y:S02]  /*6c20*/  LEA R2, P0, R3.reuse, UR10, 0x2 ;  /* 0x0000000a03027c11 */ /* 0x040fe4000f8010ff */
[----:B------:R-:W-:Y:S02]  /*6c30*/  LOP3.LUT R5, R0, 0x80000000, RZ, 0x3c, !PT ;  /* 0x8000000000057812 */ /* 0x000fe400078e3cff */
[----:B------:R-:W-:-:S05]  /*6c40*/  LEA.HI.X R3, R3, UR11, R6, 0x2, P0 ;  /* 0x0000000b03037c11 */ /* 0x000fca00080f1406 */
[----:B------:R-:W-:Y:S01]  /*6c50*/  STG.E desc[UR8][R2.64+0x6c00], R5 ;  /* 0x006c000502007986 */ /* 0x000fe2000c101908 */
[----:B------:R-:W-:Y:S01]  /*6c60*/  NOP ;  /* 0x0000000000007918 */ /* 0x000fe20000000000 */
[----:B------:R-:W-:Y:S05]  /*6c70*/  EXIT ;  /* 0x000000000000794d */ /* 0x000fea0003800000 */
.L_x_280:
[----:B-1----:R-:W-:Y:S01]  /*6c80*/  IMAD.U32 R4, RZ, RZ, UR7 ;  /* 0x00000007ff047e24 */ /* 0x002fe2000f8e00ff */
[----:B------:R-:W-:Y:S01]  /*6c90*/  BSSY.RECONVERGENT B0, `(.L_x_281) ;  /* 0x000001e000007945 */ /* 0x000fe20003800200 */
[C---:B------:R-:W-:Y:S02]  /*6ca0*/  VIADD R6, R3.reuse, 0x300 ;  /* 0x0000030003067836 */ /* 0x040fe40000000000 */
        /* <DEDUP_REMOVED lines=15> */
[----:B------:R-:W1:Y:S01]  /*6da0*/  LDS R4, [R0] ;  /* 0x0000000000047984 */ /* 0x000e620000000800 */
[----:B------:R-:W1:Y:S01]  /*6db0*/  LDCU UR6, c[0x0][0x3c4] ;  /* 0x00007880ff0677ac */ /* 0x000e620008000800 */
[----:B------:R-:W2:Y:S01]  /*6dc0*/  LDCU.64 UR10, c[0x0][0x3a0] ;  /* 0x00007400ff0a77ac */ /* 0x000ea20008000a00 */
[----:B-1----:R-:W-:-:S04]  /*6dd0*/  SHF.R.U32.HI R6, RZ, UR6, R4 ;  /* 0x00000006ff067c19 */ /* 0x002fc80008011604 */
[----:B------:R-:W-:-:S04]  /*6de0*/  LOP3.LUT R6, R6, UR5, RZ, 0x30, !PT ;  /* 0x0000000506067c12 */ /* 0x000fc8000f8e30ff */
[----:B------:R-:W-:-:S05]  /*6df0*/  LEA R8, R6, UR4, 0x3 ;  /* 0x0000000406087c11 */ /* 0x000fca000f8e18ff */
[----:B------:R-:W1:Y:S02]  /*6e00*/  LDS.64 R6, [R8+0x7200] ;  /* 0x0072000008067984 */ /* 0x000e640000000a00 */
[----:B-1----:R-:W-:-:S05]  /*6e10*/  IADD3 R9, P1, PT, R6, R3, RZ ;  /* 0x0000000306097210 */ /* 0x002fca0007f3e0ff */
[----:B------:R-:W-:Y:S01]  /*6e20*/  IMAD.X R12, RZ, RZ, R7, P1 ;  /* 0x000000ffff0c7224 */ /* 0x000fe200008e0607 */
[----:B--2---:R-:W-:-:S04]  /*6e30*/  LEA R6, P1, R9, UR10, 0x2 ;  /* 0x0000000a09067c11 */ /* 0x004fc8000f8210ff */
[----:B------:R-:W-:Y:S02]  /*6e40*/  LEA.HI.X R7, R9, UR11, R12, 0x2, P1 ;  /* 0x0000000b09077c11 */ /* 0x000fe400088f140c */
[----:B------:R-:W-:-:S05]  /*6e50*/  LOP3.LUT R9, R4, 0x80000000, RZ, 0x3c, !PT ;  /* 0x8000000004097812 */ /* 0x000fca00078e3cff */
[----:B------:R1:W-:Y:S02]  /*6e60*/  STG.E desc[UR8][R6.64], R9 ;  /* 0x0000000906007986 */ /* 0x0003e4000c101908 */
.L_x_282:
[----:B------:R-:W-:Y:S05]  /*6e70*/  BSYNC.RECONVERGENT B0 ;  /* 0x0000000000007941 */ /* 0x000fea0003800200 */
.L_x_281:
[----:B------:R-:W-:Y:S01]  /*6e80*/  NOP ;  /* 0x0000000000007918 */ /* 0x000fe20000000000 */
[----:B------:R-:W-:Y:S01]  /*6e90*/  BSSY.RECONVERGENT B0, `(.L_x_283) ;  /* 0x0000011000007945 */ /* 0x000fe20003800200 */
[----:B------:R-:W-:Y:S02]  /*6ea0*/  ISETP.GE.AND P1, PT, R10, R5, PT ;  /* 0x000000050a00720c */ /* 0x000fe40003f26270 */
[----:B------:R-:W-:Y:S01]  /*6eb0*/  LOP3.LUT R10, R3, 0xc00, RZ, 0xfc, !PT ;  /* 0x00000c00030a7812 */ /* 0x000fe200078efcff */
[----:B------:R-:W-:Y:S10]  /*6ec0*/  @P2 BRA `(.L_x_284) ;  /* 0x0000000000342947 */ /* 0x000ff40003800000 */
[----:B------:R-:W1:Y:S01]  /*6ed0*/  LDS R4, [R0+0x600] ;  /* 0x0006000000047984 */ /* 0x000e620000000800 */
        /* <DEDUP_REMOVED lines=12> */
.L_x_284:
[----:B------:R-:W-:Y:S05]  /*6fa0*/  BSYNC.RECONVERGENT B0 ;  /* 0x0000000000007941 */ /* 0x000fea0003800200 */
.L_x_283:
[----:B------:R-:W-:Y:S01]  /*6fb0*/  NOP ;  /* 0x0000000000007918 */ /* 0x000fe20000000000 */
[----:B------:R-:W-:Y:S01]  /*6fc0*/  BSSY.RECONVERGENT B0, `(.L_x_285) ;  /* 0x0000011000007945 */ /* 0x000fe20003800200 */
[----:B------:R-:W-:Y:S01]  /*6fd0*/  ISETP.GE.AND P2, PT, R10, R5, PT ;  /* 0x000000050a00720c */ /* 0x000fe20003f46270 */
[----:B------:R-:W-:Y:S02]  /*6fe0*/  VIADD R10, R3, 0xd80 ;  /* 0x00000d80030a7836 */ /* 0x000fe40000000000 */
[----:B------:R-:W-:Y:S10]  /*6ff0*/  @P3 BRA `(.L_x_286) ;  /* 0x0000000000343947 */ /* 0x000ff40003800000 */
[----:B------:R-:W1:Y:S01]  /*7000*/  LDS R4, [R0+0xc00] ;  /* 0x000c000000047984 */ /* 0x000e620000000800 */
[----:B------:R-:W1:Y:S01]  /*7010*/  LDCU UR6, c[0x0][0x3c4] ;  /* 0x00007880ff0677ac */ /* 0x000e620008000800 */
[----:B------:R-:W3:Y:S01]  /*7020*/  LDCU.64 UR10, c[0x0][0x3a0] ;  /* 0x00007400ff0a77ac */ /* 0x000ee20008000a00 */
[----:B-12---:R-:W-:-:S04]  /*7030*/  SHF.R.U32.HI R6, RZ, UR6, R4 ;  /* 0x00000006ff067c19 */ /* 0x006fc80008011604 */
[----:B------:R-:W-:-:S04]  /*7040*/  LOP3.LUT R6, R6, UR5, RZ, 0x30, !PT ;  /* 0x0000000506067c12 */ /* 0x000fc8000f8e30ff */
[----:B------:R-:W-:-:S05]  /*7050*/  LEA R8, R6, UR4, 0x3 ;  /* 0x0000000406087c11 */ /* 0x000fca000f8e18ff */
[----:B------:R-:W1:Y:S02]  /*7060*/  LDS.64 R6, [R8+0x7200] ;  /* 0x0072000008067984 */ /* 0x000e640000000a00 */
[----:B-1----:R-:W-:-:S05]  /*7070*/  IADD3 R9, P3, PT, R6, R3, RZ ;  /* 0x0000000306097210 */ /* 0x002fca0007f7e0ff */
[----:B------:R-:W-:Y:S01]  /*7080*/  IMAD.X R12, RZ, RZ, R7, P3 ;  /* 0x000000ffff0c7224 */ /* 0x000fe200018e0607 */
[----:B---3--:R-:W-:-:S04]  /*7090*/  LEA R6, P3, R9, UR10, 0x2 ;  /* 0x0000000a09067c11 */ /* 0x008fc8000f8610ff */
[----:B------:R-:W-:Y:S02]  /*70a0*/  LEA.HI.X R7, R9, UR11, R12, 0x2, P3 ;  /* 0x0000000b09077c11 */ /* 0x000fe400098f140c */
[----:B------:R-:W-:-:S05]  /*70b0*/  LOP3.LUT R9, R4, 0x80000000, RZ, 0x3c, !PT ;  /* 0x8000000004097812 */ /* 0x000fca00078e3cff */
[----:B------:R3:W-:Y:S02]  /*70c0*/  STG.E desc[UR8][R6.64+0xc00], R9 ;  /* 0x000c000906007986 */ /* 0x0007e4000c101908 */
.L_x_286:
[----:B------:R-:W-:Y:S05]  /*70d0*/  BSYNC.RECONVERGENT B0 ;  /* 0x0000000000007941 */ /* 0x000fea0003800200 */
.L_x_285:
[----:B------:R-:W-:Y:S01]  /*70e0*/  NOP ;  /* 0x0000000000007918 */ /* 0x000fe20000000000 */
[----:B------:R-:W-:Y:S01]  /*70f0*/  BSSY.RECONVERGENT B0, `(.L_x_287) ;  /* 0x0000011000007945 */ /* 0x000fe20003800200 */
[----:B------:R-:W-:Y:S01]  /*7100*/  ISETP.GE.AND P3, PT, R10, R5, PT ;  /* 0x000000050a00720c */ /* 0x000fe20003f66270 */
[----:B------:R-:W-:Y:S02]  /*7110*/  VIADD R10, R3, 0xf00 ;  /* 0x00000f00030a7836 */ /* 0x000fe40000000000 */
[----:B------:R-:W-:Y:S10]  /*7120*/  @P4 BRA `(.L_x_288) ;  /* 0x0000000000344947 */ /* 0x000ff40003800000 */
[----:B------:R-:W1:Y:S01]  /*7130*/  LDS R4, [R0+0x1200] ;  /* 0x0012000000047984 */ /* 0x000e620000000800 */
[----:B------:R-:W1:Y:S01]  /*7140*/  LDCU UR6, c[0x0][0x3c4] ;  /* 0x00007880ff0677ac */ /* 0x000e620008000800 */
[----:B------:R-:W4:Y:S01]  /*7150*/  LDCU.64 UR10, c[0x0][0x3a0] ;  /* 0x00007400ff0a77ac */ /* 0x000f220008000a00 */
[----:B-123--:R-:W-:-:S04]  /*7160*/  SHF.R.U32.HI R6, RZ, UR6, R4 ;  /* 0x00000006ff067c19 */ /* 0x00efc80008011604 */
[----:B------:R-:W-:-:S04]  /*7170*/  LOP3.LUT R6, R6, UR5, RZ, 0x30, !PT ;  /* 0x0000000506067c12 */ /* 0x000fc8000f8e30ff */
[----:B------:R-:W-:-:S05]  /*7180*/  LEA R8, R6, UR4, 0x3 ;  /* 0x0000000406087c11 */ /* 0x000fca000f8e18ff */
[----:B------:R-:W1:Y:S02]  /*7190*/  LDS.64 R6, [R8+0x7200] ;  /* 0x0072000008067984 */ /* 0x000e640000000a00 */
[----:B-1----:R-:W-:-:S05]  /*71a0*/  IADD3 R9, P4, PT, R6, R3, RZ ;  /* 0x0000000306097210 */ /* 0x002fca0007f9e0ff */
[----:B------:R-:W-:Y:S01]  /*71b0*/  IMAD.X R12, RZ, RZ, R7, P4 ;  /* 0x000000ffff0c7224 */ /* 0x000fe200020e0607 */
[----:B----4-:R-:W-:-:S04]  /*71c0*/  LEA R6, P4, R9, UR10, 0x2 ;  /* 0x0000000a09067c11 */ /* 0x010fc8000f8810ff */
[----:B------:R-:W-:Y:S02]  /*71d0*/  LEA.HI.X R7, R9, UR11, R12, 0x2, P4 ;  /* 0x0000000b09077c11 */ /* 0x000fe4000a0f140c */
[----:B------:R-:W-:-:S05]  /*71e0*/  LOP3.LUT R9, R4, 0x80000000, RZ, 0x3c, !PT ;  /* 0x8000000004097812 */ /* 0x000fca00078e3cff */
[----:B------:R4:W-:Y:S02]  /*71f0*/  STG.E desc[UR8][R6.64+0x1200], R9 ;  /* 0x0012000906007986 */ /* 0x0009e4000c101908 */
.L_x_288:
[----:B------:R-:W-:Y:S05]  /*7200*/  BSYNC.RECONVERGENT B0 ;  /* 0x0000000000007941 */ /* 0x000fea0003800200 */
.L_x_287:
[----:B------:R-:W-:Y:S01]  /*7210*/  NOP ;  /* 0x0000000000007918 */ /* 0x000fe20000000000 */
[----:B------:R-:W-:Y:S01]  /*7220*/  BSSY.RECONVERGENT B0, `(.L_x_289) ;  /* 0x0000011000007945 */ /* 0x000fe20003800200 */
[----:B------:R-:W-:Y:S01]  /*7230*/  ISETP.GE.AND P4, PT, R10, R5, PT ;  /* 0x000000050a00720c */ /* 0x000fe20003f86270 */
[----:B------:R-:W-:Y:S02]  /*7240*/  VIADD R10, R3, 0x1080 ;  /* 0x00001080030a7836 */ /* 0x000fe40000000000 */
[----:B------:R-:W-:Y:S10]  /*7250*/  @P5 BRA `(.L_x_290) ;  /* 0x0000000000345947 */ /* 0x000ff40003800000 */
[----:B------:R-:W1:Y:S01]  /*7260*/  LDS R4, [R0+0x1800] ;  /* 0x0018000000047984 */ /* 0x000e620000000800 */
[----:B------:R-:W1:Y:S01]  /*7270*/  LDCU UR6, c[0x0][0x3c4] ;  /* 0x00007880ff0677ac */ /* 0x000e620008000800 */
[----:B------:R-:W5:Y:S01]  /*7280*/  LDCU.64 UR10, c[0x0][0x3a0] ;  /* 0x00007400ff0a77ac */ /* 0x000f620008000a00 */
[----:B-1234-:R-:W-:-:S04]  /*7290*/  SHF.R.U32.HI R6, RZ, UR6, R4 ;  /* 0x00000006ff067c19 */ /* 0x01efc80008011604 */
[----:B------:R-:W-:-:S04]  /*72a0*/  LOP3.LUT R6, R6, UR5, RZ, 0x30, !PT ;  /* 0x0000000506067c12 */ /* 0x000fc8000f8e30ff */
[----:B------:R-:W-:-:S05]  /*72b0*/  LEA R8, R6, UR4, 0x3 ;  /* 0x0000000406087c11 */ /* 0x000fca000f8e18ff */
[----:B------:R-:W1:Y:S02]  /*72c0*/  LDS.64 R6, [R8+0x7200] ;  /* 0x0072000008067984 */ /* 0x000e640000000a00 */
[----:B-1----:R-:W-:-:S05]  /*72d0*/  IADD3 R9, P5, PT, R6, R3, RZ ;  /* 0x0000000306097210 */ /* 0x002fca0007fbe0ff */
[----:B------:R-:W-:Y:S01]  /*72e0*/  IMAD.X R12, RZ, RZ, R7, P5 ;  /* 0x000000ffff0c7224 */ /* 0x000fe200028e0607 */
[----:B-----5:R-:W-:-:S04]  /*72f0*/  LEA R6, P5, R9, UR10, 0x2 ;  /* 0x0000000a09067c11 */ /* 0x020fc8000f8a10ff */
[----:B------:R-:W-:Y:S02]  /*7300*/  LEA.HI.X R7, R9, UR11, R12, 0x2, P5 ;  /* 0x0000000b09077c11 */ /* 0x000fe4000a8f140c */
[----:B------:R-:W-:-:S05]  /*7310*/  LOP3.LUT R9, R4, 0x80000000, RZ, 0x3c, !PT ;  /* 0x8000000004097812 */ /* 0x000fca00078e3cff */
[----:B------:R1:W-:Y:S02]  /*7320*/  STG.E desc[UR8][R6.64+0x1800], R9 ;  /* 0x0018000906007986 */ /* 0x0003e4000c101908 */
.L_x_290:
[----:B------:R-:W-:Y:S05]  /*7330*/  BSYNC.RECONVERGENT B0 ;  /* 0x0000000000007941 */ /* 0x000fea0003800200 */
.L_x_289:
        /* <DEDUP_REMOVED lines=18> */
.L_x_292:
[----:B------:R-:W-:Y:S05]  /*7460*/  BSYNC.RECONVERGENT B0 ;  /* 0x0000000000007941 */ /* 0x000fea0003800200 */
.L_x_291:
        /* <DEDUP_REMOVED lines=18> */
.L_x_294:
[----:B------:R-:W-:Y:S05]  /*7590*/  BSYNC.RECONVERGENT B0 ;  /* 0x0000000000007941 */ /* 0x000fea0003800200 */
.L_x_293:
        /* <DEDUP_REMOVED lines=18> */
.L_x_296:
[----:B------:R-:W-:Y:S05]  /*76c0*/  BSYNC.RECONVERGENT B0 ;  /* 0x0000000000007941 */ /* 0x000fea0003800200 */
.L_x_295:
        /* <DEDUP_REMOVED lines=18> */
.L_x_298:
[----:B------:R-:W-:Y:S05]  /*77f0*/  BSYNC.RECONVERGENT B0 ;  /* 0x0000000000007941 */ /* 0x000fea0003800200 */
.L_x_297:
[----:B------:R-:W-:Y:S01]  /*7800*/  NOP ;  /* 0x0000000000007918 */ /* 0x000fe20000000000 */
[----:B------:R-:W-:Y:S01]  /*7810*/  BSSY.RECONVERGENT B0, `(.L_x_299) ;  /* 0x0000011000007945 */ /* 0x000fe20003800200 */
[----:B------:R-:W-:Y:S02]  /*7820*/  ISETP.GE.AND P2, PT, R10, R5, PT ;  /* 0x000000050a00720c */ /* 0x000fe40003f46270 */
[----:B------:R-:W-:Y:S01]  /*7830*/  LOP3.LUT R10, R3, 0x1800, RZ, 0xfc, !PT ;  /* 0x00001800030a7812 */ /* 0x000fe200078efcff */
        /* <DEDUP_REMOVED lines=14> */
.L_x_300:
[----:B------:R-:W-:Y:S05]  /*7920*/  BSYNC.RECONVERGENT B0 ;  /* 0x0000000000007941 */ /* 0x000fea0003800200 */
.L_x_299:
        /* <DEDUP_REMOVED lines=18> */
.L_x_302:
[----:B------:R-:W-:Y:S05]  /*7a50*/  BSYNC.RECONVERGENT B0 ;  /* 0x0000000000007941 */ /* 0x000fea0003800200 */
.L_x_301:
[----:B------:R-:W-:Y:S01]  /*7a60*/  NOP ;  /* 0x0000000000007918 */ /* 0x000fe20000000000 */
[----:B------:R-:W-:Y:S01]  /*7a70*/  BSSY.RECONVERGENT B0, `(.L_x_303) ;  /* 0x0000010000007945 */ /* 0x000fe20003800200 */
[----:B------:R-:W-:-:S03]  /*7a80*/  ISETP.GE.AND P4, PT, R10, R5, PT ;  /* 0x000000050a00720c */ /* 0x000fc60003f86270 */
        /* <DEDUP_REMOVED lines=14> */
.L_x_304:
[----:B------:R-:W-:Y:S05]  /*7b70*/  BSYNC.RECONVERGENT B0 ;  /* 0x0000000000007941 */ /* 0x000fea0003800200 */
.L_x_303:
[----:B------:R-:W-:Y:S01]  /*7b80*/  NOP ;  /* 0x0000000000007918 */ /* 0x000fe20000000000 */
[----:B------:R-:W-:Y:S04]  /*7b90*/  BSSY.RECONVERGENT B0, `(.L_x_305) ;  /* 0x000000f000007945 */ /* 0x000fe80003800200 */
[----:B------:R-:W-:Y:S05]  /*7ba0*/  @P6 BRA `(.L_x_306) ;  /* 0x0000000000346947 */ /* 0x000fea0003800000 */
        /* <DEDUP_REMOVED lines=13> */
.L_x_306:
[----:B------:R-:W-:Y:S05]  /*7c80*/  BSYNC.RECONVERGENT B0 ;  /* 0x0000000000007941 */ /* 0x000fea0003800200 */
.L_x_305:
        /* <DEDUP_REMOVED lines=16> */
.L_x_308:
[----:B------:R-:W-:Y:S05]  /*7d90*/  BSYNC.RECONVERGENT B0 ;  /* 0x0000000000007941 */ /* 0x000fea0003800200 */
.L_x_307:
        /* <DEDUP_REMOVED lines=16> */
.L_x_310:
[----:B------:R-:W-:Y:S05]  /*7ea0*/  BSYNC.RECONVERGENT B0 ;  /* 0x0000000000007941 */ /* 0x000fea0003800200 */
.L_x_309:
        /* <DEDUP_REMOVED lines=16> */
.L_x_312:
[----:B------:R-:W-:Y:S05]  /*7fb0*/  BSYNC.RECONVERGENT B0 ;  /* 0x0000000000007941 */ /* 0x000fea0003800200 */
.L_x_311:
        /* <DEDUP_REMOVED lines=16> */
.L_x_314:
[----:B------:R-:W-:Y:S05]  /*80c0*/  BSYNC.RECONVERGENT B0 ;  /* 0x0000000000007941 */ /* 0x000fea0003800200 */
.L_x_313:
        /* <DEDUP_REMOVED lines=16> */
.L_x_316:
[----:B------:R-:W-:Y:S05]  /*81d0*/  BSYNC.RECONVERGENT B0 ;  /* 0x0000000000007941 */ /* 0x000fea0003800200 */
.L_x_315:
[----:B------:R-:W-:Y:S01]  /*81e0*/  NOP ;  /* 0x0000000000007918 */ /* 0x000fe20000000000 */
[----:B------:R-:W5:Y:S01]  /*81f0*/  LDS R0, [R0+0x6c00] ;  /* 0x006c000000007984 */ /* 0x000f620000000800 */
[----:B------:R-:W5:Y:S02]  /*8200*/  LDCU UR6, c[0x0][0x3c4] ;  /* 0x00007880ff0677ac */ /* 0x000f640008000800 */
[----:B-----5:R-:W-:-:S04]  /*8210*/  SHF.R.U32.HI R2, RZ, UR6, R0 ;  /* 0x00000006ff027c19 */ /* 0x020fc80008011600 */
[----:B------:R-:W-:-:S04]  /*8220*/  LOP3.LUT R2, R2, UR5, RZ, 0x30, !PT ;  /* 0x0000000502027c12 */ /* 0x000fc8000f8e30ff */
[----:B-1234-:R-:W-:Y:S01]  /*8230*/  LEA R6, R2, UR4, 0x3 ;  /* 0x0000000402067c11 */ /* 0x01efe2000f8e18ff */
[----:B------:R-:W-:-:S05]  /*8240*/  VIADD R2, R3, 0x1b00 ;  /* 0x00001b0003027836 */ /* 0x000fca0000000000 */
[----:B------:R-:W1:Y:S01]  /*8250*/  LDS.64 R6, [R6+0x7200] ;  /* 0x0072000006067984 */ /* 0x000e620000000a00 */
[----:B------:R-:W-:-:S13]  /*8260*/  ISETP.GE.AND P0, PT, R2, R5, PT ;  /* 0x000000050200720c */ /* 0x000fda0003f06270 */
[----:B------:R-:W2:Y:S01]  /*8270*/  @!P0 LDC.64 R8, c[0x0][0x3a0] ;  /* 0x0000e800ff088b82 */ /* 0x000ea20000000a00 */
[----:B------:R-:W-:Y:S02]  /*8280*/  @!P0 LOP3.LUT R5, R0, 0x80000000, RZ, 0x3c, !PT ;  /* 0x8000000000058812 */ /* 0x000fe400078e3cff */
[----:B-1----:R-:W-:-:S05]  /*8290*/  IADD3 R3, P1, PT, R6, R3, RZ ;  /* 0x0000000306037210 */ /* 0x002fca0007f3e0ff */
[----:B------:R-:W-:Y:S01]  /*82a0*/  IMAD.X R4, RZ, RZ, R7, P1 ;  /* 0x000000ffff047224 */ /* 0x000fe200008e0607 */
[----:B--2---:R-:W-:-:S04]  /*82b0*/  @!P0 LEA R2, P1, R3, R8, 0x2 ;  /* 0x0000000803028211 */ /* 0x004fc800078210ff */
[----:B------:R-:W-:-:S05]  /*82c0*/  @!P0 LEA.HI.X R3, R3, R9, R4, 0x2, P1 ;  /* 0x0000000903038211 */ /* 0x000fca00008f1404 */
[----:B------:R-:W-:Y:S01]  /*82d0*/  @!P0 STG.E desc[UR8][R2.64+0x6c00], R5 ;  /* 0x006c000502008986 */ /* 0x000fe2000c101908 */
[----:B------:R-:W-:Y:S01]  /*82e0*/  NOP ;  /* 0x0000000000007918 */ /* 0x000fe20000000000 */
[----:B------:R-:W-:Y:S05]  /*82f0*/  EXIT ;  /* 0x000000000000794d */ /* 0x000fea0003800000 */
.L_x_230:
[----:B------:R-:W-:Y:S02]  /*8300*/  IMAD.MOV.U32 R50, RZ, RZ, R19 ;  /* 0x000000ffff327224 */ /* 0x000fe400078e0013 */
[----:B------:R-:W-:Y:S02]  /*8310*/  IMAD.MOV.U32 R49, RZ, RZ, 0x1 ;  /* 0x00000001ff317424 */ /* 0x000fe400078e00ff */
[----:B------:R-:W-:Y:S02]  /*8320*/  IMAD.MOV.U32 R52, RZ, RZ, RZ ;  /* 0x000000ffff347224 */ /* 0x000fe400078e00ff */
[----:B------:R-:W-:-:S07]  /*8330*/  IMAD.MOV.U32 R47, RZ, RZ, -0x1 ;  /* 0xffffffffff2f7424 */ /* 0x000fce00078e00ff */
[----:B------:R-:W-:Y:S05]  /*8340*/  WARPSYNC.COLLECTIVE R47, `(.L_x_317) ;  /* 0x000000002f087348 */ /* 0x000fea0003c00000 */
[----:B------:R0:W1:Y:S02]  /*8350*/  SHFL.UP P0, R48, R50, R49, R52 ;  /* 0x0400003132307389 */ /* 0x0000640000000034 */
[----:B01----:R-:W-:Y:S05]  /*8360*/  ENDCOLLECTIVE ;  /* 0x000000000000791b */ /* 0x003fea0003800000 */
.L_x_317:
[----:B------:R-:W-:Y:S02]  /*8370*/  IMAD.MOV.U32 R49, RZ, RZ, 0x2 ;  /* 0x00000002ff317424 */ /* 0x000fe400078e00ff */
[----:B------:R-:W-:-:S04]  /*8380*/  IMAD.MOV.U32 R20, RZ, RZ, R48 ;  /* 0x000000ffff147224 */ /* 0x000fc800078e0030 */
[----:B------:R-:W-:-:S04]  /*8390*/  @P0 IMAD.IADD R20, R19, 0x1, R20 ;  /* 0x0000000113140824 */ /* 0x000fc800078e0214 */
[----:B------:R-:W-:-:S07]  /*83a0*/  IMAD.MOV.U32 R50, RZ, RZ, R20 ;  /* 0x000000ffff327224 */ /* 0x000fce00078e0014 */
[----:B------:R-:W-:Y:S05]  /*83b0*/  WARPSYNC.COLLECTIVE R47, `(.L_x_318) ;  /* 0x000000002f087348 */ /* 0x000fea0003c00000 */
[----:B------:R0:W1:Y:S02]  /*83c0*/  SHFL.UP P0, R48, R50, R49, R52 ;  /* 0x0400003132307389 */ /* 0x0000640000000034 */
[----:B01----:R-:W-:Y:S05]  /*83d0*/  ENDCOLLECTIVE ;  /* 0x000000000000791b */ /* 0x003fea0003800000 */
.L_x_318:
[----:B------:R-:W-:Y:S02]  /*83e0*/  IMAD.MOV.U32 R49, RZ, RZ, 0x4 ;  /* 0x00000004ff317424 */ /* 0x000fe400078e00ff */
[----:B------:R-:W-:-:S04]  /*83f0*/  IMAD.MOV.U32 R21, RZ, RZ, R48 ;  /* 0x000000ffff157224 */ /* 0x000fc800078e0030 */
[----:B------:R-:W-:-:S04]  /*8400*/  @P0 IMAD.IADD R21, R20, 0x1, R21 ;  /* 0x0000000114150824 */ /* 0x000fc800078e0215 */
[----:B------:R-:W-:-:S07]  /*8410*/  IMAD.MOV.U32 R50, RZ, RZ, R21 ;  /* 0x000000ffff327224 */ /* 0x000fce00078e0015 */
[----:B------:R-:W-:Y:S05]  /*8420*/  WARPSYNC.COLLECTIVE R47, `(.L_x_319) ;  /* 0x000000002f087348 */ /* 0x000fea0003c00000 */
[----:B------:R0:W1:Y:S02]  /*8430*/  SHFL.UP P0, R48, R50, R49, R52 ;  /* 0x0400003132307389 */ /* 0x0000640000000034 */
[----:B01----:R-:W-:Y:S05]  /*8440*/  ENDCOLLECTIVE ;  /* 0x000000000000791b */ /* 0x003fea0003800000 */
.L_x_319:
[----:B------:R-:W-:Y:S02]  /*8450*/  IMAD.MOV.U32 R49, RZ, RZ, 0x8 ;  /* 0x00000008ff317424 */ /* 0x000fe400078e00ff */
[----:B------:R-:W-:-:S04]  /*8460*/  IMAD.MOV.U32 R22, RZ, RZ, R48 ;  /* 0x000000ffff167224 */ /* 0x000fc800078e0030 */
[----:B------:R-:W-:-:S04]  /*8470*/  @P0 IMAD.IADD R22, R21, 0x1, R22 ;  /* 0x0000000115160824 */ /* 0x000fc800078e0216 */
[----:B------:R-:W-:-:S07]  /*8480*/  IMAD.MOV.U32 R50, RZ, RZ, R22 ;  /* 0x000000ffff327224 */ /* 0x000fce00078e0016 */
[----:B------:R-:W-:Y:S05]  /*8490*/  WARPSYNC.COLLECTIVE R47, `(.L_x_320) ;  /* 0x000000002f087348 */ /* 0x000fea0003c00000 */
[----:B------:R0:W1:Y:S02]  /*84a0*/  SHFL.UP P0, R48, R50, R49, R52 ;  /* 0x0400003132307389 */ /* 0x0000640000000034 */
[----:B01----:R-:W-:Y:S05]  /*84b0*/  ENDCOLLECTIVE ;  /* 0x000000000000791b */ /* 0x003fea0003800000 */
.L_x_320:
[----:B------:R-:W-:Y:S02]  /*84c0*/  IMAD.MOV.U32 R49, RZ, RZ, 0x10 ;  /* 0x00000010ff317424 */ /* 0x000fe400078e00ff */
[----:B------:R-:W-:-:S04]  /*84d0*/  IMAD.MOV.U32 R23, RZ, RZ, R48 ;  /* 0x000000ffff177224 */ /* 0x000fc800078e0030 */
[----:B------:R-:W-:-:S04]  /*84e0*/  @P0 IMAD.IADD R23, R22, 0x1, R23 ;  /* 0x0000000116170824 */ /* 0x000fc800078e0217 */
[----:B------:R-:W-:-:S07]  /*84f0*/  IMAD.MOV.U32 R50, RZ, RZ, R23 ;  /* 0x000000ffff327224 */ /* 0x000fce00078e0017 */
[----:B------:R-:W-:Y:S05]  /*8500*/  WARPSYNC.COLLECTIVE R47, `(.L_x_321) ;  /* 0x000000002f087348 */ /* 0x000fea0003c00000 */
[----:B------:R0:W1:Y:S02]  /*8510*/  SHFL.UP P0, R48, R50, R49, R52 ;  /* 0x0400003132307389 */ /* 0x0000640000000034 */
[----:B01----:R-:W-:Y:S05]  /*8520*/  ENDCOLLECTIVE ;  /* 0x000000000000791b */ /* 0x003fea0003800000 */
.L_x_321:
[----:B------:R-:W-:Y:S05]  /*8530*/  BRA `(.L_x_322) ;  /* 0xffffff9c00b07947 */ /* 0x000fea000383ffff */
.L_x_323:
        /* <DEDUP_REMOVED lines=12> */
.L_x_496:


//--------------------- .text._ZN3cub18CUB_300001_SM_10006detail10radix_sort33DeviceRadixSortExclusiveSumKernelINS1_5radix10policy_hubIiNS0_8NullTypeEyE10Policy1000EyEEvPT0_ --------------------------
	.section	.text._ZN3cub18CUB_300001_SM_10006detail10radix_sort33DeviceRadixSortExclusiveSumKernelINS1_5radix10policy_hubIiNS0_8NullTypeEyE10Policy1000EyEEvPT0_,"ax",@progbits
	.align	128
        .global         _ZN3cub18CUB_300001_SM_10006detail10radix_sort33DeviceRadixSortExclusiveSumKernelINS1_5radix10policy_hubIiNS0_8NullTypeEyE10Policy1000EyEEvPT0_
        .type           _ZN3cub18CUB_300001_SM_10006detail10radix_sort33DeviceRadixSortExclusiveSumKernelINS1_5radix10policy_hubIiNS0_8NullTypeEyE10Policy1000EyEEvPT0_,@function
        .size           _ZN3cub18CUB_300001_SM_10006detail10radix_sort33DeviceRadixSortExclusiveSumKernelINS1_5radix10policy_hubIiNS0_8NullTypeEyE10Policy1000EyEEvPT0_,(.L_x_497 - _ZN3cub18CUB_300001_SM_10006detail10radix_sort33DeviceRadixSortExclusiveSumKernelINS1_5radix10policy_hubIiNS0_8NullTypeEyE10Policy1000EyEEvPT0_)
        .other          _ZN3cub18CUB_300001_SM_10006detail10radix_sort33DeviceRadixSortExclusiveSumKernelINS1_5radix10policy_hubIiNS0_8NullTypeEyE10Policy1000EyEEvPT0_,@"STO_CUDA_ENTRY STV_DEFAULT"
_ZN3cub18CUB_300001_SM_10006detail10radix_sort33DeviceRadixSortExclusiveSumKernelINS1_5radix10policy_hubIiNS0_8NullTypeEyE10Policy1000EyEEvPT0_:
.text._ZN3cub18CUB_300001_SM_10006detail10radix_sort33DeviceRadixSortExclusiveSumKernelINS1_5radix10policy_hubIiNS0_8NullTypeEyE10Policy1000EyEEvPT0_:
        /* <DEDUP_REMOVED lines=63> */
.L_x_336:
        /* <DEDUP_REMOVED lines=28> */
.L_x_324:
[----:B------:R-:W-:Y:S05]  /*05b0*/  WARPSYNC.ALL ;  /* 0x0000000000007948 */ /* 0x000fea0003800000 */
[----:B------:R-:W-:Y:S06]  /*05c0*/  BAR.SYNC.DEFER_BLOCKING 0x0 ;  /* 0x0000000000007b1d */ /* 0x000fec0000010000 */
[----:B------:R-:W-:Y:S05]  /*05d0*/  @P1 EXIT ;  /* 0x000000000000194d */ /* 0x000fea0003800000 */
[----:B01----:R-:W0:Y:S04]  /*05e0*/  LDS.64 R2, [R0+0x10] ;  /* 0x0000100000027984 */ /* 0x003e280000000a00 */
[----:B0-----:R-:W-:Y:S01]  /*05f0*/  STG.E.64 desc[UR4][R16.64], R2 ;  /* 0x0000000210007986 */ /* 0x001fe2000c101b04 */
[----:B------:R-:W-:Y:S05]  /*0600*/  EXIT ;  /* 0x000000000000794d */ /* 0x000fea0003800000 */
.L_x_325:
[----:B------:R-:W-:Y:S02]  /*0610*/  IMAD.MOV.U32 R24, RZ, RZ, R20 ;  /* 0x000000ffff187224 */ /* 0x000fe400078e0014 */
[----:B------:R-:W-:Y:S02]  /*0620*/  IMAD.MOV.U32 R23, RZ, RZ, 0x1 ;  /* 0x00000001ff177424 */ /* 0x000fe400078e00ff */
[----:B------:R-:W-:Y:S02]  /*0630*/  IMAD.MOV.U32 R22, RZ, RZ, RZ ;  /* 0x000000ffff167224 */ /* 0x000fe400078e00ff */
[----:B------:R-:W-:-:S07]  /*0640*/  IMAD.MOV.U32 R21, RZ, RZ, -0x1 ;  /* 0xffffffffff157424 */ /* 0x000fce00078e00ff */
[----:B------:R-:W-:Y:S05]  /*0650*/  WARPSYNC.COLLECTIVE R21, `(.L_x_326) ;  /* 0x0000000015087348 */ /* 0x000fea0003c00000 */
[----:B------:R0:W1:Y:S02]  /*0660*/  SHFL.UP P0, R25, R24, R23, R22 ;  /* 0x0400001718197389 */ /* 0x0000640000000016 */
[----:B01----:R-:W-:Y:S05]  /*0670*/  ENDCOLLECTIVE ;  /* 0x000000000000791b */ /* 0x003fea0003800000 */
.L_x_326:
[----:B------:R-:W-:Y:S02]  /*0680*/  IMAD.MOV.U32 R24, RZ, RZ, R19 ;  /* 0x000000ffff187224 */ /* 0x000fe400078e0013 */
[----:B------:R-:W-:-:S07]  /*0690*/  IMAD.MOV.U32 R27, RZ, RZ, R25 ;  /* 0x000000ffff1b7224 */ /* 0x000fce00078e0019 */
[----:B------:R-:W-:Y:S05]  /*06a0*/  WARPSYNC.COLLECTIVE R21, `(.L_x_327) ;  /* 0x0000000015087348 */ /* 0x000fea0003c00000 */
[----:B------:R0:W1:Y:S02]  /*06b0*/  SHFL.UP P0, R25, R24, R23, R22 ;  /* 0x0400001718197389 */ /* 0x0000640000000016 */
[----:B01----:R-:W-:Y:S05]  /*06c0*/  ENDCOLLECTIVE ;  /* 0x000000000000791b */ /* 0x003fea0003800000 */
.L_x_327:
        /* <DEDUP_REMOVED lines=9> */
.L_x_328:
[----:B------:R-:W-:Y:S02]  /*0760*/  IMAD.MOV.U32 R24, RZ, RZ, R26 ;  /* 0x000000ffff187224 */ /* 0x000fe400078e001a */
[----:B------:R-:W-:-:S07]  /*0770*/  IMAD.MOV.U32 R28, RZ, RZ, R25 ;  /* 0x000000ffff1c7224 */ /* 0x000fce00078e0019 */
[----:B------:R-:W-:Y:S05]  /*0780*/  WARPSYNC.COLLECTIVE R21, `(.L_x_329) ;  /* 0x0000000015087348 */ /* 0x000fea0003c00000 */
[----:B------:R0:W1:Y:S02]  /*0790*/  SHFL.UP P0, R25, R24, R23, R22 ;  /* 0x0400001718197389 */ /* 0x0000640000000016 */
[----:B01----:R-:W-:Y:S05]  /*07a0*/  ENDCOLLECTIVE ;  /* 0x000000000000791b */ /* 0x003fea0003800000 */
.L_x_329:
        /* <DEDUP_REMOVED lines=9> */
.L_x_330:
[----:B------:R-:W-:Y:S02]  /*0840*/  IMAD.MOV.U32 R24, RZ, RZ, R29 ;  /* 0x000000ffff187224 */ /* 0x000fe400078e001d */
[----:B------:R-:W-:-:S07]  /*0850*/  IMAD.MOV.U32 R27, RZ, RZ, R25 ;  /* 0x000000ffff1b7224 */ /* 0x000fce00078e0019 */
[----:B------:R-:W-:Y:S05]  /*0860*/  WARPSYNC.COLLECTIVE R21, `(.L_x_331) ;  /* 0x0000000015087348 */ /* 0x000fea0003c00000 */
[----:B------:R0:W1:Y:S02]  /*0870*/  SHFL.UP P0, R25, R24, R23, R22 ;  /* 0x0400001718197389 */ /* 0x0000640000000016 */
[----:B01----:R-:W-:Y:S05]  /*0880*/  ENDCOLLECTIVE ;  /* 0x000000000000791b */ /* 0x003fea0003800000 */
.L_x_331:
        /* <DEDUP_REMOVED lines=9> */
.L_x_332:
[----:B------:R-:W-:Y:S02]  /*0920*/  IMAD.MOV.U32 R24, RZ, RZ, R29 ;  /* 0x000000ffff187224 */ /* 0x000fe400078e001d */
[----:B------:R-:W-:-:S07]  /*0930*/  IMAD.MOV.U32 R27, RZ, RZ, R25 ;  /* 0x000000ffff1b7224 */ /* 0x000fce00078e0019 */
[----:B------:R-:W-:Y:S05]  /*0940*/  WARPSYNC.COLLECTIVE R21, `(.L_x_333) ;  /* 0x0000000015087348 */ /* 0x000fea0003c00000 */
[----:B------:R0:W1:Y:S02]  /*0950*/  SHFL.UP P0, R25, R24, R23, R22 ;  /* 0x0400001718197389 */ /* 0x0000640000000016 */
[----:B01----:R-:W-:Y:S05]  /*0960*/  ENDCOLLECTIVE ;  /* 0x000000000000791b */ /* 0x003fea0003800000 */
.L_x_333:
        /* <DEDUP_REMOVED lines=9> */
.L_x_334:
[----:B------:R-:W-:Y:S02]  /*0a00*/  IMAD.MOV.U32 R24, RZ, RZ, R26 ;  /* 0x000000ffff187224 */ /* 0x000fe400078e001a */
[----:B------:R-:W-:-:S07]  /*0a10*/  IMAD.MOV.U32 R28, RZ, RZ, R25 ;  /* 0x000000ffff1c7224 */ /* 0x000fce00078e0019 */
[----:B------:R-:W-:Y:S05]  /*0a20*/  WARPSYNC.COLLECTIVE R21, `(.L_x_335) ;  /* 0x0000000015087348 */ /* 0x000fea0003c00000 */
[----:B------:R0:W1:Y:S02]  /*0a30*/  SHFL.UP P0, R25, R24, R23, R22 ;  /* 0x0400001718197389 */ /* 0x0000640000000016 */
[----:B01----:R-:W-:Y:S05]  /*0a40*/  ENDCOLLECTIVE ;  /* 0x000000000000791b */ /* 0x003fea0003800000 */
.L_x_335:
[----:B------:R-:W-:Y:S05]  /*0a50*/  BRA `(.L_x_336) ;  /* 0xfffffff800647947 */ /* 0x000fea000383ffff */
.L_x_337:
        /* <DEDUP_REMOVED lines=10> */
.L_x_497:


//--------------------- .text._ZN3cub18CUB_300001_SM_10006detail10radix_sort30DeviceRadixSortHistogramKernelINS1_5radix10policy_hubIiNS0_8NullTypeEyE10Policy1000ELNS0_9SortOrderE0EiyNS1_21identity_decomposer_tEEEvPT2_PKT1_SB_iiT3_ --------------------------
	.section	.text._ZN3cub18CUB_300001_SM_10006detail10radix_sort30DeviceRadixSortHistogramKernelINS1_5radix10policy_hubIiNS0_8NullTypeEyE10Policy1000ELNS0_9SortOrderE0EiyNS1_21identity_decomposer_tEEEvPT2_PKT1_SB_iiT3_,"ax",@progbits
	.align	128
        .global         _ZN3cub18CUB_300001_SM_10006detail10radix_sort30DeviceRadixSortHistogramKernelINS1_5radix10policy_hubIiNS0_8NullTypeEyE10Policy1000ELNS0_9SortOrderE0EiyNS1_21identity_decomposer_tEEEvPT2_PKT1_SB_iiT3_
        .type           _ZN3cub18CUB_300001_SM_10006detail10radix_sort30DeviceRadixSortHistogramKernelINS1_5radix10policy_hubIiNS0_8NullTypeEyE10Policy1000ELNS0_9SortOrderE0EiyNS1_21identity_decomposer_tEEEvPT2_PKT1_SB_iiT3_,@function
        .size           _ZN3cub18CUB_300001_SM_10006detail10radix_sort30DeviceRadixSortHistogramKernelINS1_5radix10policy_hubIiNS0_8NullTypeEyE10Policy1000ELNS0_9SortOrderE0EiyNS1_21identity_decomposer_tEEEvPT2_PKT1_SB_iiT3_,(.L_x_498 - _ZN3cub18CUB_300001_SM_10006detail10radix_sort30DeviceRadixSortHistogramKernelINS1_5radix10policy_hubIiNS0_8NullTypeEyE10Policy1000ELNS0_9SortOrderE0EiyNS1_21identity_decomposer_tEEEvPT2_PKT1_SB_iiT3_)
        .other          _ZN3cub18CUB_300001_SM_10006detail10radix_sort30DeviceRadixSortHistogramKernelINS1_5radix10policy_hubIiNS0_8NullTypeEyE10Policy1000ELNS0_9SortOrderE0EiyNS1_21identity_decomposer_tEEEvPT2_PKT1_SB_iiT3_,@"STO_CUDA_ENTRY STV_DEFAULT"
_ZN3cub18CUB_300001_SM_10006detail10radix_sort30DeviceRadixSortHistogramKernelINS1_5radix10policy_hubIiNS0_8NullTypeEyE10Policy1000ELNS0_9SortOrderE0EiyNS1_21identity_decomposer_tEEEvPT2_PKT1_SB_iiT3_:
.text._ZN3cub18CUB_300001_SM_10006detail10radix_sort30DeviceRadixSortHistogramKernelINS1_5radix10policy_hubIiNS0_8NullTypeEyE10Policy1000ELNS0_9SortOrderE0EiyNS1_21identity_decomposer_tEEEvPT2_PKT1_SB_iiT3_:
[----:B------:R-:W-:Y:S01]  /*0000*/  LDC R1, c[0x0][0x37c] ;  /* 0x0000df00ff017b82 */ /* 0x000fe20000000800 */
[----:B------:R-:W0:Y:S02]  /*0010*/  LDCU.64 UR14, c[0x0][0x390] ;  /* 0x00007200ff0e77ac */ /* 0x000e240008000a00 */
[----:B0-----:R-:W-:-:S04]  /*0020*/  ISETP.NE.U32.AND P0, PT, RZ, UR14, PT ;  /* 0x0000000eff007c0c */ /* 0x001fc8000bf05070 */
[----:B------:R-:W-:-:S13]  /*0030*/  ISETP.NE.AND.EX P0, PT, RZ, UR15, PT, P0 ;  /* 0x0000000fff007c0c */ /* 0x000fda000bf05300 */
[----:B------:R-:W-:Y:S05]  /*0040*/  @!P0 EXIT ;  /* 0x000000000000894d */ /* 0x000fea0003800000 */
[----:B------:R-:W-:Y:S01]  /*0050*/  UIADD3 UR11, UP0, UPT, UR14, -0x1, URZ ;  /* 0xffffffff0e0b7890 */ /* 0x000fe2000ff1e0ff */
[----:B------:R-:W0:Y:S01]  /*0060*/  S2R R4, SR_TID.X ;  /* 0x0000000000047919 */ /* 0x000e220000002100 */
[----:B------:R-:W1:Y:S01]  /*0070*/  LDCU.64 UR4, c[0x0][0x398] ;  /* 0x00007300ff0477ac */ /* 0x000e620008000a00 */
[----:B------:R-:W2:Y:S01]  /*0080*/  S2UR UR7, SR_CgaCtaId ;  /* 0x00000000000779c3 */ /* 0x000ea20000008800 */
[----:B------:R-:W-:Y:S01]  /*0090*/  UIADD3.X UR12, UPT, UPT, UR15, -0x1, URZ, UP0, !UPT ;  /* 0xffffffff0f0c7890 */ /* 0x000fe200087fe4ff */
[----:B------:R-:W-:Y:S01]  /*00a0*/  UMOV UR6, 0x400 ;  /* 0x0000040000067882 */ /* 0x000fe20000000000 */
[----:B------:R-:W3:Y:S05]  /*00b0*/  LDCU.64 UR20, c[0x0][0x358] ;  /* 0x00006b00ff1477ac */ /* 0x000eea0008000a00 */
[----:B------:R-:W4:Y:S01]  /*00c0*/  S2UR UR8, SR_CTAID.X ;  /* 0x00000000000879c3 */ /* 0x000f220000002500 */
[----:B------:R-:W-:Y:S01]  /*00d0*/  USHF.R.U64 UR11, UR11, 0x1e, UR12 ;  /* 0x0000001e0b0b7899 */ /* 0x000fe2000800120c */
[----:B------:R-:W0:Y:S03]  /*00e0*/  LDCU UR28, c[0x0][0x370] ;  /* 0x00006e00ff1c77ac */ /* 0x000e260008000800 */
[----:B------:R-:W-:-:S02]  /*00f0*/  UIADD3 UR11, UP0, UPT, UR11, 0x1, URZ ;  /* 0x000000010b0b7890 */ /* 0x000fc4000ff1e0ff */
[----:B-1----:R-:W-:Y:S02]  /*0100*/  UIADD3 UR4, UPT, UPT, UR5, 0x7, -UR4 ;  /* 0x0000000705047890 */ /* 0x002fe4000fffe804 */
[----:B------:R-:W-:Y:S02]  /*0110*/  ULEA.HI.X UR12, UR12, URZ, URZ, 0x2, UP0 ;  /* 0x000000ff0c0c7291 */ /* 0x000fe400080f14ff */
[----:B------:R-:W-:Y:S02]  /*0120*/  UISETP.LT.U32.AND UP0, UPT, UR11, UR14, UPT ;  /* 0x0000000e0b00728c */ /* 0x000fe4000bf01070 */
[----:B------:R-:W-:Y:S02]  /*0130*/  USHF.R.S32.HI UR5, URZ, 0x1f, UR4 ;  /* 0x0000001fff057899 */ /* 0x000fe40008011404 */
[----:B------:R-:W-:Y:S02]  /*0140*/  UISETP.LT.U32.AND.EX UP0, UPT, UR12, UR15, UPT, UP0 ;  /* 0x0000000f0c00728c */ /* 0x000fe4000bf01100 */
[----:B------:R-:W-:-:S02]  /*0150*/  ULEA.HI UR5, UR5, UR4, URZ, 0x3 ;  /* 0x0000000405057291 */ /* 0x000fc4000f8f18ff */
[----:B------:R-:W-:Y:S01]  /*0160*/  USEL UR11, UR11, UR14, UP0 ;  /* 0x0000000e0b0b7287 */ /* 0x000fe20008000000 */
[C---:B0-----:R-:W-:Y:S01]  /*0170*/  VIADD R21, R4.reuse, 0x780 ;  /* 0x0000078004157836 */ /* 0x041fe20000000000 */
[----:B------:R-:W-:Y:S02]  /*0180*/  USEL UR12, UR12, UR15, UP0 ;  /* 0x0000000f0c0c7287 */ /* 0x000fe40008000000 */
[----:B------:R-:W-:Y:S02]  /*0190*/  UISETP.GE.AND UP0, UPT, UR4, 0x8, UPT ;  /* 0x000000080400788c */ /* 0x000fe4000bf06270 */
[----:B--2---:R-:W-:Y:S02]  /*01a0*/  ULEA UR6, UR7, UR6, 0x18 ;  /* 0x0000000607067291 */ /* 0x004fe4000f8ec0ff */
[----:B------:R-:W-:Y:S02]  /*01b0*/  USHF.R.S32.HI UR5, URZ, 0x3, UR5 ;  /* 0x00000003ff057899 */ /* 0x000fe40008011405 */
[----:B------:R-:W-:Y:S01]  /*01c0*/  PLOP3.LUT P0, PT, PT, PT, UP0, 0x80, 0x8 ;  /* 0x000000000008781c */ /* 0x000fe20003f0f008 */
[----:B----4-:R-:W-:Y:S01]  /*01d0*/  USHF.L.U32 UR8, UR8, 0xb, URZ ;  /* 0x0000000b08087899 */ /* 0x010fe200080006ff */
[C---:B------:R-:W-:Y:S01]  /*01e0*/  LEA R0, R4.reuse, UR6, 0x2 ;  /* 0x0000000604007c11 */ /* 0x040fe2000f8e10ff */
[----:B------:R-:W-:Y:S01]  /*01f0*/  UIADD3 UR22, UPT, UPT, UR5, -0x1, URZ ;  /* 0xffffffff05167890 */ /* 0x000fe2000fffe0ff */
[----:B------:R-:W-:Y:S01]  /*0200*/  ISETP.GT.U32.OR P0, PT, R4, 0xff, !P0 ;  /* 0x000000ff0400780c */ /* 0x000fe20004704470 */
[----:B------:R-:W-:-:S02]  /*0210*/  ULOP3.LUT UR23, UR5, 0xf, URZ, 0xc0, !UPT ;  /* 0x0000000f05177892 */ /* 0x000fc4000f8ec0ff */
[----:B------:R-:W-:Y:S01]  /*0220*/  ULOP3.LUT UR24, UR5, 0x7, URZ, 0xc0, !UPT ;  /* 0x0000000705187892 */ /* 0x000fe2000f8ec0ff */
[----:B------:R-:W-:Y:S01]  /*0230*/  P2R R20, PR, RZ, 0x1 ;  /* 0x00000001ff147803 */ /* 0x000fe20000000000 */
[----:B------:R-:W-:Y:S02]  /*0240*/  ULOP3.LUT UR25, UR5, 0x3, URZ, 0xc0, !UPT ;  /* 0x0000000305197892 */ /* 0x000fe4000f8ec0ff */
[----:B------:R-:W-:Y:S02]  /*0250*/  ULOP3.LUT UR26, UR5, 0xffffff0, URZ, 0xc0, !UPT ;  /* 0x0ffffff0051a7892 */ /* 0x000fe4000f8ec0ff */
[----:B------:R-:W-:Y:S02]  /*0260*/  ULOP3.LUT UR27, UR5, 0xffffff8, URZ, 0xc0, !UPT ;  /* 0x0ffffff8051b7892 */ /* 0x000fe4000f8ec0ff */
[----:B------:R-:W-:Y:S01]  /*0270*/  ULOP3.LUT UR9, UR5, 0x1, URZ, 0xc0, !UPT ;  /* 0x0000000105097892 */ /* 0x000fe2000f8ec0ff */
[----:B------:R-:W-:Y:S01]  /*0280*/  UMOV UR6, URZ ;  /* 0x000000ff00067c82 */ /* 0x000fe20008000000 */
[----:B---3--:R-:W-:-:S10]  /*0290*/  UMOV UR7, URZ ;  /* 0x000000ff00077c82 */ /* 0x008fd40008000000 */
.L_x_421:
[----:B------:R-:W-:Y:S01]  /*02a0*/  ISETP.NE.AND P0, PT, R20, RZ, PT ;  /* 0x000000ff1400720c */ /* 0x000fe20003f05270 */
[----:B------:R-:W-:-:S12]  /*02b0*/  BSSY.RECONVERGENT B0, `(.L_x_338) ;  /* 0x000007c000007945 */ /* 0x000fd80003800200 */
[----:B012345:R-:W-:Y:S05]  /*02c0*/  @P0 BRA `(.L_x_339) ;  /* 0x0000000400e80947 */ /* 0x03ffea0003800000 */
[----:B------:R-:W-:Y:S02]  /*02d0*/  IMAD.U32 R2, RZ, RZ, UR22 ;  /* 0x00000016ff027e24 */ /* 0x000fe4000f8e00ff */
[----:B------:R-:W-:-:S03]  /*02e0*/  IMAD.MOV.U32 R3, RZ, RZ, RZ ;  /* 0x000000ffff037224 */ /* 0x000fc600078e00ff */
[----:B------:R-:W-:-:S13]  /*02f0*/  ISETP.GE.U32.AND P1, PT, R2, 0xf, PT ;  /* 0x0000000f0200780c */ /* 0x000fda0003f26070 */
[----:B------:R-:W-:Y:S05]  /*0300*/  @!P1 BRA `(.L_x_340) ;  /* 0x00000000005c9947 */ /* 0x000fea0003800000 */
[----:B------:R-:W-:Y:S01]  /*0310*/  VIADD R2, R0, 0x2000 ;  /* 0x0000200000027836 */ /* 0x000fe20000000000 */
[----:B------:R-:W-:-:S12]  /*0320*/  UIADD3 UR4, UPT, UPT, -UR26, URZ, URZ ;  /* 0x000000ff1a047290 */ /* 0x000fd8000fffe1ff */
.L_x_341:
[----:B------:R-:W-:Y:S01]  /*0330*/  UIADD3 UR4, UPT, UPT, UR4, 0x10, URZ ;  /* 0x0000001004047890 */ /* 0x000fe2000fffe0ff */
[----:B------:R-:W-:Y:S03]  /*0340*/  STS [R2+-0x2000], RZ ;  /* 0xffe000ff02007388 */ /* 0x000fe60000000800 */
[----:B------:R-:W-:Y:S01]  /*0350*/  UISETP.NE.AND UP0, UPT, UR4, URZ, UPT ;  /* 0x000000ff0400728c */ /* 0x000fe2000bf05270 */
        /* <DEDUP_REMOVED lines=16> */
[----:B------:R-:W-:Y:S06]  /*0460*/  BRA.U UP0, `(.L_x_341) ;  /* 0xfffffffd00b07547 */ /* 0x000fec000b83ffff */
[----:B------:R-:W-:-:S07]  /*0470*/  IMAD.U32 R3, RZ, RZ, UR26 ;  /* 0x0000001aff037e24 */ /* 0x000fce000f8e00ff */
.L_x_340:
[----:B------:R-:W-:Y:S01]  /*0480*/  ISETP.NE.AND P0, PT, RZ, UR23, PT ;  /* 0x00000017ff007c0c */ /* 0x000fe2000bf05270 */
[----:B------:R-:W-:Y:S01]  /*0490*/  IMAD.U32 R6, RZ, RZ, UR24 ;  /* 0x00000018ff067e24 */ /* 0x000fe2000f8e00ff */
[----:B------:R-:W-:-:S03]  /*04a0*/  MOV R2, UR23 ;  /* 0x0000001700027c02 */ /* 0x000fc60008000f00 */
[----:B------:R-:W-:Y:S02]  /*04b0*/  VIADD R6, R6, 0xffffffff ;  /* 0xffffffff06067836 */ /* 0x000fe40000000000 */
[----:B------:R-:W-:-:S06]  /*04c0*/  VIADD R2, R2, 0xffffffff ;  /* 0xffffffff02027836 */ /* 0x000fcc0000000000 */
[----:B------:R-:W-:Y:S05]  /*04d0*/  @!P0 BRA `(.L_x_342) ;  /* 0x00000000007c8947 */ /* 0x000fea0003800000 */
[----:B------:R-:W-:Y:S01]  /*04e0*/  ISETP.GE.U32.AND P2, PT, R2, 0x7, PT ;  /* 0x000000070200780c */ /* 0x000fe20003f46070 */
[----:B------:R-:W-:-:S12]  /*04f0*/  UISETP.NE.AND UP0, UPT, UR24, URZ, UPT ;  /* 0x000000ff1800728c */ /* 0x000fd8000bf05270 */
        /* <DEDUP_REMOVED lines=11> */
.L_x_343:
[----:B------:R-:W-:Y:S05]  /*05b0*/  BRA.U !UP0, `(.L_x_342) ;  /* 0x0000000108447547 */ /* 0x000fea000b800000 */
[----:B------:R-:W-:Y:S01]  /*05c0*/  ISETP.GE.U32.AND P2, PT, R6, 0x3, PT ;  /* 0x000000030600780c */ /* 0x000fe20003f46070 */
[----:B------:R-:W-:-:S12]  /*05d0*/  UISETP.NE.AND UP0, UPT, UR25, URZ, UPT ;  /* 0x000000ff1900728c */ /* 0x000fd8000bf05270 */
[C---:B0-----:R-:W-:Y:S02]  /*05e0*/  @P2 IMAD R5, R3.reuse, 0x400, R0 ;  /* 0x0000040003052824 */ /* 0x041fe400078e0200 */
[----:B------:R-:W-:-:S03]  /*05f0*/  @P2 VIADD R3, R3, 0x4 ;  /* 0x0000000403032836 */ /* 0x000fc60000000000 */
[----:B------:R1:W-:Y:S04]  /*0600*/  @P2 STS [R5], RZ ;  /* 0x000000ff05002388 */ /* 0x0003e80000000800 */
[----:B------:R1:W-:Y:S04]  /*0610*/  @P2 STS [R5+0x400], RZ ;  /* 0x000400ff05002388 */ /* 0x0003e80000000800 */
[----:B------:R1:W-:Y:S04]  /*0620*/  @P2 STS [R5+0x800], RZ ;  /* 0x000800ff05002388 */ /* 0x0003e80000000800 */
[----:B------:R1:W-:Y:S01]  /*0630*/  @P2 STS [R5+0xc00], RZ ;  /* 0x000c00ff05002388 */ /* 0x0003e20000000800 */
[----:B------:R-:W-:Y:S05]  /*0640*/  BRA.U !UP0, `(.L_x_342) ;  /* 0x0000000108207547 */ /* 0x000fea000b800000 */
[----:B------:R-:W-:Y:S01]  /*0650*/  IMAD R3, R3, 0x400, R0 ;  /* 0x0000040003037824 */ /* 0x000fe200078e0200 */
[----:B------:R-:W-:-:S04]  /*0660*/  UISETP.NE.AND UP0, UPT, UR25, 0x1, UPT ;  /* 0x000000011900788c */ /* 0x000fc8000bf05270 */
[----:B------:R2:W-:Y:S05]  /*0670*/  STS [R3], RZ ;  /* 0x000000ff03007388 */ /* 0x0005ea0000000800 */
[----:B------:R-:W-:Y:S05]  /*0680*/  BRA.U !UP0, `(.L_x_342) ;  /* 0x0000000108107547 */ /* 0x000fea000b800000 */
[----:B------:R-:W-:Y:S01]  /*0690*/  UISETP.NE.AND UP0, UPT, UR25, 0x2, UPT ;  /* 0x000000021900788c */ /* 0x000fe2000bf05270 */
[----:B------:R3:W-:Y:S05]  /*06a0*/  STS [R3+0x400], RZ ;  /* 0x000400ff03007388 */ /* 0x0007ea0000000800 */
[----:B------:R-:W-:-:S13]  /*06b0*/  PLOP3.LUT P2, PT, PT, PT, UP0, 0x80, 0x8 ;  /* 0x000000000008781c */ /* 0x000fda0003f4f008 */
[----:B------:R3:W-:Y:S02]  /*06c0*/  @P2 STS [R3+0x800], RZ ;  /* 0x000800ff03002388 */ /* 0x0007e40000000800 */
.L_x_342:
[----:B------:R-:W-:-:S13]  /*06d0*/  ISETP.GT.U32.AND P2, PT, R4, 0x7f, PT ;  /* 0x0000007f0400780c */ /* 0x000fda0003f44070 */
[----:B------:R-:W-:Y:S05]  /*06e0*/  @P2 BRA `(.L_x_339) ;  /* 0x0000000000e02947 */ /* 0x000fea0003800000 */
[----:B--23--:R-:W-:Y:S01]  /*06f0*/  HFMA2 R3, -RZ, RZ, 0, 0 ;  /* 0x00000000ff037431 */ /* 0x00cfe200000001ff */
[----:B------:R-:W-:Y:S06]  /*0700*/  @!P1 BRA `(.L_x_344) ;  /* 0x0000000000589947 */ /* 0x000fec0003800000 */
[----:B------:R-:W-:-:S07]  /*0710*/  IMAD.MOV.U32 R3, RZ, RZ, RZ ;  /* 0x000000ffff037224 */ /* 0x000fce00078e00ff */
.L_x_345:
[C---:B012---:R-:W-:Y:S02]  /*0720*/  IMAD R5, R3.reuse, 0x400, R0 ;  /* 0x0000040003057824 */ /* 0x047fe400078e0200 */
[----:B------:R-:W-:-:S03]  /*0730*/  VIADD R3, R3, 0x10 ;  /* 0x0000001003037836 */ /* 0x000fc60000000000 */
[----:B------:R2:W-:Y:S02]  /*0740*/  STS [R5+0x200], RZ ;  /* 0x000200ff05007388 */ /* 0x0005e40000000800 */
[----:B------:R-:W-:Y:S02]  /*0750*/  ISETP.NE.AND P1, PT, R3, UR26, PT ;  /* 0x0000001a03007c0c */ /* 0x000fe4000bf25270 */
        /* <DEDUP_REMOVED lines=16> */
[----:B------:R-:W-:-:S07]  /*0860*/  IMAD.U32 R3, RZ, RZ, UR26 ;  /* 0x0000001aff037e24 */ /* 0x000fce000f8e00ff */
.L_x_344:
[----:B------:R-:W-:Y:S05]  /*0870*/  @!P0 BRA `(.L_x_339) ;  /* 0x00000000007c8947 */ /* 0x000fea0003800000 */
[----:B------:R-:W-:Y:S01]  /*0880*/  ISETP.GE.U32.AND P0, PT, R2, 0x7, PT ;  /* 0x000000070200780c */ /* 0x000fe20003f06070 */
[----:B------:R-:W-:-:S12]  /*0890*/  UISETP.NE.AND UP0, UPT, UR24, URZ, UPT ;  /* 0x000000ff1800728c */ /* 0x000fd8000bf05270 */
        /* <DEDUP_REMOVED lines=11> */
.L_x_346:
[----:B------:R-:W-:Y:S05]  /*0950*/  BRA.U !UP0, `(.L_x_339) ;  /* 0x0000000108447547 */ /* 0x000fea000b800000 */
[----:B------:R-:W-:Y:S01]  /*0960*/  ISETP.GE.U32.AND P0, PT, R6, 0x3, PT ;  /* 0x000000030600780c */ /* 0x000fe20003f06070 */
[----:B------:R-:W-:-:S12]  /*0970*/  UISETP.NE.AND UP0, UPT, UR25, URZ, UPT ;  /* 0x000000ff1900728c */ /* 0x000fd8000bf05270 */
[C---:B---3--:R-:W-:Y:S01]  /*0980*/  @P0 IMAD R2, R3.reuse, 0x400, R0 ;  /* 0x0000040003020824 */ /* 0x048fe200078e0200 */
[----:B------:R-:W-:-:S04]  /*0990*/  @P0 IADD3 R3, PT, PT, R3, 0x4, RZ ;  /* 0x0000000403030810 */ /* 0x000fc80007ffe0ff */
[----:B------:R4:W-:Y:S04]  /*09a0*/  @P0 STS [R2+0x200], RZ ;  /* 0x000200ff02000388 */ /* 0x0009e80000000800 */
[----:B------:R4:W-:Y:S04]  /*09b0*/  @P0 STS [R2+0x600], RZ ;  /* 0x000600ff02000388 */ /* 0x0009e80000000800 */
[----:B------:R4:W-:Y:S04]  /*09c0*/  @P0 STS [R2+0xa00], RZ ;  /* 0x000a00ff02000388 */ /* 0x0009e80000000800 */
[----:B------:R4:W-:Y:S01]  /*09d0*/  @P0 STS [R2+0xe00], RZ ;  /* 0x000e00ff02000388 */ /* 0x0009e20000000800 */
[----:B------:R-:W-:Y:S05]  /*09e0*/  BRA.U !UP0, `(.L_x_339) ;  /* 0x0000000108207547 */ /* 0x000fea000b800000 */
[----:B------:R-:W-:Y:S01]  /*09f0*/  IMAD R3, R3, 0x400, R0 ;  /* 0x0000040003037824 */ /* 0x000fe200078e0200 */
[----:B------:R-:W-:-:S04]  /*0a00*/  UISETP.NE.AND UP0, UPT, UR25, 0x1, UPT ;  /* 0x000000011900788c */ /* 0x000fc8000bf05270 */
[----:B------:R3:W-:Y:S05]  /*0a10*/  STS [R3+0x200], RZ ;  /* 0x000200ff03007388 */ /* 0x0007ea0000000800 */
[----:B------:R-:W-:Y:S05]  /*0a20*/  BRA.U !UP0, `(.L_x_339) ;  /* 0x0000000108107547 */ /* 0x000fea000b800000 */
[----:B------:R-:W-:Y:S01]  /*0a30*/  UISETP.NE.AND UP0, UPT, UR25, 0x2, UPT ;  /* 0x000000021900788c */ /* 0x000fe2000bf05270 */
[----:B------:R0:W-:Y:S05]  /*0a40*/  STS [R3+0x600], RZ ;  /* 0x000600ff03007388 */ /* 0x0001ea0000000800 */
[----:B------:R-:W-:-:S13]  /*0a50*/  PLOP3.LUT P0, PT, PT, PT, UP0, 0x80, 0x8 ;  /* 0x000000000008781c */ /* 0x000fda0003f0f008 */
[----:B------:R0:W-:Y:S02]  /*0a60*/  @P0 STS [R3+0xa00], RZ ;  /* 0x000a00ff03000388 */ /* 0x0001e40000000800 */
.L_x_339:
[----:B------:R-:W-:Y:S05]  /*0a70*/  BSYNC.RECONVERGENT B0 ;  /* 0x0000000000007941 */ /* 0x000fea0003800200 */
.L_x_338:
        /* <DEDUP_REMOVED lines=16> */
.L_x_352:
        /* <DEDUP_REMOVED lines=14> */
[----:B------:R-:W4:Y:S01]  /*0c60*/  LDCU.64 UR18, c[0x0][0x388] ;  /* 0x00007100ff1277ac */ /* 0x000f220008000a00 */
[----:B0-23--:R-:W-:-:S05]  /*0c70*/  IADD3 R3, P0, PT, R4, UR15, RZ ;  /* 0x0000000f04037c10 */ /* 0x00dfca000ff1e0ff */
[----:B------:R-:W-:Y:S01]  /*0c80*/  IMAD.X R6, RZ, RZ, UR16, P0 ;  /* 0x00000010ff067e24 */ /* 0x000fe200080e06ff */
[----:B----4-:R-:W-:-:S04]  /*0c90*/  LEA R2, P0, R3, UR18, 0x2 ;  /* 0x0000001203027c11 */ /* 0x010fc8000f8010ff */
        /* <DEDUP_REMOVED lines=8> */
[----:B-1----:R0:W5:Y:S04]  /*0d20*/  LDG.E R5, desc[UR20][R2.64+0xe00] ;  /* 0x000e001402057981 */ /* 0x002168000c1e1900 */
        /* <DEDUP_REMOVED lines=9> */
.L_x_348:
[----:B------:R-:W4:Y:S01]  /*0dc0*/  LDCU.64 UR18, c[0x0][0x388] ;  /* 0x00007100ff1277ac */ /* 0x000f220008000a00 */
[C---:B012---:R-:W-:Y:S01]  /*0dd0*/  VIADD R5, R4.reuse, 0x100 ;  /* 0x0000010004057836 */ /* 0x047fe20000000000 */
[C---:B---3--:R-:W-:Y:S01]  /*0de0*/  IADD3 R3, P0, PT, R4.reuse, UR15, RZ ;  /* 0x0000000f04037c10 */ /* 0x048fe2000ff1e0ff */
[C---:B----4-:R-:W-:Y:S01]  /*0df0*/  VIADD R2, R4.reuse, 0x80 ;  /* 0x0000008004027836 */ /* 0x050fe20000000000 */
[C---:B------:R-:W-:Y:S01]  /*0e00*/  ISETP.GE.AND P1, PT, R4.reuse, UR17, PT ;  /* 0x0000001104007c0c */ /* 0x040fe2000bf26270 */
[----:B------:R-:W-:Y:S01]  /*0e10*/  VIADD R7, R4, 0x180 ;  /* 0x0000018004077836 */ /* 0x000fe20000000000 */
[----:B------:R-:W-:Y:S01]  /*0e20*/  ISETP.GE.AND P3, PT, R5, UR17, PT ;  /* 0x0000001105007c0c */ /* 0x000fe2000bf66270 */
[----:B------:R-:W-:Y:S01]  /*0e30*/  IMAD.X R6, RZ, RZ, UR16, P0 ;  /* 0x00000010ff067e24 */ /* 0x000fe200080e06ff */
[----:B------:R-:W-:Y:S01]  /*0e40*/  ISETP.GE.AND P2, PT, R2, UR17, PT ;  /* 0x0000001102007c0c */ /* 0x000fe2000bf46270 */
[----:B------:R-:W-:Y:S01]  /*0e50*/  VIADD R5, R4, 0x200 ;  /* 0x0000020004057836 */ /* 0x000fe20000000000 */
[----:B------:R-:W-:Y:S01]  /*0e60*/  ISETP.GE.AND P4, PT, R7, UR17, PT ;  /* 0x0000001107007c0c */ /* 0x000fe2000bf86270 */
[----:B------:R-:W-:-:S03]  /*0e70*/  IMAD.MOV.U32 R12, RZ, RZ, 0x7fffffff ;  /* 0x7fffffffff0c7424 */ /* 0x000fc600078e00ff */
[----:B------:R-:W-:Y:S01]  /*0e80*/  ISETP.GE.AND P5, PT, R5, UR17, PT ;  /* 0x0000001105007c0c */ /* 0x000fe2000bfa6270 */
[----:B------:R-:W-:Y:S01]  /*0e90*/  VIADD R5, R4, 0x300 ;  /* 0x0000030004057836 */ /* 0x000fe20000000000 */
[----:B------:R-:W-:-:S04]  /*0ea0*/  LEA R2, P0, R3, UR18, 0x2 ;  /* 0x0000001203027c11 */ /* 0x000fc8000f8010ff */
[----:B------:R-:W-:Y:S01]  /*0eb0*/  LEA.HI.X R3, R3, UR19, R6, 0x2, P0 ;  /* 0x0000001303037c11 */ /* 0x000fe200080f1406 */
[----:B------:R-:W-:Y:S01]  /*0ec0*/  IMAD.MOV.U32 R11, RZ, RZ, 0x7fffffff ;  /* 0x7fffffffff0b7424 */ /* 0x000fe200078e00ff */
[----:B------:R-:W-:-:S03]  /*0ed0*/  IADD3 R6, PT, PT, R4, 0x280, RZ ;  /* 0x0000028004067810 */ /* 0x000fc60007ffe0ff */
[----:B------:R1:W5:Y:S01]  /*0ee0*/  @!P1 LDG.E R12, desc[UR20][R2.64] ;  /* 0x00000014020c9981 */ /* 0x000362000c1e1900 */
[----:B------:R-:W-:Y:S01]  /*0ef0*/  ISETP.GE.AND P1, PT, R5, UR17, PT ;  /* 0x0000001105007c0c */ /* 0x000fe2000bf26270 */
[----:B------:R-:W-:Y:S01]  /*0f00*/  VIADD R5, R4, 0x380 ;  /* 0x0000038004057836 */ /* 0x000fe20000000000 */
[----:B------:R-:W-:Y:S01]  /*0f10*/  ISETP.GE.AND P0, PT, R6, UR17, PT ;  /* 0x0000001106007c0c */ /* 0x000fe2000bf06270 */
[----:B------:R-:W-:Y:S01]  /*0f20*/  IMAD.MOV.U32 R9, RZ, RZ, 0x7fffffff ;  /* 0x7fffffffff097424 */ /* 0x000fe200078e00ff */
[----:B------:R1:W5:Y:S02]  /*0f30*/  @!P2 LDG.E R11, desc[UR20][R2.64+0x200] ;  /* 0x00020014020ba981 */ /* 0x000364000c1e1900 */
[----:B------:R-:W-:Y:S01]  /*0f40*/  ISETP.GE.AND P2, PT, R5, UR17, PT ;  /* 0x0000001105007c0c */ /* 0x000fe2000bf46270 */
[----:B------:R-:W-:Y:S02]  /*0f50*/  VIADD R5, R4, 0x480 ;  /* 0x0000048004057836 */ /* 0x000fe40000000000 */
[----:B------:R-:W-:Y:S01]  /*0f60*/  IMAD.MOV.U32 R10, RZ, RZ, 0x7fffffff ;  /* 0x7fffffffff0a7424 */ /* 0x000fe200078e00ff */
[----:B------:R1:W5:Y:S01]  /*0f70*/  @!P4 LDG.E R9, desc[UR20][R2.64+0x600] ;  /* 0x000600140209c981 */ /* 0x000362000c1e1900 */
[----:B------:R-:W-:-:S02]  /*0f80*/  MOV R8, 0x7fffffff ;  /* 0x7fffffff00087802 */ /* 0x000fc40000000f00 */
[C---:B------:R-:W-:Y:S02]  /*0f90*/  LOP3.LUT R6, R4.reuse, 0x400, RZ, 0xfc, !PT ;  /* 0x0000040004067812 */ /* 0x040fe400078efcff */
[----:B------:R-:W-:Y:S01]  /*0fa0*/  ISETP.GE.AND P4, PT, R5, UR17, PT ;  /* 0x0000001105007c0c */ /* 0x000fe2000bf86270 */
[----:B------:R-:W-:Y:S01]  /*0fb0*/  VIADD R5, R4, 0x500 ;  /* 0x0000050004057836 */ /* 0x000fe20000000000 */
[----:B------:R1:W5:Y:S01]  /*0fc0*/  @!P3 LDG.E R10, desc[UR20][R2.64+0x400] ;  /* 0x00040014020ab981 */ /* 0x000362000c1e1900 */
[----:B------:R-:W-:Y:S01]  /*0fd0*/  ISETP.GE.AND P3, PT, R6, UR17, PT ;  /* 0x0000001106007c0c */ /* 0x000fe2000bf66270 */
[----:B------:R-:W-:Y:S02]  /*0fe0*/  IMAD.MOV.U32 R6, RZ, RZ, 0x7fffffff ;  /* 0x7fffffffff067424 */ /* 0x000fe400078e00ff */
[----:B------:R1:W5:Y:S01]  /*0ff0*/  @!P5 LDG.E R8, desc[UR20][R2.64+0x800] ;  /* 0x000800140208d981 */ /* 0x000362000c1e1900 */
[----:B------:R-:W-:Y:S01]  /*1000*/  ISETP.GE.AND P5, PT, R5, UR17, PT ;  /* 0x0000001105007c0c */ /* 0x000fe2000bfa6270 */
[----:B------:R-:W-:-:S02]  /*1010*/  VIADD R5, R4, 0x600 ;  /* 0x0000060004057836 */ /* 0x000fc40000000000 */
[----:B------:R-:W-:Y:S01]  /*1020*/  IMAD.MOV.U32 R7, RZ, RZ, 0x7fffffff ;  /* 0x7fffffffff077424 */ /* 0x000fe200078e00ff */
[----:B------:R1:W5:Y:S01]  /*1030*/  @!P1 LDG.E R6, desc[UR20][R2.64+0xc00] ;  /* 0x000c001402069981 */ /* 0x000362000c1e1900 */
[C---:B------:R-:W-:Y:S01]  /*1040*/  VIADD R13, R4.reuse, 0x580 ;  /* 0x00000580040d7836 */ /* 0x040fe20000000000 */
[----:B------:R-:W-:Y:S01]  /*1050*/  ISETP.GE.AND P1, PT, R5, UR17, PT ;  /* 0x0000001105007c0c */ /* 0x000fe2000bf26270 */
[----:B------:R-:W-:Y:S02]  /*1060*/  IMAD.MOV.U32 R5, RZ, RZ, 0x7fffffff ;  /* 0x7fffffffff057424 */ /* 0x000fe400078e00ff */
[----:B------:R-:W-:Y:S01]  /*1070*/  IMAD.MOV.U32 R19, RZ, RZ, 0x7fffffff ;  /* 0x7fffffffff137424 */ /* 0x000fe200078e00ff */
[----:B------:R1:W5:Y:S01]  /*1080*/  @!P0 LDG.E R7, desc[UR20][R2.64+0xa00] ;  /* 0x000a001402078981 */ /* 0x000362000c1e1900 */
[----:B------:R-:W-:Y:S01]  /*1090*/  IMAD.MOV.U32 R18, RZ, RZ, 0x7fffffff ;  /* 0x7fffffffff127424 */ /* 0x000fe200078e00ff */
[----:B------:R-:W-:Y:S01]  /*10a0*/  ISETP.GE.AND P0, PT, R13, UR17, PT ;  /* 0x000000110d007c0c */ /* 0x000fe2000bf06270 */
[C---:B------:R-:W-:Y:S01]  /*10b0*/  VIADD R14, R4.reuse, 0x700 ;  /* 0x00000700040e7836 */ /* 0x040fe20000000000 */
[----:B------:R-:W-:Y:S01]  /*10c0*/  IADD3 R13, PT, PT, R4, 0x680, RZ ;  /* 0x00000680040d7810 */ /* 0x000fe20007ffe0ff */
[----:B------:R1:W5:Y:S03]  /*10d0*/  @!P2 LDG.E R5, desc[UR20][R2.64+0xe00] ;  /* 0x000e00140205a981 */ /* 0x000366000c1e1900 */
[----:B------:R-:W-:Y:S01]  /*10e0*/  ISETP.GE.AND P2, PT, R13, UR17, PT ;  /* 0x000000110d007c0c */ /* 0x000fe2000bf46270 */
[----:B------:R1:W5:Y:S01]  /*10f0*/  @!P3 LDG.E R19, desc[UR20][R2.64+0x1000] ;  /* 0x001000140213b981 */ /* 0x000362000c1e1900 */
[----:B------:R-:W-:-:S03]  /*1100*/  ISETP.GE.AND P3, PT, R14, UR17, PT ;  /* 0x000000110e007c0c */ /* 0x000fc6000bf66270 */
[----:B------:R1:W5:Y:S01]  /*1110*/  @!P4 LDG.E R18, desc[UR20][R2.64+0x1200] ;  /* 0x001200140212c981 */ /* 0x000362000c1e1900 */
[----:B------:R-:W-:Y:S01]  /*1120*/  ISETP.GE.AND P4, PT, R21, UR17, PT ;  /* 0x0000001115007c0c */ /* 0x000fe2000bf86270 */
[----:B------:R-:W-:Y:S01]  /*1130*/  IMAD.MOV.U32 R17, RZ, RZ, 0x7fffffff ;  /* 0x7fffffffff117424 */ /* 0x000fe200078e00ff */
[----:B------:R-:W-:Y:S01]  /*1140*/  MOV R14, 0x7fffffff ;  /* 0x7fffffff000e7802 */ /* 0x000fe20000000f00 */
[----:B------:R-:W-:Y:S02]  /*1150*/  IMAD.MOV.U32 R16, RZ, RZ, 0x7fffffff ;  /* 0x7fffffffff107424 */ /* 0x000fe400078e00ff */
        /* <DEDUP_REMOVED lines=9> */
.L_x_349:
[----:B01----:R-:W0:Y:S02]  /*11f0*/  LDC.64 R2, c[0x0][0x398] ;  /* 0x0000e600ff027b82 */ /* 0x003e240000000a00 */
[----:B0-----:R-:W-:-:S13]  /*1200*/  ISETP.GT.AND P0, PT, R3, R2, PT ;  /* 0x000000020300720c */ /* 0x001fda0003f04270 */
[----:B------:R-:W-:Y:S05]  /*1210*/  @!P0 BRA `(.L_x_350) ;  /* 0x0000000400788947 */ /* 0x000fea0003800000 */
[----:B------:R-:W0:Y:S01]  /*1220*/  S2UR UR15, SR_CgaCtaId ;  /* 0x00000000000f79c3 */ /* 0x000e220000008800 */
[----:B-----5:R-:W-:Y:S01]  /*1230*/  LOP3.LUT R15, R15, 0x80000000, RZ, 0x3c, !PT ;  /* 0x800000000f0f7812 */ /* 0x020fe200078e3cff */
[----:B------:R-:W-:Y:S01]  /*1240*/  UMOV UR4, 0x400 ;  /* 0x0000040000047882 */ /* 0x000fe20000000000 */
[----:B------:R-:W-:Y:S01]  /*1250*/  LOP3.LUT R14, R14, 0x80000000, RZ, 0x3c, !PT ;  /* 0x800000000e0e7812 */ /* 0x000fe200078e3cff */
        /* <DEDUP_REMOVED lines=10> */
[----:B------:R-:W-:Y:S01]  /*1300*/  LOP3.LUT R8, R8, 0x80000000, RZ, 0x3c, !PT ;  /* 0x8000000008087812 */ /* 0x000fe200078e3cff */
[----:B0-----:R-:W-:Y:S01]  /*1310*/  ULEA UR15, UR15, UR4, 0x18 ;  /* 0x000000040f0f7291 */ /* 0x001fe2000f8ec0ff */
[----:B------:R-:W-:-:S02]  /*1320*/  LOP3.LUT R9, R9, 0x80000000, RZ, 0x3c, !PT ;  /* 0x8000000009097812 */ /* 0x000fc400078e3cff */
[----:B------:R-:W-:Y:S01]  /*1330*/  LOP3.LUT R10, R10, 0x80000000, RZ, 0x3c, !PT ;  /* 0x800000000a0a7812 */ /* 0x000fe200078e3cff */
[----:B------:R-:W-:Y:S01]  /*1340*/  UMOV UR4, URZ ;  /* 0x000000ff00047c82 */ /* 0x000fe20008000000 */
[----:B------:R-:W-:Y:S02]  /*1350*/  LOP3.LUT R11, R11, 0x80000000, RZ, 0x3c, !PT ;  /* 0x800000000b0b7812 */ /* 0x000fe400078e3cff */
[----:B-1----:R-:W-:-:S07]  /*1360*/  LOP3.LUT R12, R12, 0x80000000, RZ, 0x3c, !PT ;  /* 0x800000000c0c7812 */ /* 0x002fce00078e3cff */
.L_x_351:
[----:B------:R-:W-:Y:S01]  /*1370*/  IMAD R22, RZ, RZ, -UR16 ;  /* 0x80000010ff167e24 */ /* 0x000fe2000f8e02ff */
[----:B0-----:R-:W-:Y:S01]  /*1380*/  SHF.R.U32.HI R23, RZ, UR16, R12 ;  /* 0x00000010ff177c19 */ /* 0x001fe2000801160c */
[----:B------:R-:W-:Y:S01]  /*1390*/  IMAD.MOV.U32 R25, RZ, RZ, -0x1 ;  /* 0xffffffffff197424 */ /* 0x000fe200078e00ff */
[----:B------:R-:W-:Y:S01]  /*13a0*/  ULEA UR17, UR4, UR15, 0xa ;  /* 0x0000000f04117291 */ /* 0x000fe2000f8e50ff */
[----:B------:R-:W-:Y:S01]  /*13b0*/  SHF.R.U32.HI R27, RZ, UR16, R10 ;  /* 0x00000010ff1b7c19 */ /* 0x000fe2000801160a */
[----:B------:R-:W-:Y:S01]  /*13c0*/  UIADD3 UR4, UPT, UPT, UR4, 0x1, URZ ;  /* 0x0000000104047890 */ /* 0x000fe2000fffe0ff */
[----:B------:R-:W-:Y:S02]  /*13d0*/  VIADDMNMX R22, R22, R3, 0x8, PT ;  /* 0x0000000816167446 */ /* 0x000fe40003800103 */
[----:B------:R-:W-:Y:S02]  /*13e0*/  SHF.R.U32.HI R29, RZ, UR16, R9 ;  /* 0x00000010ff1d7c19 */ /* 0x000fe40008011609 */
[----:B------:R-:W-:-:S02]  /*13f0*/  SHF.L.U32 R22, R25, R22, RZ ;  /* 0x0000001619167219 */ /* 0x000fc400000006ff */
[----:B------:R-:W-:Y:S02]  /*1400*/  SHF.R.U32.HI R25, RZ, UR16, R11 ;  /* 0x00000010ff197c19 */ /* 0x000fe4000801160b */
[-C--:B------:R-:W-:Y:S02]  /*1410*/  LOP3.LUT R23, R23, R22.reuse, RZ, 0x30, !PT ;  /* 0x0000001617177212 */ /* 0x080fe400078e30ff */
[-C--:B------:R-:W-:Y:S02]  /*1420*/  LOP3.LUT R25, R25, R22.reuse, RZ, 0x30, !PT ;  /* 0x0000001619197212 */ /* 0x080fe400078e30ff */
[----:B------:R-:W-:Y:S02]  /*1430*/  LOP3.LUT R27, R27, R22, RZ, 0x30, !PT ;  /* 0x000000161b1b7212 */ /* 0x000fe400078e30ff */
[----:B------:R-:W-:Y:S02]  /*1440*/  LEA R23, R23, UR17, 0x2 ;  /* 0x0000001117177c11 */ /* 0x000fe4000f8e10ff */
[----:B------:R-:W-:-:S02]  /*1450*/  LEA R25, R25, UR17, 0x2 ;  /* 0x0000001119197c11 */ /* 0x000fc4000f8e10ff */
[----:B------:R-:W-:Y:S01]  /*1460*/  LEA R27, R27, UR17, 0x2 ;  /* 0x000000111b1b7c11 */ /* 0x000fe2000f8e10ff */
[----:B------:R0:W-:Y:S01]  /*1470*/  ATOMS.POPC.INC.32 RZ, [R23+URZ] ;  /* 0x0000000017ff7f8c */ /* 0x0001e2000d8000ff */
[----:B------:R-:W-:Y:S02]  /*1480*/  SHF.R.U32.HI R24, RZ, UR16, R8 ;  /* 0x00000010ff187c19 */ /* 0x000fe40008011608 */
[----:B------:R-:W-:Y:S01]  /*1490*/  SHF.R.U32.HI R26, RZ, UR16, R7 ;  /* 0x00000010ff1a7c19 */ /* 0x000fe20008011607 */
[----:B------:R1:W-:Y:S01]  /*14a0*/  ATOMS.POPC.INC.32 RZ, [R25+URZ] ;  /* 0x0000000019ff7f8c */ /* 0x0003e2000d8000ff */
[-C--:B------:R-:W-:Y:S02]  /*14b0*/  LOP3.LUT R29, R29, R22.reuse, RZ, 0x30, !PT ;  /* 0x000000161d1d7212 */ /* 0x080fe400078e30ff */
[----:B------:R-:W-:Y:S01]  /*14c0*/  LOP3.LUT R24, R24, R22, RZ, 0x30, !PT ;  /* 0x0000001618187212 */ /* 0x000fe200078e30ff */
[----:B------:R2:W-:Y:S01]  /*14d0*/  ATOMS.POPC.INC.32 RZ, [R27+URZ] ;  /* 0x000000001bff7f8c */ /* 0x0005e2000d8000ff */
[----:B0-----:R-:W-:-:S02]  /*14e0*/  SHF.R.U32.HI R23, RZ, UR16, R6 ;  /* 0x00000010ff177c19 */ /* 0x001fc40008011606 */
[-C--:B------:R-:W-:Y:S02]  /*14f0*/  LOP3.LUT R26, R26, R22.reuse, RZ, 0x30, !PT ;  /* 0x000000161a1a7212 */ /* 0x080fe400078e30ff */
[----:B-1----:R-:W-:Y:S02]  /*1500*/  SHF.R.U32.HI R25, RZ, UR16, R5 ;  /* 0x00000010ff197c19 */ /* 0x002fe40008011605 */
[-C--:B------:R-:W-:Y:S02]  /*1510*/  LOP3.LUT R23, R23, R22.reuse, RZ, 0x30, !PT ;  /* 0x0000001617177212 */ /* 0x080fe400078e30ff */
[----:B--2---:R-:W-:Y:S02]  /*1520*/  SHF.R.U32.HI R27, RZ, UR16, R19 ;  /* 0x00000010ff1b7c19 */ /* 0x004fe40008011613 */
[----:B------:R-:W-:Y:S02]  /*1530*/  LEA R29, R29, UR17, 0x2 ;  /* 0x000000111d1d7c11 */ /* 0x000fe4000f8e10ff */
[----:B------:R-:W-:-:S02]  /*1540*/  LOP3.LUT R25, R25, R22, RZ, 0x30, !PT ;  /* 0x0000001619197212 */ /* 0x000fc400078e30ff */
[----:B------:R-:W-:Y:S01]  /*1550*/  LEA R24, R24, UR17, 0x2 ;  /* 0x0000001118187c11 */ /* 0x000fe2000f8e10ff */
[----:B------:R0:W-:Y:S01]  /*1560*/  ATOMS.POPC.INC.32 RZ, [R29+URZ] ;  /* 0x000000001dff7f8c */ /* 0x0001e2000d8000ff */
[----:B------:R-:W-:Y:S02]  /*1570*/  LOP3.LUT R27, R27, R22, RZ, 0x30, !PT ;  /* 0x000000161b1b7212 */ /* 0x000fe400078e30ff */
[----:B------:R-:W-:Y:S01]  /*1580*/  LEA R26, R26, UR17, 0x2 ;  /* 0x000000111a1a7c11 */ /* 0x000fe2000f8e10ff */
[----:B------:R1:W-:Y:S01]  /*1590*/  ATOMS.POPC.INC.32 RZ, [R24+URZ] ;  /* 0x0000000018ff7f8c */ /* 0x0003e2000d8000ff */
[----:B------:R-:W-:Y:S02]  /*15a0*/  LEA R23, R23, UR17, 0x2 ;  /* 0x0000001117177c11 */ /* 0x000fe4000f8e10ff */
[----:B------:R-:W-:Y:S01]  /*15b0*/  LEA R25, R25, UR17, 0x2 ;  /* 0x0000001119197c11 */ /* 0x000fe2000f8e10ff */
[----:B------:R2:W-:Y:S01]  /*15c0*/  ATOMS.POPC.INC.32 RZ, [R26+URZ] ;  /* 0x000000001aff7f8c */ /* 0x0005e2000d8000ff */
[----:B------:R-:W-:-:S02]  /*15d0*/  LEA R27, R27, UR17, 0x2 ;  /* 0x000000111b1b7c11 */ /* 0x000fc4000f8e10ff */
[----:B0-----:R-:W-:Y:S01]  /*15e0*/  SHF.R.U32.HI R29, RZ, UR16, R18 ;  /* 0x00000010ff1d7c19 */ /* 0x001fe20008011612 */
[----:B------:R0:W-:Y:S01]  /*15f0*/  ATOMS.POPC.INC.32 RZ, [R23+URZ] ;  /* 0x0000000017ff7f8c */ /* 0x0001e2000d8000ff */
[----:B-1----:R-:W-:Y:S02]  /*1600*/  SHF.R.U32.HI R24, RZ, UR16, R17 ;  /* 0x00000010ff187c19 */ /* 0x002fe40008011611 */
[----:B------:R-:W-:Y:S01]  /*1610*/  SHF.R.U32.HI R28, RZ, UR16, R15 ;  /* 0x00000010ff1c7c19 */ /* 0x000fe2000801160f */
[----:B------:R1:W-:Y:S01]  /*1620*/  ATOMS.POPC.INC.32 RZ, [R25+URZ] ;  /* 0x0000000019ff7f8c */ /* 0x0003e2000d8000ff */
[----:B--2---:R-:W-:Y:S02]  /*1630*/  SHF.R.U32.HI R26, RZ, UR16, R16 ;  /* 0x00000010ff1a7c19 */ /* 0x004fe40008011610 */
[----:B------:R-:W-:Y:S01]  /*1640*/  LOP3.LUT R29, R29, R22, RZ, 0x30, !PT ;  /* 0x000000161d1d7212 */ /* 0x000fe200078e30ff */
[----:B------:R2:W-:Y:S01]  /*1650*/  ATOMS.POPC.INC.32 RZ, [R27+URZ] ;  /* 0x000000001bff7f8c */ /* 0x0005e2000d8000ff */
[----:B0-----:R-:W-:-:S02]  /*1660*/  SHF.R.U32.HI R23, RZ, UR16, R2 ;  /* 0x00000010ff177c19 */ /* 0x001fc40008011602 */
[-C--:B------:R-:W-:Y:S02]  /*1670*/  LOP3.LUT R24, R24, R22.reuse, RZ, 0x30, !PT ;  /* 0x0000001618187212 */ /* 0x080fe400078e30ff */
[----:B-1----:R-:W-:Y:S02]  /*1680*/  SHF.R.U32.HI R25, RZ, UR16, R13 ;  /* 0x00000010ff197c19 */ /* 0x002fe4000801160d */
[-C--:B------:R-:W-:Y:S02]  /*1690*/  LOP3.LUT R26, R26, R22.reuse, RZ, 0x30, !PT ;  /* 0x000000161a1a7212 */ /* 0x080fe400078e30ff */
[----:B--2---:R-:W-:Y:S01]  /*16a0*/  SHF.R.U32.HI R27, RZ, UR16, R14 ;  /* 0x00000010ff1b7c19 */ /* 0x004fe2000801160e */
[----:B------:R-:W-:Y:S01]  /*16b0*/  UIADD3 UR16, UPT, UPT, UR16, 0x8, URZ ;  /* 0x0000000810107890 */ /* 0x000fe2000fffe0ff */
[----:B------:R-:W-:Y:S02]  /*16c0*/  LOP3.LUT R23, R23, R22, RZ, 0x30, !PT ;  /* 0x0000001617177212 */ /* 0x000fe400078e30ff */
[----:B------:R-:W-:-:S02]  /*16d0*/  LEA R29, R29, UR17, 0x2 ;  /* 0x000000111d1d7c11 */ /* 0x000fc4000f8e10ff */
[-C--:B------:R-:W-:Y:S02]  /*16e0*/  LOP3.LUT R25, R25, R22.reuse, RZ, 0x30, !PT ;  /* 0x0000001619197212 */ /* 0x080fe400078e30ff */
[----:B------:R-:W-:Y:S01]  /*16f0*/  ISETP.LE.AND P0, PT, R3, UR16, PT ;  /* 0x0000001003007c0c */ /* 0x000fe2000bf03270 */
[----:B------:R0:W-:Y:S01]  /*1700*/  ATOMS.POPC.INC.32 RZ, [R29+URZ] ;  /* 0x000000001dff7f8c */ /* 0x0001e2000d8000ff */
[----:B------:R-:W-:Y:S02]  /*1710*/  LEA R24, R24, UR17, 0x2 ;  /* 0x0000001118187c11 */ /* 0x000fe4000f8e10ff */
[-C--:B------:R-:W-:Y:S02]  /*1720*/  LOP3.LUT R27, R27, R22.reuse, RZ, 0x30, !PT ;  /* 0x000000161b1b7212 */ /* 0x080fe400078e30ff */
[----:B------:R-:W-:Y:S01]  /*1730*/  LEA R26, R26, UR17, 0x2 ;  /* 0x000000111a1a7c11 */ /* 0x000fe2000f8e10ff */
[----:B------:R0:W-:Y:S01]  /*1740*/  ATOMS.POPC.INC.32 RZ, [R24+URZ] ;  /* 0x0000000018ff7f8c */ /* 0x0001e2000d8000ff */
[----:B------:R-:W-:-:S02]  /*1750*/  LOP3.LUT R28, R28, R22, RZ, 0x30, !PT ;  /* 0x000000161c1c7212 */ /* 0x000fc400078e30ff */
[----:B------:R-:W-:Y:S01]  /*1760*/  LEA R23, R23, UR17, 0x2 ;  /* 0x0000001117177c11 */ /* 0x000fe2000f8e10ff */
[----:B------:R0:W-:Y:S01]  /*1770*/  ATOMS.POPC.INC.32 RZ, [R26+URZ] ;  /* 0x000000001aff7f8c */ /* 0x0001e2000d8000ff */
[----:B------:R-:W-:Y:S02]  /*1780*/  LEA R25, R25, UR17, 0x2 ;  /* 0x0000001119197c11 */ /* 0x000fe4000f8e10ff */
[----:B------:R-:W-:Y:S01]  /*1790*/  LEA R27, R27, UR17, 0x2 ;  /* 0x000000111b1b7c11 */ /* 0x000fe2000f8e10ff */
[----:B------:R0:W-:Y:S01]  /*17a0*/  ATOMS.POPC.INC.32 RZ, [R23+URZ] ;  /* 0x0000000017ff7f8c */ /* 0x0001e2000d8000ff */
[----:B------:R-:W-:-:S03]  /*17b0*/  LEA R28, R28, UR17, 0x2 ;  /* 0x000000111c1c7c11 */ /* 0x000fc6000f8e10ff */
[----:B------:R0:W-:Y:S04]  /*17c0*/  ATOMS.POPC.INC.32 RZ, [R25+URZ] ;  /* 0x0000000019ff7f8c */ /* 0x0001e8000d8000ff */
[----:B------:R0:W-:Y:S04]  /*17d0*/  ATOMS.POPC.INC.32 RZ, [R27+URZ] ;  /* 0x000000001bff7f8c */ /* 0x0001e8000d8000ff */
[----:B------:R0:W-:Y:S01]  /*17e0*/  ATOMS.POPC.INC.32 RZ, [R28+URZ] ;  /* 0x000000001cff7f8c */ /* 0x0001e2000d8000ff */
[----:B------:R-:W-:Y:S05]  /*17f0*/  @!P0 BRA `(.L_x_351) ;  /* 0xfffffff800dc8947 */ /* 0x000fea000383ffff */
.L_x_350:
[----:B------:R-:W-:Y:S05]  /*1800*/  BRA.U !UP0, `(.L_x_352) ;  /* 0xfffffff108dc7547 */ /* 0x000fea000b83ffff */
.L_x_347:
[----:B------:R-:W-:Y:S01]  /*1810*/  BAR.SYNC.DEFER_BLOCKING 0x0 ;  /* 0x0000000000007b1d */ /* 0x000fe20000010000 */
[----:B------:R-:W-:-:S05]  /*1820*/  ISETP.NE.AND P0, PT, R20, RZ, PT ;  /* 0x000000ff1400720c */ /* 0x000fca0003f05270 */
[----:B------:R-:W-:Y:S08]  /*1830*/  BSSY.RECONVERGENT B0, `(.L_x_353) ;  /* 0x0000164000007945 */ /* 0x000ff00003800200 */
[----:B------:R-:W-:Y:S05]  /*1840*/  @P0 BRA `(.L_x_354) ;  /* 0x0000001400880947 */ /* 0x000fea0003800000 */
[----:B------:R-:W-:Y:S01]  /*1850*/  UISETP.GE.U32.AND UP0, UPT, UR22, 0x7, UPT ;  /* 0x000000071600788c */ /* 0x000fe2000bf06070 */
[----:B0-23--:R-:W-:-:S08]  /*1860*/  IMAD.MOV.U32 R3, RZ, RZ, RZ ;  /* 0x000000ffff037224 */ /* 0x00dfd000078e00ff */
[----:B------:R-:W-:Y:S05]  /*1870*/  BRA.U !UP0, `(.L_x_355) ;  /* 0x00000005085c7547 */ /* 0x000fea000b800000 */
[----:B----4-:R-:W0:Y:S01]  /*1880*/  LDC.64 R2, c[0x0][0x380] ;  /* 0x0000e000ff027b82 */ /* 0x010e220000000a00 */
[----:B-1---5:R-:W-:-:S07]  /*1890*/  IMAD.MOV.U32 R5, RZ, RZ, RZ ;  /* 0x000000ffff057224 */ /* 0x022fce00078e00ff */
.L_x_372:
[----:B----4-:R-:W-:Y:S01]  /*18a0*/  IMAD R7, R5, 0x400, R0 ;  /* 0x0000040005077824 */ /* 0x010fe200078e0200 */
[----:B------:R-:W-:Y:S04]  /*18b0*/  BSSY.RECONVERGENT B1, `(.L_x_356) ;  /* 0x000000f000017945 */ /* 0x000fe80003800200 */
[----:B01----:R-:W1:Y:S04]  /*18c0*/  LDS R18, [R7] ;  /* 0x0000000007127984 */ /* 0x003e680000000800 */
[----:B--23--:R2:W3:Y:S04]  /*18d0*/  LDS R9, [R7+0x400] ;  /* 0x0004000007097984 */ /* 0x00c4e80000000800 */
        /* <DEDUP_REMOVED lines=8> */
[----:B------:R-:W-:Y:S01]  /*1960*/  LEA R17, R5, R4, 0x8 ;  /* 0x0000000405117211 */ /* 0x000fe200078e40ff */
[----:B------:R-:W-:-:S04]  /*1970*/  IMAD.MOV.U32 R19, RZ, RZ, RZ ;  /* 0x000000ffff137224 */ /* 0x000fc800078e00ff */
[----:B0-----:R-:W-:-:S05]  /*1980*/  IMAD.WIDE.U32 R16, R17, 0x8, R2 ;  /* 0x0000000811107825 */ /* 0x001fca00078e0002 */
[----:B------:R1:W-:Y:S02]  /*1990*/  REDG.E.ADD.64.STRONG.GPU desc[UR20][R16.64], R18 ;  /* 0x000000121000798e */ /* 0x0003e4000c12e514 */
.L_x_357:
[----:B------:R-:W-:Y:S05]  /*19a0*/  BSYNC.RECONVERGENT B1 ;  /* 0x0000000000017941 */ /* 0x000fea0003800200 */
.L_x_356:
        /* <DEDUP_REMOVED lines=9> */
[----:B-1----:R-:W-:Y:S02]  /*1a40*/  IMAD R17, R5, 0x100, R4 ;  /* 0x0000010005117824 */ /* 0x002fe400078e0204 */
[----:B------:R-:W-:Y:S02]  /*1a50*/  IMAD.MOV.U32 R18, RZ, RZ, R9 ;  /* 0x000000ffff127224 */ /* 0x000fe400078e0009 */
[----:B------:R-:W-:Y:S02]  /*1a60*/  VIADD R17, R17, 0x100 ;  /* 0x0000010011117836 */ /* 0x000fe40000000000 */
[----:B------:R-:W-:Y:S02]  /*1a70*/  IMAD.MOV.U32 R19, RZ, RZ, RZ ;  /* 0x000000ffff137224 */ /* 0x000fe400078e00ff */
[----:B------:R-:W-:-:S05]  /*1a80*/  IMAD.WIDE.U32 R16, R17, 0x8, R2 ;  /* 0x0000000811107825 */ /* 0x000fca00078e0002 */
[----:B------:R0:W-:Y:S02]  /*1a90*/  REDG.E.ADD.64.STRONG.GPU desc[UR20][R16.64], R18 ;  /* 0x000000121000798e */ /* 0x0001e4000c12e514 */
.L_x_359:
[----:B------:R-:W-:Y:S05]  /*1aa0*/  BSYNC.RECONVERGENT B1 ;  /* 0x0000000000017941 */ /* 0x000fea0003800200 */
.L_x_358:
[----:B------:R-:W-:Y:S04]  /*1ab0*/  BSSY.RECONVERGENT B1, `(.L_x_360) ;  /* 0x0000007000017945 */ /* 0x000fe80003800200 */
[----:B------:R-:W-:Y:S05]  /*1ac0*/  @!P0 BRA `(.L_x_361) ;  /* 0x0000000000148947 */ /* 0x000fea0003800000 */
[----:B01----:R-:W-:Y:S02]  /*1ad0*/  IMAD R17, R5, 0x100, R4 ;  /* 0x0000010005117824 */ /* 0x003fe400078e0204 */
[----:B------:R-:W-:-:S03]  /*1ae0*/  IMAD.MOV.U32 R23, RZ, RZ, RZ ;  /* 0x000000ffff177224 */ /* 0x000fc600078e00ff */
[----:B------:R-:W-:-:S05]  /*1af0*/  IADD3 R17, PT, PT, R17, 0x200, RZ ;  /* 0x0000020011117810 */ /* 0x000fca0007ffe0ff */
[----:B------:R-:W-:-:S05]  /*1b00*/  IMAD.WIDE.U32 R16, R17, 0x8, R2 ;  /* 0x0000000811107825 */ /* 0x000fca00078e0002 */
[----:B------:R2:W-:Y:S02]  /*1b10*/  REDG.E.ADD.64.STRONG.GPU desc[UR20][R16.64], R22 ;  /* 0x000000161000798e */ /* 0x0005e4000c12e514 */
.L_x_361:
[----:B------:R-:W-:Y:S05]  /*1b20*/  BSYNC.RECONVERGENT B1 ;  /* 0x0000000000017941 */ /* 0x000fea0003800200 */
.L_x_360:
[----:B------:R-:W-:Y:S04]  /*1b30*/  BSSY.RECONVERGENT B1, `(.L_x_362) ;  /* 0x0000007000017945 */ /* 0x000fe80003800200 */
[----:B------:R-:W-:Y:S05]  /*1b40*/  @!P1 BRA `(.L_x_363) ;  /* 0x0000000000149947 */ /* 0x000fea0003800000 */
[----:B012---:R-:W-:Y:S02]  /*1b50*/  IMAD R17, R5, 0x100, R4 ;  /* 0x0000010005117824 */ /* 0x007fe400078e0204 */
[----:B------:R-:W-:Y:S02]  /*1b60*/  IMAD.MOV.U32 R15, RZ, RZ, RZ ;  /* 0x000000ffff0f7224 */ /* 0x000fe400078e00ff */
[----:B------:R-:W-:-:S04]  /*1b70*/  VIADD R17, R17, 0x300 ;  /* 0x0000030011117836 */ /* 0x000fc80000000000 */
[----:B------:R-:W-:-:S05]  /*1b80*/  IMAD.WIDE.U32 R16, R17, 0x8, R2 ;  /* 0x0000000811107825 */ /* 0x000fca00078e0002 */
[----:B------:R3:W-:Y:S02]  /*1b90*/  REDG.E.ADD.64.STRONG.GPU desc[UR20][R16.64], R14 ;  /* 0x0000000e1000798e */ /* 0x0007e4000c12e514 */
.L_x_363:
[----:B------:R-:W-:Y:S05]  /*1ba0*/  BSYNC.RECONVERGENT B1 ;  /* 0x0000000000017941 */ /* 0x000fea0003800200 */
.L_x_362:
[----:B------:R-:W-:Y:S04]  /*1bb0*/  BSSY.RECONVERGENT B1, `(.L_x_364) ;  /* 0x0000007000017945 */ /* 0x000fe80003800200 */
[----:B------:R-:W-:Y:S05]  /*1bc0*/  @!P2 BRA `(.L_x_365) ;  /* 0x000000000014a947 */ /* 0x000fea0003800000 */
[----:B---3--:R-:W-:Y:S02]  /*1bd0*/  IMAD R15, R5, 0x100, R4 ;  /* 0x00000100050f7824 */ /* 0x008fe400078e0204 */
[----:B------:R-:W-:Y:S02]  /*1be0*/  HFMA2 R13, -RZ, RZ, 0, 0 ;  /* 0x00000000ff0d7431 */ /* 0x000fe400000001ff */
[----:B------:R-:W-:-:S04]  /*1bf0*/  VIADD R15, R15, 0x400 ;  /* 0x000004000f0f7836 */ /* 0x000fc80000000000 */
[----:B------:R-:W-:-:S05]  /*1c00*/  IMAD.WIDE.U32 R14, R15, 0x8, R2 ;  /* 0x000000080f0e7825 */ /* 0x000fca00078e0002 */
[----:B------:R4:W-:Y:S02]  /*1c10*/  REDG.E.ADD.64.STRONG.GPU desc[UR20][R14.64], R12 ;  /* 0x0000000c0e00798e */ /* 0x0009e4000c12e514 */
.L_x_365:
[----:B------:R-:W-:Y:S05]  /*1c20*/  BSYNC.RECONVERGENT B1 ;  /* 0x0000000000017941 */ /* 0x000fea0003800200 */
.L_x_364:
[----:B------:R-:W-:Y:S04]  /*1c30*/  BSSY.RECONVERGENT B1, `(.L_x_366) ;  /* 0x0000007000017945 */ /* 0x000fe80003800200 */
[----:B------:R-:W-:Y:S05]  /*1c40*/  @!P3 BRA `(.L_x_367) ;  /* 0x000000000014b947 */ /* 0x000fea0003800000 */
[----:B----4-:R-:W-:Y:S02]  /*1c50*/  IMAD R13, R5, 0x100, R4 ;  /* 0x00000100050d7824 */ /* 0x010fe400078e0204 */
[----:B------:R-:W-:Y:S02]  /*1c60*/  IMAD.MOV.U32 R7, RZ, RZ, RZ ;  /* 0x000000ffff077224 */ /* 0x000fe400078e00ff */
[----:B------:R-:W-:-:S04]  /*1c70*/  VIADD R13, R13, 0x500 ;  /* 0x000005000d0d7836 */ /* 0x000fc80000000000 */
[----:B------:R-:W-:-:S05]  /*1c80*/  IMAD.WIDE.U32 R12, R13, 0x8, R2 ;  /* 0x000000080d0c7825 */ /* 0x000fca00078e0002 */
[----:B------:R4:W-:Y:S02]  /*1c90*/  REDG.E.ADD.64.STRONG.GPU desc[UR20][R12.64], R6 ;  /* 0x000000060c00798e */ /* 0x0009e4000c12e514 */
.L_x_367:
[----:B------:R-:W-:Y:S05]  /*1ca0*/  BSYNC.RECONVERGENT B1 ;  /* 0x0000000000017941 */ /* 0x000fea0003800200 */
.L_x_366:
[----:B------:R-:W-:Y:S04]  /*1cb0*/  BSSY.RECONVERGENT B1, `(.L_x_368) ;  /* 0x0000007000017945 */ /* 0x000fe80003800200 */
[----:B------:R-:W-:Y:S05]  /*1cc0*/  @!P4 BRA `(.L_x_369) ;  /* 0x000000000014c947 */ /* 0x000fea0003800000 */
[----:B----4-:R-:W-:Y:S02]  /*1cd0*/  IMAD R7, R5, 0x100, R4 ;  /* 0x0000010005077824 */ /* 0x010fe400078e0204 */
[----:B------:R-:W-:Y:S02]  /*1ce0*/  IMAD.MOV.U32 R9, RZ, RZ, RZ ;  /* 0x000000ffff097224 */ /* 0x000fe400078e00ff */
[----:B------:R-:W-:-:S04]  /*1cf0*/  VIADD R7, R7, 0x600 ;  /* 0x0000060007077836 */ /* 0x000fc80000000000 */
[----:B------:R-:W-:-:S05]  /*1d00*/  IMAD.WIDE.U32 R6, R7, 0x8, R2 ;  /* 0x0000000807067825 */ /* 0x000fca00078e0002 */
[----:B------:R4:W-:Y:S02]  /*1d10*/  REDG.E.ADD.64.STRONG.GPU desc[UR20][R6.64], R8 ;  /* 0x000000080600798e */ /* 0x0009e4000c12e514 */
.L_x_369:
[----:B------:R-:W-:Y:S05]  /*1d20*/  BSYNC.RECONVERGENT B1 ;  /* 0x0000000000017941 */ /* 0x000fea0003800200 */
.L_x_368:
[----:B------:R-:W-:Y:S04]  /*1d30*/  BSSY.RECONVERGENT B1, `(.L_x_370) ;  /* 0x0000007000017945 */ /* 0x000fe80003800200 */
[----:B------:R-:W-:Y:S05]  /*1d40*/  @!P5 BRA `(.L_x_371) ;  /* 0x000000000014d947 */ /* 0x000fea0003800000 */
[----:B----4-:R-:W-:Y:S01]  /*1d50*/  LEA R7, R5, R4, 0x8 ;  /* 0x0000000405077211 */ /* 0x010fe200078e40ff */
[----:B------:R-:W-:-:S04]  /*1d60*/  IMAD.MOV.U32 R11, RZ, RZ, RZ ;  /* 0x000000ffff0b7224 */ /* 0x000fc800078e00ff */
[----:B------:R-:W-:-:S04]  /*1d70*/  VIADD R7, R7, 0x700 ;  /* 0x0000070007077836 */ /* 0x000fc80000000000 */
[----:B------:R-:W-:-:S05]  /*1d80*/  IMAD.WIDE.U32 R6, R7, 0x8, R2 ;  /* 0x0000000807067825 */ /* 0x000fca00078e0002 */
[----:B------:R4:W-:Y:S02]  /*1d90*/  REDG.E.ADD.64.STRONG.GPU desc[UR20][R6.64], R10 ;  /* 0x0000000a0600798e */ /* 0x0009e4000c12e514 */
.L_x_371:
[----:B------:R-:W-:Y:S05]  /*1da0*/  BSYNC.RECONVERGENT B1 ;  /* 0x0000000000017941 */ /* 0x000fea0003800200 */
.L_x_370:
[----:B------:R-:W-:-:S05]  /*1db0*/  VIADD R5, R5, 0x8 ;  /* 0x0000000805057836 */ /* 0x000fca0000000000 */
[----:B------:R-:W-:-:S13]  /*1dc0*/  ISETP.NE.AND P0, PT, R5, UR27, PT ;  /* 0x0000001b05007c0c */ /* 0x000fda000bf05270 */
[----:B------:R-:W-:Y:S05]  /*1dd0*/  @P0 BRA `(.L_x_372) ;  /* 0xfffffff800b00947 */ /* 0x000fea000383ffff */
[----:B------:R-:W-:-:S07]  /*1de0*/  IMAD.U32 R3, RZ, RZ, UR27 ;  /* 0x0000001bff037e24 */ /* 0x000fce000f8e00ff */
.L_x_355:
[----:B------:R-:W-:Y:S02]  /*1df0*/  UISETP.NE.AND UP0, UPT, UR24, URZ, UPT ;  /* 0x000000ff1800728c */ /* 0x000fe4000bf05270 */
[----:B----45:R-:W-:Y:S02]  /*1e00*/  IMAD.U32 R8, RZ, RZ, UR24 ;  /* 0x00000018ff087e24 */ /* 0x030fe4000f8e00ff */
[----:B-1----:R-:W-:-:S03]  /*1e10*/  IMAD.U32 R5, RZ, RZ, UR25 ;  /* 0x00000019ff057e24 */ /* 0x002fc6000f8e00ff */
[----:B------:R-:W-:Y:S01]  /*1e20*/  IADD3 R8, PT, PT, R8, -0x1, RZ ;  /* 0xffffffff08087810 */ /* 0x000fe20007ffe0ff */
[----:B------:R-:W-:Y:S01]  /*1e30*/  VIADD R5, R5, 0xffffffff ;  /* 0xffffffff05057836 */ /* 0x000fe20000000000 */
[----:B------:R-:W-:Y:S06]  /*1e40*/  BRA.U !UP0, `(.L_x_373) ;  /* 0x0000000508707547 */ /* 0x000fec000b800000 */
[----:B------:R-:W-:-:S13]  /*1e50*/  ISETP.GE.U32.AND P0, PT, R8, 0x3, PT ;  /* 0x000000030800780c */ /* 0x000fda0003f06070 */
[----:B------:R-:W-:Y:S05]  /*1e60*/  @!P0 BRA `(.L_x_374) ;  /* 0x0000000000bc8947 */ /* 0x000fea0003800000 */
[----:B------:R-:W-:Y:S01]  /*1e70*/  IMAD R7, R3, 0x400, R0 ;  /* 0x0000040003077824 */ /* 0x000fe200078e0200 */
[----:B------:R-:W-:Y:S04]  /*1e80*/  BSSY.RECONVERGENT B1, `(.L_x_375) ;  /* 0x000000f000017945 */ /* 0x000fe80003800200 */
[----:B------:R-:W1:Y:S04]  /*1e90*/  LDS R12, [R7] ;  /* 0x00000000070c7984 */ /* 0x000e680000000800 */
[----:B------:R-:W4:Y:S04]  /*1ea0*/  LDS R9, [R7+0x400] ;  /* 0x0004000007097984 */ /* 0x000f280000000800 */
[----:B------:R-:W5:Y:S04]  /*1eb0*/  LDS R6, [R7+0x800] ;  /* 0x0008000007067984 */ /* 0x000f680000000800 */
[----:B------:R-:W0:Y:S01]  /*1ec0*/  LDS R2, [R7+0xc00] ;  /* 0x000c000007027984 */ /* 0x000e220000000800 */
[----:B-1----:R-:W-:-:S02]  /*1ed0*/  ISETP.NE.AND P0, PT, R12, RZ, PT ;  /* 0x000000ff0c00720c */ /* 0x002fc40003f05270 */
[----:B----4-:R-:W-:Y:S02]  /*1ee0*/  ISETP.NE.AND P1, PT, R9, RZ, PT ;  /* 0x000000ff0900720c */ /* 0x010fe40003f25270 */
[----:B-----5:R-:W-:Y:S02]  /*1ef0*/  ISETP.NE.AND P2, PT, R6, RZ, PT ;  /* 0x000000ff0600720c */ /* 0x020fe40003f45270 */
[----:B0-----:R-:W-:-:S07]  /*1f00*/  ISETP.NE.AND P3, PT, R2, RZ, PT ;  /* 0x000000ff0200720c */ /* 0x001fce0003f65270 */
[----:B------:R-:W-:Y:S06]  /*1f10*/  @!P0 BRA `(.L_x_376) ;  /* 0x0000000000148947 */ /* 0x000fec0003800000 */
[----:B------:R-:W0:Y:S01]  /*1f20*/  LDC.64 R10, c[0x0][0x380] ;  /* 0x0000e000ff0a7b82 */ /* 0x000e220000000a00 */
[----:B------:R-:W-:Y:S02]  /*1f30*/  IMAD R7, R3, 0x100, R4 ;  /* 0x0000010003077824 */ /* 0x000fe400078e0204 */
[----:B------:R-:W-:Y:S02]  /*1f40*/  IMAD.MOV.U32 R13, RZ, RZ, RZ ;  /* 0x000000ffff0d7224 */ /* 0x000fe400078e00ff */
[----:B0-----:R-:W-:-:S05]  /*1f50*/  IMAD.WIDE.U32 R10, R7, 0x8, R10 ;  /* 0x00000008070a7825 */ /* 0x001fca00078e000a */
[----:B------:R0:W-:Y:S02]  /*1f60*/  REDG.E.ADD.64.STRONG.GPU desc[UR20][R10.64], R12 ;  /* 0x0000000c0a00798e */ /* 0x0001e4000c12e514 */
.L_x_376:
[----:B------:R-:W-:Y:S05]  /*1f70*/  BSYNC.RECONVERGENT B1 ;  /* 0x0000000000017941 */ /* 0x000fea0003800200 */
.L_x_375:
[----:B------:R-:W-:Y:S04]  /*1f80*/  BSSY.RECONVERGENT B1, `(.L_x_377) ;  /* 0x0000009000017945 */ /* 0x000fe80003800200 */
[----:B------:R-:W-:Y:S05]  /*1f90*/  @!P1 BRA `(.L_x_378) ;  /* 0x00000000001c9947 */ /* 0x000fea0003800000 */
[----:B0-----:R-:W0:Y:S01]  /*1fa0*/  LDC.64 R10, c[0x0][0x380] ;  /* 0x0000e000ff0a7b82 */ /* 0x001e220000000a00 */
[----:B------:R-:W-:Y:S01]  /*1fb0*/  IMAD R7, R3, 0x100, R4 ;  /* 0x0000010003077824 */ /* 0x000fe200078e0204 */
[----:B------:R-:W-:Y:S01]  /*1fc0*/  MOV R12, R9 ;  /* 0x00000009000c7202 */ /* 0x000fe20000000f00 */
[----:B------:R-:W-:Y:S02]  /*1fd0*/  IMAD.MOV.U32 R13, RZ, RZ, RZ ;  /* 0x000000ffff0d7224 */ /* 0x000fe400078e00ff */
[----:B------:R-:W-:-:S04]  /*1fe0*/  VIADD R7, R7, 0x100 ;  /* 0x0000010007077836 */ /* 0x000fc80000000000 */
[----:B0-----:R-:W-:-:S05]  /*1ff0*/  IMAD.WIDE.U32 R10, R7, 0x8, R10 ;  /* 0x00000008070a7825 */ /* 0x001fca00078e000a */
[----:B------:R1:W-:Y:S02]  /*2000*/  REDG.E.ADD.64.STRONG.GPU desc[UR20][R10.64], R12 ;  /* 0x0000000c0a00798e */ /* 0x0003e4000c12e514 */
.L_x_378:
[----:B------:R-:W-:Y:S05]  /*2010*/  BSYNC.RECONVERGENT B1 ;  /* 0x0000000000017941 */ /* 0x000fea0003800200 */
.L_x_377:
[----:B------:R-:W-:Y:S04]  /*2020*/  BSSY.RECONVERGENT B1, `(.L_x_379) ;  /* 0x0000008000017945 */ /* 0x000fe80003800200 */
[----:B------:R-:W-:Y:S05]  /*2030*/  @!P2 BRA `(.L_x_380) ;  /* 0x000000000018a947 */ /* 0x000fea0003800000 */
[----:B01----:R-:W0:Y:S01]  /*2040*/  LDC.64 R10, c[0x0][0x380] ;  /* 0x0000e000ff0a7b82 */ /* 0x003e220000000a00 */
[----:B------:R-:W-:-:S04]  /*2050*/  IMAD R7, R3, 0x100, R4 ;  /* 0x0000010003077824 */ /* 0x000fc800078e0204 */
[----:B------:R-:W-:-:S04]  /*2060*/  VIADD R7, R7, 0x200 ;  /* 0x0000020007077836 */ /* 0x000fc80000000000 */
[----:B0-----:R-:W-:-:S04]  /*2070*/  IMAD.WIDE.U32 R10, R7, 0x8, R10 ;  /* 0x00000008070a7825 */ /* 0x001fc800078e000a */
[----:B------:R-:W-:-:S05]  /*2080*/  IMAD.MOV.U32 R7, RZ, RZ, RZ ;  /* 0x000000ffff077224 */ /* 0x000fca00078e00ff */
[----:B------:R4:W-:Y:S02]  /*2090*/  REDG.E.ADD.64.STRONG.GPU desc[UR20][R10.64], R6 ;  /* 0x000000060a00798e */ /* 0x0009e4000c12e514 */
.L_x_380:
[----:B------:R-:W-:Y:S05]  /*20a0*/  BSYNC.RECONVERGENT B1 ;  /* 0x0000000000017941 */ /* 0x000fea0003800200 */
.L_x_379:
[----:B------:R-:W-:Y:S04]  /*20b0*/  BSSY.RECONVERGENT B1, `(.L_x_381) ;  /* 0x0000009000017945 */ /* 0x000fe80003800200 */
[----:B------:R-:W-:Y:S05]  /*20c0*/  @!P3 BRA `(.L_x_382) ;  /* 0x00000000001cb947 */ /* 0x000fea0003800000 */
[----:B----4-:R-:W4:Y:S01]  /*20d0*/  LDC.64 R6, c[0x0][0x380] ;  /* 0x0000e000ff067b82 */ /* 0x010f220000000a00 */
[----:B------:R-:W-:Y:S01]  /*20e0*/  IMAD R9, R3, 0x100, R4 ;  /* 0x0000010003097824 */ /* 0x000fe200078e0204 */
[----:B01----:R-:W-:Y:S01]  /*20f0*/  MOV R10, R2 ;  /* 0x00000002000a7202 */ /* 0x003fe20000000f00 */
[----:B------:R-:W-:Y:S02]  /*2100*/  IMAD.MOV.U32 R11, RZ, RZ, RZ ;  /* 0x000000ffff0b7224 */ /* 0x000fe400078e00ff */
[----:B------:R-:W-:-:S04]  /*2110*/  VIADD R9, R9, 0x300 ;  /* 0x0000030009097836 */ /* 0x000fc80000000000 */
[----:B----4-:R-:W-:-:S05]  /*2120*/  IMAD.WIDE.U32 R6, R9, 0x8, R6 ;  /* 0x0000000809067825 */ /* 0x010fca00078e0006 */
[----:B------:R0:W-:Y:S02]  /*2130*/  REDG.E.ADD.64.STRONG.GPU desc[UR20][R6.64], R10 ;  /* 0x0000000a0600798e */ /* 0x0001e4000c12e514 */
.L_x_382:
[----:B------:R-:W-:Y:S05]  /*2140*/  BSYNC.RECONVERGENT B1 ;  /* 0x0000000000017941 */ /* 0x000fea0003800200 */
.L_x_381:
[----:B------:R-:W-:-:S07]  /*2150*/  VIADD R3, R3, 0x4 ;  /* 0x0000000403037836 */ /* 0x000fce0000000000 */
.L_x_374:
[----:B------:R-:W-:Y:S01]  /*2160*/  UISETP.NE.AND UP0, UPT, UR25, URZ, UPT ;  /* 0x000000ff1900728c */ /* 0x000fe2000bf05270 */
[----:B------:R-:W-:Y:S08]  /*2170*/  BSSY.RECONVERGENT B1, `(.L_x_373) ;  /* 0x0000029000017945 */ /* 0x000ff00003800200 */
[----:B------:R-:W-:Y:S05]  /*2180*/  BRA.U !UP0, `(.L_x_383) ;  /* 0x00000001089c7547 */ /* 0x000fea000b800000 */
[----:B------:R-:W-:-:S13]  /*2190*/  ISETP.NE.AND P0, PT, R5, RZ, PT ;  /* 0x000000ff0500720c */ /* 0x000fda0003f05270 */
[----:B------:R-:W-:Y:S05]  /*21a0*/  @!P0 BRA `(.L_x_384) ;  /* 0x0000000000648947 */ /* 0x000fea0003800000 */
[----:B0---4-:R-:W-:Y:S01]  /*21b0*/  IMAD R6, R3, 0x400, R0 ;  /* 0x0000040003067824 */ /* 0x011fe200078e0200 */
[----:B------:R-:W-:Y:S04]  /*21c0*/  BSSY.RECONVERGENT B2, `(.L_x_385) ;  /* 0x000000c000027945 */ /* 0x000fe80003800200 */
[----:B------:R-:W0:Y:S04]  /*21d0*/  LDS R2, [R6] ;  /* 0x0000000006027984 */ /* 0x000e280000000800 */
[----:B------:R-:W4:Y:S01]  /*21e0*/  LDS R9, [R6+0x400] ;  /* 0x0004000006097984 */ /* 0x000f220000000800 */
[----:B0-----:R-:W-:-:S02]  /*21f0*/  ISETP.NE.AND P0, PT, R2, RZ, PT ;  /* 0x000000ff0200720c */ /* 0x001fc40003f05270 */
[----:B----4-:R-:W-:-:S11]  /*2200*/  ISETP.NE.AND P1, PT, R9, RZ, PT ;  /* 0x000000ff0900720c */ /* 0x010fd60003f25270 */
[----:B------:R-:W-:Y:S05]  /*2210*/  @!P0 BRA `(.L_x_386) ;  /* 0x0000000000188947 */ /* 0x000fea0003800000 */
[----:B------:R-:W0:Y:S01]  /*2220*/  LDC.64 R6, c[0x0][0x380] ;  /* 0x0000e000ff067b82 */ /* 0x000e220000000a00 */
[----:B-1----:R-:W-:-:S04]  /*2230*/  IMAD R11, R3, 0x100, R4 ;  /* 0x00000100030b7824 */ /* 0x002fc800078e0204 */
[----:B0-----:R-:W-:-:S04]  /*2240*/  IMAD.WIDE.U32 R10, R11, 0x8, R6 ;  /* 0x000000080b0a7825 */ /* 0x001fc800078e0006 */
[----:B------:R-:W-:Y:S02]  /*2250*/  IMAD.MOV.U32 R6, RZ, RZ, R2 ;  /* 0x000000ffff067224 */ /* 0x000fe400078e0002 */
[----:B------:R-:W-:-:S05]  /*2260*/  IMAD.MOV.U32 R7, RZ, RZ, RZ ;  /* 0x000000ffff077224 */ /* 0x000fca00078e00ff */
[----:B------:R0:W-:Y:S02]  /*2270*/  REDG.E.ADD.64.STRONG.GPU desc[UR20][R10.64], R6 ;  /* 0x000000060a00798e */ /* 0x0001e4000c12e514 */
.L_x_386:
[----:B------:R-:W-:Y:S05]  /*2280*/  BSYNC.RECONVERGENT B2 ;  /* 0x0000000000027941 */ /* 0x000fea0003800200 */
.L_x_385:
[----:B------:R-:W-:Y:S04]  /*2290*/  BSSY.RECONVERGENT B2, `(.L_x_387) ;  /* 0x0000009000027945 */ /* 0x000fe80003800200 */
[----:B------:R-:W-:Y:S05]  /*22a0*/  @!P1 BRA `(.L_x_388) ;  /* 0x00000000001c9947 */ /* 0x000fea0003800000 */
[----:B0-----:R-:W0:Y:S01]  /*22b0*/  LDC.64 R6, c[0x0][0x380] ;  /* 0x0000e000ff067b82 */ /* 0x001e220000000a00 */
[----:B------:R-:W-:-:S05]  /*22c0*/  LEA R2, R3, R4, 0x8 ;  /* 0x0000000403027211 */ /* 0x000fca00078e40ff */
[----:B-1----:R-:W-:-:S04]  /*22d0*/  VIADD R11, R2, 0x100 ;  /* 0x00000100020b7836 */ /* 0x002fc80000000000 */
[----:B0-----:R-:W-:-:S04]  /*22e0*/  IMAD.WIDE.U32 R10, R11, 0x8, R6 ;  /* 0x000000080b0a7825 */ /* 0x001fc800078e0006 */
[----:B------:R-:W-:Y:S02]  /*22f0*/  IMAD.MOV.U32 R6, RZ, RZ, R9 ;  /* 0x000000ffff067224 */ /* 0x000fe400078e0009 */
[----:B------:R-:W-:-:S05]  /*2300*/  IMAD.MOV.U32 R7, RZ, RZ, RZ ;  /* 0x000000ffff077224 */ /* 0x000fca00078e00ff */
[----:B------:R4:W-:Y:S02]  /*2310*/  REDG.E.ADD.64.STRONG.GPU desc[UR20][R10.64], R6 ;  /* 0x000000060a00798e */ /* 0x0009e4000c12e514 */
.L_x_388:
[----:B------:R-:W-:Y:S05]  /*2320*/  BSYNC.RECONVERGENT B2 ;  /* 0x0000000000027941 */ /* 0x000fea0003800200 */
.L_x_387:
[----:B------:R-:W-:-:S07]  /*2330*/  VIADD R3, R3, 0x2 ;  /* 0x0000000203037836 */ /* 0x000fce0000000000 */
.L_x_384:
[----:B------:R-:W-:-:S09]  /*2340*/  UISETP.NE.AND UP0, UPT, UR9, URZ, UPT ;  /* 0x000000ff0900728c */ /* 0x000fd2000bf05270 */
[----:B------:R-:W-:Y:S05]  /*2350*/  BRA.U !UP0, `(.L_x_383) ;  /* 0x0000000108287547 */ /* 0x000fea000b800000 */
[----:B------:R-:W-:-:S05]  /*2360*/  IMAD R2, R3, 0x400, R0 ;  /* 0x0000040003027824 */ /* 0x000fca00078e0200 */
[----:B------:R-:W5:Y:S02]  /*2370*/  LDS R9, [R2] ;  /* 0x0000000002097984 */ /* 0x000f640000000800 */
[----:B-----5:R-:W-:-:S13]  /*2380*/  ISETP.NE.AND P0, PT, R9, RZ, PT ;  /* 0x000000ff0900720c */ /* 0x020fda0003f05270 */
[----:B------:R-:W-:Y:S05]  /*2390*/  @!P0 BRA `(.L_x_383) ;  /* 0x0000000000188947 */ /* 0x000fea0003800000 */
[----:B0---4-:R-:W0:Y:S01]  /*23a0*/  LDC.64 R6, c[0x0][0x380] ;  /* 0x0000e000ff067b82 */ /* 0x011e220000000a00 */
[----:B------:R-:W-:-:S04]  /*23b0*/  IMAD R3, R3, 0x100, R4 ;  /* 0x0000010003037824 */ /* 0x000fc800078e0204 */
[----:B0-----:R-:W-:Y:S01]  /*23c0*/  IMAD.WIDE.U32 R2, R3, 0x8, R6 ;  /* 0x0000000803027825 */ /* 0x001fe200078e0006 */
[----:B------:R-:W-:-:S03]  /*23d0*/  MOV R6, R9 ;  /* 0x0000000900067202 */ /* 0x000fc60000000f00 */
[----:B------:R-:W-:-:S05]  /*23e0*/  IMAD.MOV.U32 R7, RZ, RZ, RZ ;  /* 0x000000ffff077224 */ /* 0x000fca00078e00ff */
[----:B------:R0:W-:Y:S02]  /*23f0*/  REDG.E.ADD.64.STRONG.GPU desc[UR20][R2.64], R6 ;  /* 0x000000060200798e */ /* 0x0001e4000c12e514 */
.L_x_383:
[----:B------:R-:W-:Y:S05]  /*2400*/  BSYNC.RECONVERGENT B1 ;  /* 0x0000000000017941 */ /* 0x000fea0003800200 */
.L_x_373:
[----:B------:R-:W-:-:S13]  /*2410*/  ISETP.GT.U32.AND P0, PT, R4, 0x7f, PT ;  /* 0x0000007f0400780c */ /* 0x000fda0003f04070 */
[----:B------:R-:W-:Y:S05]  /*2420*/  @P0 BRA `(.L_x_354) ;  /* 0x0000000800900947 */ /* 0x000fea0003800000 */
[----:B------:R-:W-:Y:S01]  /*2430*/  UISETP.GE.U32.AND UP0, UPT, UR22, 0x7, UPT ;  /* 0x000000071600788c */ /* 0x000fe2000bf06070 */
[----:B0-----:R-:W-:-:S08]  /*2440*/  IMAD.MOV.U32 R3, RZ, RZ, RZ ;  /* 0x000000ffff037224 */ /* 0x001fd000078e00ff */
[----:B------:R-:W-:Y:S05]  /*2450*/  BRA.U !UP0, `(.L_x_389) ;  /* 0x0000000508147547 */ /* 0x000fea000b800000 */
[----:B------:R-:W0:Y:S01]  /*2460*/  LDC.64 R2, c[0x0][0x380] ;  /* 0x0000e000ff027b82 */ /* 0x000e220000000a00 */
[----:B------:R-:W-:-:S07]  /*2470*/  IMAD.MOV.U32 R9, RZ, RZ, RZ ;  /* 0x000000ffff097224 */ /* 0x000fce00078e00ff */
.L_x_406:
[C---:B01--4-:R-:W-:Y:S01]  /*2480*/  IMAD R11, R9.reuse, 0x400, R0 ;  /* 0x00000400090b7824 */ /* 0x053fe200078e0200 */
[----:B------:R-:W-:Y:S01]  /*2490*/  BSSY.RECONVERGENT B1, `(.L_x_390) ;  /* 0x0000011000017945 */ /* 0x000fe20003800200 */
[C---:B--23--:R-:W-:Y:S02]  /*24a0*/  IMAD R7, R9.reuse, 0x100, R4 ;  /* 0x0000010009077824 */ /* 0x04cfe400078e0204 */
[----:B------:R-:W-:Y:S01]  /*24b0*/  VIADD R9, R9, 0x8 ;  /* 0x0000000809097836 */ /* 0x000fe20000000000 */
[----:B---3--:R-:W1:Y:S01]  /*24c0*/  LDS R14, [R11+0x200] ;  /* 0x000200000b0e7984 */ /* 0x008e620000000800 */
[----:B0-----:R-:W-:-:S03]  /*24d0*/  IMAD.WIDE.U32 R6, R7, 0x8, R2 ;  /* 0x0000000807067825 */ /* 0x001fc600078e0002 */
[----:B------:R-:W0:Y:S04]  /*24e0*/  LDS R13, [R11+0x600] ;  /* 0x000600000b0d7984 */ /* 0x000e280000000800 */
[----:B--2---:R2:W3:Y:S04]  /*24f0*/  LDS R17, [R11+0xa00] ;  /* 0x000a00000b117984 */ /* 0x0044e80000000800 */
        /* <DEDUP_REMOVED lines=8> */
[----:B------:R-:W-:-:S05]  /*2580*/  HFMA2 R15, -RZ, RZ, 0, 0 ;  /* 0x00000000ff0f7431 */ /* 0x000fca00000001ff */
[----:B------:R0:W-:Y:S02]  /*2590*/  REDG.E.ADD.64.STRONG.GPU desc[UR20][R6.64+0x400], R14 ;  /* 0x0004000e0600798e */ /* 0x0001e4000c12e514 */
.L_x_391:
[----:B------:R-:W-:Y:S05]  /*25a0*/  BSYNC.RECONVERGENT B1 ;  /* 0x0000000000017941 */ /* 0x000fea0003800200 */
.L_x_390:
[----:B------:R-:W-:Y:S04]  /*25b0*/  BSSY.RECONVERGENT B1, `(.L_x_392) ;  /* 0x0000005000017945 */ /* 0x000fe80003800200 */
[----:B------:R-:W-:Y:S05]  /*25c0*/  @!P1 BRA `(.L_x_393) ;  /* 0x00000000000c9947 */ /* 0x000fea0003800000 */
[----:B0-----:R-:W-:Y:S02]  /*25d0*/  IMAD.MOV.U32 R14, RZ, RZ, R13 ;  /* 0x000000ffff0e7224 */ /* 0x001fe400078e000d */
[----:B------:R-:W-:-:S05]  /*25e0*/  IMAD.MOV.U32 R15, RZ, RZ, RZ ;  /* 0x000000ffff0f7224 */ /* 0x000fca00078e00ff */
[----:B------:R1:W-:Y:S02]  /*25f0*/  REDG.E.ADD.64.STRONG.GPU desc[UR20][R6.64+0xc00], R14 ;  /* 0x000c000e0600798e */ /* 0x0003e4000c12e514 */
.L_x_393:
[----:B------:R-:W-:Y:S05]  /*2600*/  BSYNC.RECONVERGENT B1 ;  /* 0x0000000000017941 */ /* 0x000fea0003800200 */
.L_x_392:
[----:B------:R-:W-:Y:S01]  /*2610*/  ISETP.NE.AND P6, PT, R17, RZ, PT ;  /* 0x000000ff1100720c */ /* 0x000fe20003fc5270 */
[----:B------:R-:W-:Y:S01]  /*2620*/  BSSY.RECONVERGENT B1, `(.L_x_394) ;  /* 0x000000b000017945 */ /* 0x000fe20003800200 */
[----:B------:R-:W-:Y:S02]  /*2630*/  ISETP.NE.AND P0, PT, R9, UR27, PT ;  /* 0x0000001b09007c0c */ /* 0x000fe4000bf05270 */
        /* <DEDUP_REMOVED lines=9> */
.L_x_395:
[----:B------:R-:W-:Y:S05]  /*26d0*/  BSYNC.RECONVERGENT B1 ;  /* 0x0000000000017941 */ /* 0x000fea0003800200 */
.L_x_394:
[----:B------:R-:W-:Y:S04]  /*26e0*/  BSSY.RECONVERGENT B1, `(.L_x_396) ;  /* 0x0000005000017945 */ /* 0x000fe80003800200 */
[----:B------:R-:W-:Y:S05]  /*26f0*/  @!P1 BRA `(.L_x_397) ;  /* 0x00000000000c9947 */ /* 0x000fea0003800000 */
[----:B012---:R-:W-:Y:S02]  /*2700*/  IMAD.MOV.U32 R14, RZ, RZ, R18 ;  /* 0x000000ffff0e7224 */ /* 0x007fe400078e0012 */
[----:B------:R-:W-:-:S05]  /*2710*/  IMAD.MOV.U32 R15, RZ, RZ, RZ ;  /* 0x000000ffff0f7224 */ /* 0x000fca00078e00ff */
[----:B------:R3:W-:Y:S02]  /*2720*/  REDG.E.ADD.64.STRONG.GPU desc[UR20][R6.64+0x1c00], R14 ;  /* 0x001c000e0600798e */ /* 0x0007e4000c12e514 */
.L_x_397:
[----:B------:R-:W-:Y:S05]  /*2730*/  BSYNC.RECONVERGENT B1 ;  /* 0x0000000000017941 */ /* 0x000fea0003800200 */
.L_x_396:
[----:B------:R-:W-:Y:S04]  /*2740*/  BSSY.RECONVERGENT B1, `(.L_x_398) ;  /* 0x0000005000017945 */ /* 0x000fe80003800200 */
[----:B------:R-:W-:Y:S05]  /*2750*/  @!P2 BRA `(.L_x_399) ;  /* 0x00000000000ca947 */ /* 0x000fea0003800000 */
[----:B0123--:R-:W-:Y:S01]  /*2760*/  MOV R14, R19 ;  /* 0x00000013000e7202 */ /* 0x00ffe20000000f00 */
[----:B------:R-:W-:-:S05]  /*2770*/  IMAD.MOV.U32 R15, RZ, RZ, RZ ;  /* 0x000000ffff0f7224 */ /* 0x000fca00078e00ff */
[----:B------:R4:W-:Y:S02]  /*2780*/  REDG.E.ADD.64.STRONG.GPU desc[UR20][R6.64+0x2400], R14 ;  /* 0x0024000e0600798e */ /* 0x0009e4000c12e514 */
.L_x_399:
[----:B------:R-:W-:Y:S05]  /*2790*/  BSYNC.RECONVERGENT B1 ;  /* 0x0000000000017941 */ /* 0x000fea0003800200 */
.L_x_398:
[----:B------:R-:W-:Y:S04]  /*27a0*/  BSSY.RECONVERGENT B1, `(.L_x_400) ;  /* 0x0000004000017945 */ /* 0x000fe80003800200 */
[----:B------:R-:W-:Y:S05]  /*27b0*/  @!P3 BRA `(.L_x_401) ;  /* 0x000000000008b947 */ /* 0x000fea0003800000 */
[----:B------:R-:W-:-:S05]  /*27c0*/  IMAD.MOV.U32 R17, RZ, RZ, RZ ;  /* 0x000000ffff117224 */ /* 0x000fca00078e00ff */
[----:B------:R0:W-:Y:S02]  /*27d0*/  REDG.E.ADD.64.STRONG.GPU desc[UR20][R6.64+0x2c00], R16 ;  /* 0x002c00100600798e */ /* 0x0001e4000c12e514 */
.L_x_401:
[----:B------:R-:W-:Y:S05]  /*27e0*/  BSYNC.RECONVERGENT B1 ;  /* 0x0000000000017941 */ /* 0x000fea0003800200 */
.L_x_400:
[----:B------:R-:W-:Y:S04]  /*27f0*/  BSSY.RECONVERGENT B1, `(.L_x_402) ;  /* 0x0000004000017945 */ /* 0x000fe80003800200 */
[----:B------:R-:W-:Y:S05]  /*2800*/  @!P4 BRA `(.L_x_403) ;  /* 0x000000000008c947 */ /* 0x000fea0003800000 */
[----:B------:R-:W-:-:S05]  /*2810*/  IMAD.MOV.U32 R13, RZ, RZ, RZ ;  /* 0x000000ffff0d7224 */ /* 0x000fca00078e00ff */
[----:B------:R0:W-:Y:S02]  /*2820*/  REDG.E.ADD.64.STRONG.GPU desc[UR20][R6.64+0x3400], R12 ;  /* 0x0034000c0600798e */ /* 0x0001e4000c12e514 */
.L_x_403:
[----:B------:R-:W-:Y:S05]  /*2830*/  BSYNC.RECONVERGENT B1 ;  /* 0x0000000000017941 */ /* 0x000fea0003800200 */
.L_x_402:
[----:B------:R-:W-:Y:S04]  /*2840*/  BSSY.RECONVERGENT B1, `(.L_x_404) ;  /* 0x0000004000017945 */ /* 0x000fe80003800200 */
[----:B------:R-:W-:Y:S05]  /*2850*/  @!P5 BRA `(.L_x_405) ;  /* 0x000000000008d947 */ /* 0x000fea0003800000 */
[----:B------:R-:W-:-:S05]  /*2860*/  IMAD.MOV.U32 R11, RZ, RZ, RZ ;  /* 0x000000ffff0b7224 */ /* 0x000fca00078e00ff */
[----:B------:R0:W-:Y:S02]  /*2870*/  REDG.E.ADD.64.STRONG.GPU desc[UR20][R6.64+0x3c00], R10 ;  /* 0x003c000a0600798e */ /* 0x0001e4000c12e514 */
.L_x_405:
[----:B------:R-:W-:Y:S05]  /*2880*/  BSYNC.RECONVERGENT B1 ;  /* 0x0000000000017941 */ /* 0x000fea0003800200 */
.L_x_404:
[----:B------:R-:W-:Y:S05]  /*2890*/  @P0 BRA `(.L_x_406) ;  /* 0xfffffff800f80947 */ /* 0x000fea000383ffff */
[----:B------:R-:W-:-:S07]  /*28a0*/  IMAD.U32 R3, RZ, RZ, UR27 ;  /* 0x0000001bff037e24 */ /* 0x000fce000f8e00ff */
.L_x_389:
[----:B------:R-:W-:-:S09]  /*28b0*/  UISETP.NE.AND UP0, UPT, UR24, URZ, UPT ;  /* 0x000000ff1800728c */ /* 0x000fd2000bf05270 */
[----:B------:R-:W-:Y:S05]  /*28c0*/  BRA.U !UP0, `(.L_x_354) ;  /* 0x0000000508687547 */ /* 0x000fea000b800000 */
[----:B------:R-:W-:-:S13]  /*28d0*/  ISETP.GE.U32.AND P0, PT, R8, 0x3, PT ;  /* 0x000000030800780c */ /* 0x000fda0003f06070 */
[----:B------:R-:W-:Y:S05]  /*28e0*/  @!P0 BRA `(.L_x_407) ;  /* 0x0000000000bc8947 */ /* 0x000fea0003800000 */
[----:B01234-:R-:W-:Y:S01]  /*28f0*/  IMAD R7, R3, 0x400, R0 ;  /* 0x0000040003077824 */ /* 0x01ffe200078e0200 */
[----:B------:R-:W-:Y:S04]  /*2900*/  BSSY.RECONVERGENT B1, `(.L_x_408) ;  /* 0x000000f000017945 */ /* 0x000fe80003800200 */
[----:B------:R-:W0:Y:S04]  /*2910*/  LDS R10, [R7+0x200] ;  /* 0x00020000070a7984 */ /* 0x000e280000000800 */
        /* <DEDUP_REMOVED lines=9> */
[----:B------:R-:W-:Y:S01]  /*29b0*/  LEA R7, R3, R4, 0x8 ;  /* 0x0000000403077211 */ /* 0x000fe200078e40ff */
[----:B------:R-:W-:-:S04]  /*29c0*/  IMAD.MOV.U32 R11, RZ, RZ, RZ ;  /* 0x000000ffff0b7224 */ /* 0x000fc800078e00ff */
[----:B0-----:R-:W-:-:S05]  /*29d0*/  IMAD.WIDE.U32 R8, R7, 0x8, R8 ;  /* 0x0000000807087825 */ /* 0x001fca00078e0008 */
[----:B------:R0:W-:Y:S02]  /*29e0*/  REDG.E.ADD.64.STRONG.GPU desc[UR20][R8.64+0x400], R10 ;  /* 0x0004000a0800798e */ /* 0x0001e4000c12e514 */
.L_x_409:
[----:B------:R-:W-:Y:S05]  /*29f0*/  BSYNC.RECONVERGENT B1 ;  /* 0x0000000000017941 */ /* 0x000fea0003800200 */
.L_x_408:
[----:B------:R-:W-:Y:S04]  /*2a00*/  BSSY.RECONVERGENT B1, `(.L_x_410) ;  /* 0x0000009000017945 */ /* 0x000fe80003800200 */
[----:B------:R-:W-:Y:S05]  /*2a10*/  @!P1 BRA `(.L_x_411) ;  /* 0x00000000001c9947 */ /* 0x000fea0003800000 */
[----:B0-----:R-:W0:Y:S01]  /*2a20*/  LDC.64 R8, c[0x0][0x380] ;  /* 0x0000e000ff087b82 */ /* 0x001e220000000a00 */
[----:B------:R-:W-:Y:S02]  /*2a30*/  IMAD R7, R3, 0x100, R4 ;  /* 0x0000010003077824 */ /* 0x000fe400078e0204 */
[----:B------:R-:W-:Y:S02]  /*2a40*/  IMAD.MOV.U32 R10, RZ, RZ, R12 ;  /* 0x000000ffff0a7224 */ /* 0x000fe400078e000c */
[----:B------:R-:W-:Y:S02]  /*2a50*/  VIADD R7, R7, 0x100 ;  /* 0x0000010007077836 */ /* 0x000fe40000000000 */
[----:B------:R-:W-:Y:S02]  /*2a60*/  IMAD.MOV.U32 R11, RZ, RZ, RZ ;  /* 0x000000ffff0b7224 */ /* 0x000fe400078e00ff */
[----:B0-----:R-:W-:-:S05]  /*2a70*/  IMAD.WIDE.U32 R8, R7, 0x8, R8 ;  /* 0x0000000807087825 */ /* 0x001fca00078e0008 */
[----:B------:R1:W-:Y:S02]  /*2a80*/  REDG.E.ADD.64.STRONG.GPU desc[UR20][R8.64+0x400], R10 ;  /* 0x0004000a0800798e */ /* 0x0003e4000c12e514 */
.L_x_411:
[----:B------:R-:W-:Y:S05]  /*2a90*/  BSYNC.RECONVERGENT B1 ;  /* 0x0000000000017941 */ /* 0x000fea0003800200 */
.L_x_410:
[----:B------:R-:W-:Y:S04]  /*2aa0*/  BSSY.RECONVERGENT B1, `(.L_x_412) ;  /* 0x0000008000017945 */ /* 0x000fe80003800200 */
[----:B------:R-:W-:Y:S05]  /*2ab0*/  @!P2 BRA `(.L_x_413) ;  /* 0x000000000018a947 */ /* 0x000fea0003800000 */
[----:B01----:R-:W0:Y:S01]  /*2ac0*/  LDC.64 R8, c[0x0][0x380] ;  /* 0x0000e000ff087b82 */ /* 0x003e220000000a00 */
[----:B------:R-:W-:-:S05]  /*2ad0*/  IMAD R7, R3, 0x100, R4 ;  /* 0x0000010003077824 */ /* 0x000fca00078e0204 */
[----:B------:R-:W-:-:S05]  /*2ae0*/  IADD3 R7, PT, PT, R7, 0x200, RZ ;  /* 0x0000020007077810 */ /* 0x000fca0007ffe0ff */
[----:B0-----:R-:W-:-:S04]  /*2af0*/  IMAD.WIDE.U32 R8, R7, 0x8, R8 ;  /* 0x0000000807087825 */ /* 0x001fc800078e0008 */
[----:B------:R-:W-:-:S05]  /*2b00*/  IMAD.MOV.U32 R7, RZ, RZ, RZ ;  /* 0x000000ffff077224 */ /* 0x000fca00078e00ff */
[----:B------:R2:W-:Y:S02]  /*2b10*/  REDG.E.ADD.64.STRONG.GPU desc[UR20][R8.64+0x400], R6 ;  /* 0x000400060800798e */ /* 0x0005e4000c12e514 */
.L_x_413:
[----:B------:R-:W-:Y:S05]  /*2b20*/  BSYNC.RECONVERGENT B1 ;  /* 0x0000000000017941 */ /* 0x000fea0003800200 */
.L_x_412:
[----:B------:R-:W-:Y:S04]  /*2b30*/  BSSY.RECONVERGENT B1, `(.L_x_414) ;  /* 0x0000009000017945 */ /* 0x000fe80003800200 */
[----:B------:R-:W-:Y:S05]  /*2b40*/  @!P3 BRA `(.L_x_415) ;  /* 0x00000000001cb947 */ /* 0x000fea0003800000 */
[----:B--2---:R-:W2:Y:S01]  /*2b50*/  LDC.64 R6, c[0x0][0x380] ;  /* 0x0000e000ff067b82 */ /* 0x004ea20000000a00 */
[----:B01----:R-:W-:Y:S02]  /*2b60*/  IMAD R9, R3, 0x100, R4 ;  /* 0x0000010003097824 */ /* 0x003fe400078e0204 */
[----:B------:R-:W-:Y:S02]  /*2b70*/  IMAD.MOV.U32 R8, RZ, RZ, R2 ;  /* 0x000000ffff087224 */ /* 0x000fe400078e0002 */
[----:B------:R-:W-:-:S04]  /*2b80*/  VIADD R9, R9, 0x300 ;  /* 0x0000030009097836 */ /* 0x000fc80000000000 */
[----:B--2---:R-:W-:-:S04]  /*2b90*/  IMAD.WIDE.U32 R6, R9, 0x8, R6 ;  /* 0x0000000809067825 */ /* 0x004fc800078e0006 */
[----:B------:R-:W-:-:S05]  /*2ba0*/  IMAD.MOV.U32 R9, RZ, RZ, RZ ;  /* 0x000000ffff097224 */ /* 0x000fca00078e00ff */
[----:B------:R3:W-:Y:S02]  /*2bb0*/  REDG.E.ADD.64.STRONG.GPU desc[UR20][R6.64+0x400], R8 ;  /* 0x000400080600798e */ /* 0x0007e4000c12e514 */
.L_x_415:
[----:B------:R-:W-:Y:S05]  /*2bc0*/  BSYNC.RECONVERGENT B1 ;  /* 0x0000000000017941 */ /* 0x000fea0003800200 */
.L_x_414:
[----:B------:R-:W-:-:S07]  /*2bd0*/  VIADD R3, R3, 0x4 ;  /* 0x0000000403037836 */ /* 0x000fce0000000000 */
.L_x_407:
[----:B------:R-:W-:-:S09]  /*2be0*/  UISETP.NE.AND UP0, UPT, UR25, URZ, UPT ;  /* 0x000000ff1900728c */ /* 0x000fd2000bf05270 */
[----:B------:R-:W-:Y:S05]  /*2bf0*/  BRA.U !UP0, `(.L_x_354) ;  /* 0x00000001089c7547 */ /* 0x000fea000b800000 */
[----:B------:R-:W-:-:S13]  /*2c00*/  ISETP.NE.AND P0, PT, R5, RZ, PT ;  /* 0x000000ff0500720c */ /* 0x000fda0003f05270 */
[----:B------:R-:W-:Y:S05]  /*2c10*/  @!P0 BRA `(.L_x_416) ;  /* 0x0000000000648947 */ /* 0x000fea0003800000 */
[----:B01234-:R-:W-:Y:S01]  /*2c20*/  LEA R6, R3, R0, 0xa ;  /* 0x0000000003067211 */ /* 0x01ffe200078e50ff */
[----:B------:R-:W-:Y:S04]  /*2c30*/  BSSY.RECONVERGENT B1, `(.L_x_417) ;  /* 0x000000c000017945 */ /* 0x000fe80003800200 */
[----:B------:R-:W0:Y:S04]  /*2c40*/  LDS R2, [R6+0x200] ;  /* 0x0002000006027984 */ /* 0x000e280000000800 */
        /* <DEDUP_REMOVED lines=10> */
.L_x_418:
[----:B------:R-:W-:Y:S05]  /*2cf0*/  BSYNC.RECONVERGENT B1 ;  /* 0x0000000000017941 */ /* 0x000fea0003800200 */
.L_x_417:
[----:B------:R-:W-:Y:S04]  /*2d00*/  BSSY.RECONVERGENT B1, `(.L_x_419) ;  /* 0x0000009000017945 */ /* 0x000fe80003800200 */
[----:B------:R-:W-:Y:S05]  /*2d10*/  @!P1 BRA `(.L_x_420) ;  /* 0x00000000001c9947 */ /* 0x000fea0003800000 */
[----:B0-----:R-:W0:Y:S01]  /*2d20*/  LDC.64 R6, c[0x0][0x380] ;  /* 0x0000e000ff067b82 */ /* 0x001e220000000a00 */
[----:B------:R-:W-:-:S04]  /*2d30*/  IMAD R2, R3, 0x100, R4 ;  /* 0x0000010003027824 */ /* 0x000fc800078e0204 */
[----:B------:R-:W-:-:S04]  /*2d40*/  VIADD R9, R2, 0x100 ;  /* 0x0000010002097836 */ /* 0x000fc80000000000 */
[----:B0-----:R-:W-:-:S04]  /*2d50*/  IMAD.WIDE.U32 R8, R9, 0x8, R6 ;  /* 0x0000000809087825 */ /* 0x001fc800078e0006 */
[----:B------:R-:W-:Y:S02]  /*2d60*/  HFMA2 R7, -RZ, RZ, 0, 0 ;  /* 0x00000000ff077431 */ /* 0x000fe400000001ff */
[----:B------:R-:W-:-:S05]  /*2d70*/  IMAD.MOV.U32 R6, RZ, RZ, R5 ;  /* 0x000000ffff067224 */ /* 0x000fca00078e0005 */
[----:B------:R1:W-:Y:S02]  /*2d80*/  REDG.E.ADD.64.STRONG.GPU desc[UR20][R8.64+0x400], R6 ;  /* 0x000400060800798e */ /* 0x0003e4000c12e514 */
.L_x_420:
[----:B------:R-:W-:Y:S05]  /*2d90*/  BSYNC.RECONVERGENT B1 ;  /* 0x0000000000017941 */ /* 0x000fea0003800200 */
.L_x_419:
[----:B------:R-:W-:-:S07]  /*2da0*/  VIADD R3, R3, 0x2 ;  /* 0x0000000203037836 */ /* 0x000fce0000000000 */
.L_x_416:
[----:B------:R-:W-:-:S09]  /*2db0*/  UISETP.NE.AND UP0, UPT, UR9, URZ, UPT ;  /* 0x000000ff0900728c */ /* 0x000fd2000bf05270 */
[----:B------:R-:W-:Y:S05]  /*2dc0*/  BRA.U !UP0, `(.L_x_354) ;  /* 0x0000000108287547 */ /* 0x000fea000b800000 */
[----:B------:R-:W-:-:S05]  /*2dd0*/  IMAD R2, R3, 0x400, R0 ;  /* 0x0000040003027824 */ /* 0x000fca00078e0200 */
[----:B------:R-:W5:Y:S02]  /*2de0*/  LDS R5, [R2+0x200] ;  /* 0x0002000002057984 */ /* 0x000f640000000800 */
[----:B-----5:R-:W-:-:S13]  /*2df0*/  ISETP.NE.AND P0, PT, R5, RZ, PT ;  /* 0x000000ff0500720c */ /* 0x020fda0003f05270 */
[----:B------:R-:W-:Y:S05]  /*2e00*/  @!P0 BRA `(.L_x_354) ;  /* 0x0000000000188947 */ /* 0x000fea0003800000 */
[----:B01234-:R-:W0:Y:S01]  /*2e10*/  LDC.64 R6, c[0x0][0x380] ;  /* 0x0000e000ff067b82 */ /* 0x01fe220000000a00 */
[----:B------:R-:W-:-:S04]  /*2e20*/  IMAD R3, R3, 0x100, R4 ;  /* 0x0000010003037824 */ /* 0x000fc800078e0204 */
[----:B0-----:R-:W-:-:S04]  /*2e30*/  IMAD.WIDE.U32 R2, R3, 0x8, R6 ;  /* 0x0000000803027825 */ /* 0x001fc800078e0006 */
[----:B------:R-:W-:Y:S02]  /*2e40*/  IMAD.MOV.U32 R6, RZ, RZ, R5 ;  /* 0x000000ffff067224 */ /* 0x000fe400078e0005 */
[----:B------:R-:W-:-:S05]  /*2e50*/  IMAD.MOV.U32 R7, RZ, RZ, RZ ;  /* 0x000000ffff077224 */ /* 0x000fca00078e00ff */
[----:B------:R0:W-:Y:S02]  /*2e60*/  REDG.E.ADD.64.STRONG.GPU desc[UR20][R2.64+0x400], R6 ;  /* 0x000400060200798e */ /* 0x0001e4000c12e514 */
.L_x_354:
[----:B------:R-:W-:Y:S05]  /*2e70*/  BSYNC.RECONVERGENT B0 ;  /* 0x0000000000007941 */ /* 0x000fea0003800200 */
.L_x_353:
[----:B------:R-:W-:Y:S01]  /*2e80*/  BAR.SYNC.DEFER_BLOCKING 0x0 ;  /* 0x0000000000007b1d */ /* 0x000fe20000010000 */
[----:B------:R-:W-:-:S04]  /*2e90*/  UIADD3 UR6, UP0, UPT, UR6, 0x1, URZ ;  /* 0x0000000106067890 */ /* 0x000fc8000ff1e0ff */
[----:B------:R-:W-:Y:S02]  /*2ea0*/  UIADD3.X UR7, UPT, UPT, URZ, UR7, URZ, UP0, !UPT ;  /* 0x00000007ff077290 */ /* 0x000fe400087fe4ff */
[----:B------:R-:W-:-:S04]  /*2eb0*/  UISETP.NE.U32.AND UP0, UPT, UR6, UR11, UPT ;  /* 0x0000000b0600728c */ /* 0x000fc8000bf05070 */
[----:B------:R-:W-:-:S09]  /*2ec0*/  UISETP.NE.AND.EX UP0, UPT, UR7, UR12, UPT, UP0 ;  /* 0x0000000c0700728c */ /* 0x000fd2000bf05300 */
[----:B------:R-:W-:Y:S05]  /*2ed0*/  BRA.U UP0, `(.L_x_421) ;  /* 0xffffffd100f07547 */ /* 0x000fea000b83ffff */
[----:B------:R-:W-:Y:S05]  /*2ee0*/  EXIT ;  /* 0x000000000000794d */ /* 0x000fea0003800000 */
.L_x_422:
        /* <DEDUP_REMOVED lines=9> */
.L_x_498:


//--------------------- .text._ZN3cub18CUB_300001_SM_10006detail10radix_sort31DeviceRadixSortSingleTileKernelINS1_5radix10policy_hubIiNS0_8NullTypeEyE10Policy1000ELNS0_9SortOrderE0EiS6_yNS1_21identity_decomposer_tEEEvPKT1_PSB_PKT2_PSF_T3_iiT4_ --------------------------
	.section	.text._ZN3cub18CUB_300001_SM_10006detail10radix_sort31DeviceRadixSortSingleTileKernelINS1_5radix10policy_hubIiNS0_8NullTypeEyE10Policy1000ELNS0_9SortOrderE0EiS6_yNS1_21identity_decomposer_tEEEvPKT1_PSB_PKT2_PSF_T3_iiT4_,"ax",@progbits
	.align	128
        .global         _ZN3cub18CUB_300001_SM_10006detail10radix_sort31DeviceRadixSortSingleTileKernelINS1_5radix10policy_hubIiNS0_8NullTypeEyE10Policy1000ELNS0_9SortOrderE0EiS6_yNS1_21identity_decomposer_tEEEvPKT1_PSB_PKT2_PSF_T3_iiT4_
        .type           _ZN3cub18CUB_300001_SM_10006detail10radix_sort31DeviceRadixSortSingleTileKernelINS1_5radix10policy_hubIiNS0_8NullTypeEyE10Policy1000ELNS0_9SortOrderE0EiS6_yNS1_21identity_decomposer_tEEEvPKT1_PSB_PKT2_PSF_T3_iiT4_,@function
        .size           _ZN3cub18CUB_300001_SM_10006detail10radix_sort31DeviceRadixSortSingleTileKernelINS1_5radix10policy_hubIiNS0_8NullTypeEyE10Policy1000ELNS0_9SortOrderE0EiS6_yNS1_21identity_decomposer_tEEEvPKT1_PSB_PKT2_PSF_T3_iiT4_,(.L_x_499 - _ZN3cub18CUB_300001_SM_10006detail10radix_sort31DeviceRadixSortSingleTileKernelINS1_5radix10policy_hubIiNS0_8NullTypeEyE10Policy1000ELNS0_9SortOrderE0EiS6_yNS1_21identity_decomposer_tEEEvPKT1_PSB_PKT2_PSF_T3_iiT4_)
        .other          _ZN3cub18CUB_300001_SM_10006detail10radix_sort31DeviceRadixSortSingleTileKernelINS1_5radix10policy_hubIiNS0_8NullTypeEyE10Policy1000ELNS0_9SortOrderE0EiS6_yNS1_21identity_decomposer_tEEEvPKT1_PSB_PKT2_PSF_T3_iiT4_,@"STO_CUDA_ENTRY STV_DEFAULT"
_ZN3cub18CUB_300001_SM_10006detail10radix_sort31DeviceRadixSortSingleTileKernelINS1_5radix10policy_hubIiNS0_8NullTypeEyE10Policy1000ELNS0_9SortOrderE0EiS6_yNS1_21identity_decomposer_tEEEvPKT1_PSB_PKT2_PSF_T3_iiT4_:
.text._ZN3cub18CUB_300001_SM_10006detail10radix_sort31DeviceRadixSortSingleTileKernelINS1_5radix10policy_hubIiNS0_8NullTypeEyE10Policy1000ELNS0_9SortOrderE0EiS6_yNS1_21identity_decomposer_tEEEvPKT1_PSB_PKT2_PSF_T3_iiT4_:
[----:B------:R-:W-:Y:S01]  /*0000*/  LDC R1, c[0x0][0x37c] ;  /* 0x0000df00ff017b82 */ /* 0x000fe20000000800 */
[----:B------:R-:W0:Y:S01]  /*0010*/  S2R R0, SR_TID.X ;  /* 0x0000000000007919 */ /* 0x000e220000002100 */
[----:B------:R-:W1:Y:S06]  /*0020*/  LDCU UR4, c[0x0][0x3a0] ;  /* 0x00007400ff0477ac */ /* 0x000e6c0008000800 */
[----:B------:R-:W2:Y:S01]  /*0030*/  LDC.64 R4, c[0x0][0x380] ;  /* 0x0000e000ff047b82 */ /* 0x000ea20000000a00 */
[----:B------:R-:W3:Y:S01]  /*0040*/  LDCU.64 UR8, c[0x0][0x358] ;  /* 0x00006b00ff0877ac */ /* 0x000ee20008000a00 */
[----:B------:R-:W-:-:S02]  /*0050*/  IMAD.MOV.U32 R13, RZ, RZ, -0x1 ;  /* 0xffffffffff0d7424 */ /* 0x000fc400078e00ff */
[----:B------:R-:W-:Y:S02]  /*0060*/  IMAD.MOV.U32 R14, RZ, RZ, -0x1 ;  /* 0xffffffffff0e7424 */ /* 0x000fe400078e00ff */
[----:B------:R-:W-:Y:S02]  /*0070*/  IMAD.MOV.U32 R20, RZ, RZ, -0x1 ;  /* 0xffffffffff147424 */ /* 0x000fe400078e00ff */
[----:B------:R-:W-:Y:S01]  /*0080*/  IMAD.MOV.U32 R21, RZ, RZ, -0x1 ;  /* 0xffffffffff157424 */ /* 0x000fe200078e00ff */
        /* <DEDUP_REMOVED lines=8> */
[----:B------:R-:W-:Y:S01]  /*0110*/  ISETP.GE.AND P2, PT, R2, UR4, PT ;  /* 0x0000000402007c0c */ /* 0x000fe2000bf46270 */
[C---:B------:R-:W-:Y:S02]  /*0120*/  VIADD R2, R7.reuse, 0x2 ;  /* 0x0000000207027836 */ /* 0x040fe40000000000 */
[----:B------:R-:W-:-:S03]  /*0130*/  VIADD R3, R7, 0x3 ;  /* 0x0000000307037836 */ /* 0x000fc60000000000 */
[----:B------:R-:W-:Y:S01]  /*0140*/  ISETP.GE.AND P3, PT, R2, UR4, PT ;  /* 0x0000000402007c0c */ /* 0x000fe2000bf66270 */
[----:B------:R-:W-:Y:S01]  /*0150*/  VIADD R2, R7, 0x4 ;  /* 0x0000000407027836 */ /* 0x000fe20000000000 */
[----:B------:R-:W-:Y:S01]  /*0160*/  ISETP.GE.AND P4, PT, R3, UR4, PT ;  /* 0x0000000403007c0c */ /* 0x000fe2000bf86270 */
[----:B---3--:R-:W2:Y:S03]  /*0170*/  @!P1 LDG.E R12, desc[UR8][R4.64] ;  /* 0x00000008040c9981 */ /* 0x008ea6000c1e1900 */
[----:B------:R-:W-:Y:S01]  /*0180*/  ISETP.GE.AND P5, PT, R2, UR4, PT ;  /* 0x0000000402007c0c */ /* 0x000fe2000bfa6270 */
[----:B------:R-:W3:Y:S06]  /*0190*/  @!P2 LDG.E R6, desc[UR8][R4.64+0x4] ;  /* 0x000004080406a981 */ /* 0x000eec000c1e1900 */
[----:B------:R-:W5:Y:S04]  /*01a0*/  @!P3 LDG.E R8, desc[UR8][R4.64+0x8] ;  /* 0x000008080408b981 */ /* 0x000f68000c1e1900 */
[----:B------:R-:W4:Y:S04]  /*01b0*/  @!P4 LDG.E R9, desc[UR8][R4.64+0xc] ;  /* 0x00000c080409c981 */ /* 0x000f28000c1e1900 */
[----:B------:R-:W4:Y:S01]  /*01c0*/  @!P5 LDG.E R10, desc[UR8][R4.64+0x10] ;  /* 0x00001008040ad981 */ /* 0x000f22000c1e1900 */
[----:B------:R-:W-:-:S02]  /*01d0*/  VIADD R2, R7, 0x5 ;  /* 0x0000000507027836 */ /* 0x000fc40000000000 */
[C---:B------:R-:W-:Y:S02]  /*01e0*/  VIADD R11, R7.reuse, 0x7 ;  /* 0x00000007070b7836 */ /* 0x040fe40000000000 */
[----:B------:R-:W-:Y:S01]  /*01f0*/  VIADD R3, R7, 0x6 ;  /* 0x0000000607037836 */ /* 0x000fe20000000000 */
[----:B------:R-:W-:Y:S01]  /*0200*/  ISETP.GE.AND P6, PT, R2, UR4, PT ;  /* 0x0000000402007c0c */ /* 0x000fe2000bfc6270 */
[----:B------:R-:W-:-:S03]  /*0210*/  IMAD.MOV.U32 R2, RZ, RZ, -0x1 ;  /* 0xffffffffff027424 */ /* 0x000fc600078e00ff */
[----:B------:R-:W-:Y:S01]  /*0220*/  ISETP.GE.AND P0, PT, R3, UR4, PT ;  /* 0x0000000403007c0c */ /* 0x000fe2000bf06270 */
[----:B------:R-:W-:Y:S02]  /*0230*/  IMAD.MOV.U32 R3, RZ, RZ, -0x1 ;  /* 0xffffffffff037424 */ /* 0x000fe400078e00ff */
[----:B------:R-:W-:-:S06]  /*0240*/  VIADD R15, R7, 0xb ;  /* 0x0000000b070f7836 */ /* 0x000fcc0000000000 */
[----:B------:R-:W4:Y:S01]  /*0250*/  @!P6 LDG.E R17, desc[UR8][R4.64+0x14] ;  /* 0x000014080411e981 */ /* 0x000f22000c1e1900 */
[----:B--2---:R-:W-:Y:S01]  /*0260*/  @!P1 LOP3.LUT R2, R12, 0x80000000, RZ, 0x3c, !PT ;  /* 0x800000000c029812 */ /* 0x004fe200078e3cff */
[----:B------:R-:W-:Y:S01]  /*0270*/  IMAD.MOV.U32 R12, RZ, RZ, -0x1 ;  /* 0xffffffffff0c7424 */ /* 0x000fe200078e00ff */
[----:B------:R-:W-:Y:S01]  /*0280*/  ISETP.GE.AND P1, PT, R11, UR4, PT ;  /* 0x000000040b007c0c */ /* 0x000fe2000bf26270 */
[C---:B------:R-:W-:Y:S01]  /*0290*/  VIADD R11, R7.reuse, 0x8 ;  /* 0x00000008070b7836 */ /* 0x040fe20000000000 */
[----:B---3--:R-:W-:Y:S01]  /*02a0*/  @!P2 LOP3.LUT R3, R6, 0x80000000, RZ, 0x3c, !PT ;  /* 0x800000000603a812 */ /* 0x008fe200078e3cff */
[----:B------:R-:W-:-:S03]  /*02b0*/  VIADD R6, R7, 0x9 ;  /* 0x0000000907067836 */ /* 0x000fc60000000000 */
[----:B------:R-:W-:Y:S01]  /*02c0*/  ISETP.GE.AND P2, PT, R11, UR4, PT ;  /* 0x000000040b007c0c */ /* 0x000fe2000bf46270 */
[----:B------:R-:W-:Y:S01]  /*02d0*/  VIADD R11, R7, 0xa ;  /* 0x0000000a070b7836 */ /* 0x000fe20000000000 */
[----:B-----5:R-:W-:Y:S02]  /*02e0*/  @!P3 LOP3.LUT R12, R8, 0x80000000, RZ, 0x3c, !PT ;  /* 0x80000000080cb812 */ /* 0x020fe400078e3cff */
[----:B------:R-:W-:Y:S02]  /*02f0*/  ISETP.GE.AND P3, PT, R6, UR4, PT ;  /* 0x0000000406007c0c */ /* 0x000fe4000bf66270 */
[----:B----4-:R-:W-:Y:S01]  /*0300*/  @!P4 LOP3.LUT R13, R9, 0x80000000, RZ, 0x3c, !PT ;  /* 0x80000000090dc812 */ /* 0x010fe200078e3cff */
[----:B------:R-:W2:Y:S01]  /*0310*/  @!P0 LDG.E R6, desc[UR8][R4.64+0x18] ;  /* 0x0000180804068981 */ /* 0x000ea2000c1e1900 */
[----:B------:R-:W-:Y:S02]  /*0320*/  ISETP.GE.AND P4, PT, R11, UR4, PT ;  /* 0x000000040b007c0c */ /* 0x000fe4000bf86270 */
[----:B------:R-:W-:Y:S01]  /*0330*/  @!P5 LOP3.LUT R14, R10, 0x80000000, RZ, 0x3c, !PT ;  /* 0x800000000a0ed812 */ /* 0x000fe200078e3cff */
[----:B------:R-:W3:Y:S01]  /*0340*/  @!P1 LDG.E R8, desc[UR8][R4.64+0x1c] ;  /* 0x00001c0804089981 */ /* 0x000ee2000c1e1900 */
[----:B------:R-:W-:-:S03]  /*0350*/  ISETP.GE.AND P5, PT, R15, UR4, PT ;  /* 0x000000040f007c0c */ /* 0x000fc6000bfa6270 */
[----:B------:R-:W4:Y:S04]  /*0360*/  @!P2 LDG.E R9, desc[UR8][R4.64+0x20] ;  /* 0x000020080409a981 */ /* 0x000f28000c1e1900 */
[----:B------:R-:W5:Y:S04]  /*0370*/  @!P3 LDG.E R10, desc[UR8][R4.64+0x24] ;  /* 0x00002408040ab981 */ /* 0x000f68000c1e1900 */
[----:B------:R-:W5:Y:S04]  /*0380*/  @!P4 LDG.E R11, desc[UR8][R4.64+0x28] ;  /* 0x00002808040bc981 */ /* 0x000f68000c1e1900 */
[----:B------:R-:W5:Y:S01]  /*0390*/  @!P5 LDG.E R22, desc[UR8][R4.64+0x2c] ;  /* 0x00002c080416d981 */ /* 0x000f62000c1e1900 */
[----:B------:R-:W-:-:S02]  /*03a0*/  VIADD R16, R7, 0xc ;  /* 0x0000000c07107836 */ /* 0x000fc40000000000 */
[----:B------:R-:W-:Y:S01]  /*03b0*/  IMAD.MOV.U32 R15, RZ, RZ, -0x1 ;  /* 0xffffffffff0f7424 */ /* 0x000fe200078e00ff */
[----:B------:R-:W-:Y:S01]  /*03c0*/  @!P6 LOP3.LUT R15, R17, 0x80000000, RZ, 0x3c, !PT ;  /* 0x80000000110fe812 */ /* 0x000fe200078e3cff */
[C---:B------:R-:W-:Y:S01]  /*03d0*/  VIADD R18, R7.reuse, 0xd ;  /* 0x0000000d07127836 */ /* 0x040fe20000000000 */
[----:B------:R-:W-:Y:S01]  /*03e0*/  ISETP.GE.AND P6, PT, R16, UR4, PT ;  /* 0x0000000410007c0c */ /* 0x000fe2000bfc6270 */
[----:B------:R-:W-:Y:S02]  /*03f0*/  IMAD.MOV.U32 R16, RZ, RZ, -0x1 ;  /* 0xffffffffff107424 */ /* 0x000fe400078e00ff */
[----:B------:R-:W-:Y:S02]  /*0400*/  IMAD.MOV.U32 R17, RZ, RZ, -0x1 ;  /* 0xffffffffff117424 */ /* 0x000fe400078e00ff */
[----:B------:R-:W-:-:S08]  /*0410*/  VIADD R19, R7, 0xe ;  /* 0x0000000e07137836 */ /* 0x000fd00000000000 */
[----:B------:R-:W5:Y:S01]  /*0420*/  @!P6 LDG.E R24, desc[UR8][R4.64+0x30] ;  /* 0x000030080418e981 */ /* 0x000f62000c1e1900 */
[----:B--2---:R-:W-:Y:S01]  /*0430*/  @!P0 LOP3.LUT R16, R6, 0x80000000, RZ, 0x3c, !PT ;  /* 0x8000000006108812 */ /* 0x004fe200078e3cff */
[C---:B------:R-:W-:Y:S01]  /*0440*/  VIADD R6, R7.reuse, 0xf ;  /* 0x0000000f07067836 */ /* 0x040fe20000000000 */
[----:B------:R-:W-:Y:S01]  /*0450*/  ISETP.GE.AND P0, PT, R18, UR4, PT ;  /* 0x0000000412007c0c */ /* 0x000fe2000bf06270 */
[----:B------:R-:W-:Y:S01]  /*0460*/  IMAD.MOV.U32 R18, RZ, RZ, -0x1 ;  /* 0xffffffffff127424 */ /* 0x000fe200078e00ff */
[----:B---3--:R-:W-:Y:S01]  /*0470*/  @!P1 LOP3.LUT R17, R8, 0x80000000, RZ, 0x3c, !PT ;  /* 0x8000000008119812 */ /* 0x008fe200078e3cff */
[----:B------:R-:W-:Y:S01]  /*0480*/  VIADD R8, R7, 0x10 ;  /* 0x0000001007087836 */ /* 0x000fe20000000000 */
[----:B----4-:R-:W-:Y:S02]  /*0490*/  @!P2 LOP3.LUT R18, R9, 0x80000000, RZ, 0x3c, !PT ;  /* 0x800000000912a812 */ /* 0x010fe400078e3cff */
[----:B------:R-:W-:Y:S01]  /*04a0*/  ISETP.GE.AND P2, PT, R6, UR4, PT ;  /* 0x0000000406007c0c */ /* 0x000fe2000bf46270 */
[----:B------:R-:W-:-:S02]  /*04b0*/  VIADD R6, R7, 0x11 ;  /* 0x0000001107067836 */ /* 0x000fc40000000000 */
[----:B------:R-:W-:Y:S01]  /*04c0*/  VIADD R7, R7, 0x12 ;  /* 0x0000001207077836 */ /* 0x000fe20000000000 */
[----:B------:R-:W-:Y:S01]  /*04d0*/  ISETP.GE.AND P1, PT, R19, UR4, PT ;  /* 0x0000000413007c0c */ /* 0x000fe2000bf26270 */
[----:B------:R-:W-:Y:S01]  /*04e0*/  IMAD.MOV.U32 R19, RZ, RZ, -0x1 ;  /* 0xffffffffff137424 */ /* 0x000fe200078e00ff */
[----:B-----5:R-:W-:Y:S02]  /*04f0*/  @!P3 LOP3.LUT R19, R10, 0x80000000, RZ, 0x3c, !PT ;  /* 0x800000000a13b812 */ /* 0x020fe400078e3cff */
[----:B------:R-:W-:Y:S02]  /*0500*/  @!P4 LOP3.LUT R20, R11, 0x80000000, RZ, 0x3c, !PT ;  /* 0x800000000b14c812 */ /* 0x000fe400078e3cff */
[----:B------:R-:W-:Y:S02]  /*0510*/  @!P5 LOP3.LUT R21, R22, 0x80000000, RZ, 0x3c, !PT ;  /* 0x800000001615d812 */ /* 0x000fe400078e3cff */
[----:B------:R-:W-:Y:S02]  /*0520*/  ISETP.GE.AND P3, PT, R8, UR4, PT ;  /* 0x0000000408007c0c */ /* 0x000fe4000bf66270 */
[----:B------:R-:W-:Y:S01]  /*0530*/  ISETP.GE.AND P4, PT, R6, UR4, PT ;  /* 0x0000000406007c0c */ /* 0x000fe2000bf86270 */
[----:B------:R-:W2:Y:S01]  /*0540*/  @!P2 LDG.E R8, desc[UR8][R4.64+0x3c] ;  /* 0x00003c080408a981 */ /* 0x000ea2000c1e1900 */
[----:B------:R-:W-:Y:S01]  /*0550*/  ISETP.GE.AND P5, PT, R7, UR4, PT ;  /* 0x0000000407007c0c */ /* 0x000fe2000bfa6270 */
[----:B------:R-:W0:Y:S02]  /*0560*/  LDCU.64 UR4, c[0x0][0x3a8] ;  /* 0x00007500ff0477ac */ /* 0x000e240008000a00 */
[----:B------:R-:W3:Y:S04]  /*0570*/  @!P0 LDG.E R6, desc[UR8][R4.64+0x34] ;  /* 0x0000340804068981 */ /* 0x000ee8000c1e1900 */
[----:B------:R-:W4:Y:S04]  /*0580*/  @!P1 LDG.E R7, desc[UR8][R4.64+0x38] ;  /* 0x0000380804079981 */ /* 0x000f28000c1e1900 */
[----:B------:R-:W5:Y:S04]  /*0590*/  @!P3 LDG.E R9, desc[UR8][R4.64+0x40] ;  /* 0x000040080409b981 */ /* 0x000f68000c1e1900 */
[----:B------:R-:W5:Y:S04]  /*05a0*/  @!P4 LDG.E R10, desc[UR8][R4.64+0x44] ;  /* 0x00004408040ac981 */ /* 0x000f68000c1e1900 */
[----:B------:R-:W5:Y:S01]  /*05b0*/  @!P5 LDG.E R11, desc[UR8][R4.64+0x48] ;  /* 0x00004808040bd981 */ /* 0x000f62000c1e1900 */
[----:B0-----:R-:W-:-:S02]  /*05c0*/  UIADD3 UR7, UPT, UPT, UR4, 0x6, URZ ;  /* 0x0000000604077890 */ /* 0x001fc4000fffe0ff */
[----:B------:R-:W-:-:S03]  /*05d0*/  UIADD3 UR5, UPT, UPT, -UR4, UR5, URZ ;  /* 0x0000000504057290 */ /* 0x000fc6000fffe1ff */
[----:B------:R-:W-:Y:S02]  /*05e0*/  UMOV UR4, 0x400 ;  /* 0x0000040000047882 */ /* 0x000fe40000000000 */
[----:B------:R-:W-:Y:S01]  /*05f0*/  ULEA UR4, UR6, UR4, 0x18 ;  /* 0x0000000406047291 */ /* 0x000fe2000f8ec0ff */
[----:B------:R-:W-:-:S05]  /*0600*/  SHF.R.U32.HI R105, RZ, 0x5, R0 ;  /* 0x00000005ff697819 */ /* 0x000fca0000011600 */
[----:B------:R-:W-:Y:S01]  /*0610*/  LEA R29, R0, UR4, 0x2 ;  /* 0x00000004001d7c11 */ /* 0x000fe2000f8e10ff */
[----:B------:R-:W-:Y:S01]  /*0620*/  IMAD.MOV.U32 R22, RZ, RZ, -0x1 ;  /* 0xffffffffff167424 */ /* 0x000fe200078e00ff */
[----:B------:R-:W-:-:S03]  /*0630*/  @!P6 LOP3.LUT R22, R24, 0x80000000, RZ, 0x3c, !PT ;  /* 0x800000001816e812 */ /* 0x000fc600078e3cff */
[----:B------:R-:W-:Y:S01]  /*0640*/  IMAD R31, R0, 0x80, R29 ;  /* 0x00000080001f7824 */ /* 0x000fe200078e021d */
[----:B------:R-:W-:Y:S01]  /*0650*/  LEA R32, R105, UR4, 0x2 ;  /* 0x0000000469207c11 */ /* 0x000fe2000f8e10ff */
[----:B------:R-:W-:Y:S02]  /*0660*/  IMAD.MOV.U32 R24, RZ, RZ, -0x1 ;  /* 0xffffffffff187424 */ /* 0x000fe400078e00ff */
[----:B------:R-:W-:Y:S02]  /*0670*/  IMAD.MOV.U32 R26, RZ, RZ, -0x1 ;  /* 0xffffffffff1a7424 */ /* 0x000fe400078e00ff */
[----:B------:R-:W-:Y:S02]  /*0680*/  IMAD.MOV.U32 R27, RZ, RZ, -0x1 ;  /* 0xffffffffff1b7424 */ /* 0x000fe400078e00ff */
[----:B------:R-:W-:Y:S02]  /*0690*/  IMAD.MOV.U32 R28, RZ, RZ, -0x1 ;  /* 0xffffffffff1c7424 */ /* 0x000fe400078e00ff */
[----:B------:R-:W-:-:S02]  /*06a0*/  IMAD.MOV.U32 R30, RZ, RZ, -0x1 ;  /* 0xffffffffff1e7424 */ /* 0x000fc400078e00ff */
[----:B------:R-:W-:Y:S01]  /*06b0*/  IMAD R33, R0, -0x38, R31 ;  /* 0xffffffc800217824 */ /* 0x000fe200078e021f */
[----:B------:R-:W-:Y:S01]  /*06c0*/  BAR.SYNC.DEFER_BLOCKING 0x0 ;  /* 0x0000000000007b1d */ /* 0x000fe20000010000 */
[----:B--2---:R-:W-:Y:S02]  /*06d0*/  @!P2 LOP3.LUT R26, R8, 0x80000000, RZ, 0x3c, !PT ;  /* 0x80000000081aa812 */ /* 0x004fe400078e3cff */
[----:B---3--:R-:W-:Y:S02]  /*06e0*/  @!P0 LOP3.LUT R24, R6, 0x80000000, RZ, 0x3c, !PT ;  /* 0x8000000006188812 */ /* 0x008fe400078e3cff */
[----:B----4-:R-:W-:Y:S02]  /*06f0*/  @!P1 LOP3.LUT R25, R7, 0x80000000, RZ, 0x3c, !PT ;  /* 0x8000000007199812 */ /* 0x010fe400078e3cff */
[----:B-----5:R-:W-:Y:S02]  /*0700*/  @!P3 LOP3.LUT R27, R9, 0x80000000, RZ, 0x3c, !PT ;  /* 0x80000000091bb812 */ /* 0x020fe400078e3cff */
[----:B------:R-:W-:-:S02]  /*0710*/  @!P4 LOP3.LUT R28, R10, 0x80000000, RZ, 0x3c, !PT ;  /* 0x800000000a1cc812 */ /* 0x000fc400078e3cff */
[----:B------:R-:W-:-:S07]  /*0720*/  @!P5 LOP3.LUT R30, R11, 0x80000000, RZ, 0x3c, !PT ;  /* 0x800000000b1ed812 */ /* 0x000fce00078e3cff */
.L_x_424:
[----:B------:R-:W-:Y:S01]  /*0730*/  UISETP.LT.AND UP0, UPT, UR5, 0x6, UPT ;  /* 0x000000060500788c */ /* 0x000fe2000bf01270 */
[----:B------:R-:W-:Y:S01]  /*0740*/  STS [R29], RZ ;  /* 0x000000ff1d007388 */ /* 0x000fe20000000800 */
[----:B------:R-:W-:Y:S01]  /*0750*/  UIADD3 UR6, UPT, UPT, UR7, -0x6, URZ ;  /* 0xfffffffa07067890 */ /* 0x000fe2000fffe0ff */
[----:B------:R-:W-:Y:S01]  /*0760*/  ISETP.NE.AND P1, PT, R23, 0x1f, PT ;  /* 0x0000001f1700780c */ /* 0x000fe20003f25270 */
[----:B------:R-:W-:Y:S01]  /*0770*/  USEL UR4, UR5, 0x6, UP0 ;  /* 0x0000000605047887 */ /* 0x000fe20008000000 */
[----:B------:R-:W-:Y:S01]  /*0780*/  STS [R29+0x400], RZ ;  /* 0x000400ff1d007388 */ /* 0x000fe20000000800 */
[C---:B------:R-:W-:Y:S01]  /*0790*/  ISETP.NE.AND P2, PT, R105.reuse, 0x6, PT ;  /* 0x000000066900780c */ /* 0x040fe20003f45270 */
[----:B------:R-:W-:Y:S01]  /*07a0*/  UISETP.GE.AND UP0, UPT, UR7, UR10, UPT ;  /* 0x0000000a0700728c */ /* 0x000fe2000bf06270 */
[----:B0-2---:R-:W-:Y:S01]  /*07b0*/  SHF.R.U32.HI R4, RZ, UR6, R2 ;  /* 0x00000006ff047c19 */ /* 0x005fe20008011602 */
[----:B------:R-:W-:Y:S01]  /*07c0*/  UBMSK UR4, URZ, UR4 ;  /* 0x00000004ff04729b */ /* 0x000fe20008000000 */
[----:B------:R-:W-:Y:S01]  /*07d0*/  STS [R29+0x800], RZ ;  /* 0x000800ff1d007388 */ /* 0x000fe20000000800 */
[----:B------:R-:W-:-:S03]  /*07e0*/  ISETP.NE.AND P3, PT, R105, 0x7, PT ;  /* 0x000000076900780c */ /* 0x000fc60003f65270 */
[----:B------:R-:W-:Y:S01]  /*07f0*/  STS [R29+0xc00], RZ ;  /* 0x000c00ff1d007388 */ /* 0x000fe20000000800 */
[----:B------:R-:W-:-:S03]  /*0800*/  LOP3.LUT R4, R4, UR4, RZ, 0xc0, !PT ;  /* 0x0000000404047c12 */ /* 0x000fc6000f8ec0ff */
[----:B------:R-:W-:Y:S02]  /*0810*/  STS [R29+0x1000], RZ ;  /* 0x001000ff1d007388 */ /* 0x000fe40000000800 */
[----:B------:R-:W-:Y:S01]  /*0820*/  IMAD.SHL.U32 R5, R4, 0x400, RZ ;  /* 0x0000040004057824 */ /* 0x000fe200078e00ff */
[----:B------:R-:W-:Y:S01]  /*0830*/  SHF.R.U32.HI R4, RZ, 0x4, R4 ;  /* 0x00000004ff047819 */ /* 0x000fe20000011604 */
[----:B------:R-:W-:Y:S03]  /*0840*/  STS [R29+0x1400], RZ ;  /* 0x001400ff1d007388 */ /* 0x000fe60000000800 */
[----:B------:R-:W-:Y:S01]  /*0850*/  LOP3.LUT R36, R5, 0x7c00, RZ, 0xc0, !PT ;  /* 0x00007c0005247812 */ /* 0x000fe200078ec0ff */
[----:B------:R-:W-:Y:S01]  /*0860*/  STS [R29+0x1800], RZ ;  /* 0x001800ff1d007388 */ /* 0x000fe20000000800 */
[----:B------:R-:W-:-:S03]  /*0870*/  LOP3.LUT R4, R4, 0xffffffe, RZ, 0xc0, !PT ;  /* 0x0ffffffe04047812 */ /* 0x000fc600078ec0ff */
[----:B------:R-:W-:Y:S01]  /*0880*/  STS [R29+0x1c00], RZ ;  /* 0x001c00ff1d007388 */ /* 0x000fe20000000800 */
[----:B------:R-:W-:Y:S02]  /*0890*/  IADD3 R36, PT, PT, R4, R29, R36 ;  /* 0x0000001d04247210 */ /* 0x000fe40007ffe024 */
[----:B------:R-:W-:Y:S01]  /*08a0*/  SHF.R.U32.HI R4, RZ, UR6, R3 ;  /* 0x00000006ff047c19 */ /* 0x000fe20008011603 */
[----:B------:R-:W-:Y:S03]  /*08b0*/  STS [R29+0x2000], RZ ;  /* 0x002000ff1d007388 */ /* 0x000fe60000000800 */
[----:B------:R-:W-:Y:S01]  /*08c0*/  LOP3.LUT R4, R4, UR4, RZ, 0xc0, !PT ;  /* 0x0000000404047c12 */ /* 0x000fe2000f8ec0ff */
[----:B------:R-:W-:Y:S03]  /*08d0*/  STS [R29+0x2400], RZ ;  /* 0x002400ff1d007388 */ /* 0x000fe60000000800 */
[----:B------:R-:W-:Y:S01]  /*08e0*/  SHF.R.U32.HI R6, RZ, 0x4, R4 ;  /* 0x00000004ff067819 */ /* 0x000fe20000011604 */
[----:B------:R-:W-:Y:S01]  /*08f0*/  STS [R29+0x2800], RZ ;  /* 0x002800ff1d007388 */ /* 0x000fe20000000800 */
[----:B------:R-:W-:-:S02]  /*0900*/  IMAD.SHL.U32 R5, R4, 0x400, RZ ;  /* 0x0000040004057824 */ /* 0x000fc400078e00ff */
[----:B------:R-:W-:Y:S01]  /*0910*/  LOP3.LUT R6, R6, 0xffffffe, RZ, 0xc0, !PT ;  /* 0x0ffffffe06067812 */ /* 0x000fe200078ec0ff */
[----:B------:R-:W-:Y:S02]  /*0920*/  STS [R29+0x2c00], RZ ;  /* 0x002c00ff1d007388 */ /* 0x000fe40000000800 */
[----:B------:R-:W-:Y:S02]  /*0930*/  LOP3.LUT R4, R5, 0x7c00, RZ, 0xc0, !PT ;  /* 0x00007c0005047812 */ /* 0x000fe400078ec0ff */
[----:B------:R-:W-:Y:S02]  /*0940*/  STS [R29+0x3000], RZ ;  /* 0x003000ff1d007388 */ /* 0x000fe40000000800 */
[----:B------:R-:W-:Y:S02]  /*0950*/  IADD3 R37, PT, PT, R6, R29, R4 ;  /* 0x0000001d06257210 */ /* 0x000fe40007ffe004 */
[----:B------:R-:W-:Y:S01]  /*0960*/  STS [R29+0x3400], RZ ;  /* 0x003400ff1d007388 */ /* 0x000fe20000000800 */
[----:B------:R-:W-:-:S03]  /*0970*/  SHF.R.U32.HI R4, RZ, UR6, R12 ;  /* 0x00000006ff047c19 */ /* 0x000fc6000801160c */
        /* <DEDUP_REMOVED lines=10> */
[----:B------:R-:W-:-:S03]  /*0a20*/  IADD3 R39, PT, PT, R39, R29, R6 ;  /* 0x0000001d27277210 */ /* 0x000fc60007ffe006 */
        /* <DEDUP_REMOVED lines=14> */
[----:B------:R-:W0:Y:S02]  /*0b10*/  LDS.U16 R34, [R36] ;  /* 0x0000000024227984 */ /* 0x000e240000000400 */
[----:B0-----:R-:W-:-:S05]  /*0b20*/  VIADD R5, R34, 0x1 ;  /* 0x0000000122057836 */ /* 0x001fca0000000000 */
[----:B------:R0:W-:Y:S04]  /*0b30*/  STS.U16 [R36], R5 ;  /* 0x0000000524007388 */ /* 0x0001e80000000400 */
[----:B------:R-:W1:Y:S01]  /*0b40*/  LDS.U16 R38, [R37] ;  /* 0x0000000025267984 */ /* 0x000e620000000400 */
[----:B0-----:R-:W-:-:S04]  /*0b50*/  SHF.R.U32.HI R5, RZ, UR6, R13 ;  /* 0x00000006ff057c19 */ /* 0x001fc8000801160d */
[----:B------:R-:W-:-:S05]  /*0b60*/  LOP3.LUT R5, R5, UR4, RZ, 0xc0, !PT ;  /* 0x0000000405057c12 */ /* 0x000fca000f8ec0ff */
[----:B------:R-:W-:Y:S01]  /*0b70*/  IMAD.SHL.U32 R6, R5, 0x400, RZ ;  /* 0x0000040005067824 */ /* 0x000fe200078e00ff */
[----:B------:R-:W-:-:S04]  /*0b80*/  SHF.R.U32.HI R5, RZ, 0x4, R5 ;  /* 0x00000004ff057819 */ /* 0x000fc80000011605 */
[----:B------:R-:W-:Y:S02]  /*0b90*/  LOP3.LUT R8, R6, 0x7c00, RZ, 0xc0, !PT ;  /* 0x00007c0006087812 */ /* 0x000fe400078ec0ff */
[----:B------:R-:W-:-:S04]  /*0ba0*/  LOP3.LUT R5, R5, 0xffffffe, RZ, 0xc0, !PT ;  /* 0x0ffffffe05057812 */ /* 0x000fc800078ec0ff */
[----:B------:R-:W-:Y:S01]  /*0bb0*/  IADD3 R41, PT, PT, R5, R29, R8 ;  /* 0x0000001d05297210 */ /* 0x000fe20007ffe008 */
[----:B-1----:R-:W-:-:S05]  /*0bc0*/  VIADD R4, R38, 0x1 ;  /* 0x0000000126047836 */ /* 0x002fca0000000000 */
[----:B------:R0:W-:Y:S04]  /*0bd0*/  STS.U16 [R37], R4 ;  /* 0x0000000425007388 */ /* 0x0001e80000000400 */
[----:B------:R-:W1:Y:S01]  /*0be0*/  LDS.U16 R40, [R39] ;  /* 0x0000000027287984 */ /* 0x000e620000000400 */
[----:B0-----:R-:W-:-:S04]  /*0bf0*/  SHF.R.U32.HI R4, RZ, UR6, R14 ;  /* 0x00000006ff047c19 */ /* 0x001fc8000801160e */
[----:B------:R-:W-:-:S05]  /*0c00*/  LOP3.LUT R4, R4, UR4, RZ, 0xc0, !PT ;  /* 0x0000000404047c12 */ /* 0x000fca000f8ec0ff */
[----:B------:R-:W-:Y:S01]  /*0c10*/  IMAD.SHL.U32 R5, R4, 0x400, RZ ;  /* 0x0000040004057824 */ /* 0x000fe200078e00ff */
[----:B------:R-:W-:-:S04]  /*0c20*/  SHF.R.U32.HI R4, RZ, 0x4, R4 ;  /* 0x00000004ff047819 */ /* 0x000fc80000011604 */
[----:B------:R-:W-:Y:S02]  /*0c30*/  LOP3.LUT R8, R5, 0x7c00, RZ, 0xc0, !PT ;  /* 0x00007c0005087812 */ /* 0x000fe400078ec0ff */
[----:B------:R-:W-:Y:S02]  /*0c40*/  LOP3.LUT R43, R4, 0xffffffe, RZ, 0xc0, !PT ;  /* 0x0ffffffe042b7812 */ /* 0x000fe400078ec0ff */
[----:B------:R-:W-:Y:S02]  /*0c50*/  SHF.R.U32.HI R5, RZ, UR6, R15 ;  /* 0x00000006ff057c19 */ /* 0x000fe4000801160f */
[----:B------:R-:W-:Y:S02]  /*0c60*/  IADD3 R43, PT, PT, R43, R29, R8 ;  /* 0x0000001d2b2b7210 */ /* 0x000fe40007ffe008 */
[----:B------:R-:W-:Y:S01]  /*0c70*/  LOP3.LUT R5, R5, UR4, RZ, 0xc0, !PT ;  /* 0x0000000405057c12 */ /* 0x000fe2000f8ec0ff */
[----:B-1----:R-:W-:-:S05]  /*0c80*/  VIADD R6, R40, 0x1 ;  /* 0x0000000128067836 */ /* 0x002fca0000000000 */
[----:B------:R0:W-:Y:S04]  /*0c90*/  STS.U16 [R39], R6 ;  /* 0x0000000627007388 */ /* 0x0001e80000000400 */
[----:B------:R-:W1:Y:S01]  /*0ca0*/  LDS.U16 R42, [R41] ;  /* 0x00000000292a7984 */ /* 0x000e620000000400 */
[----:B0-----:R-:W-:Y:S01]  /*0cb0*/  IMAD.SHL.U32 R6, R5, 0x400, RZ ;  /* 0x0000040005067824 */ /* 0x001fe200078e00ff */
        /* <DEDUP_REMOVED lines=127> */
[----:B0-----:R-:W-:Y:S01]  /*14b0*/  SHF.R.U32.HI R4, RZ, UR6, R30 ;  /* 0x00000006ff047c19 */ /* 0x001fe2000801161e */
[----:B------:R-:W0:Y:S03]  /*14c0*/  S2UR UR6, SR_CgaCtaId ;  /* 0x00000000000679c3 */ /* 0x000e260000008800 */
[----:B------:R-:W-:Y:S01]  /*14d0*/  LOP3.LUT R4, R4, UR4, RZ, 0xc0, !PT ;  /* 0x0000000404047c12 */ /* 0x000fe2000f8ec0ff */
[----:B------:R-:W-:-:S04]  /*14e0*/  UMOV UR4, 0x400 ;  /* 0x0000040000047882 */ /* 0x000fc80000000000 */
[----:B------:R-:W-:Y:S01]  /*14f0*/  IMAD.SHL.U32 R5, R4, 0x400, RZ ;  /* 0x0000040004057824 */ /* 0x000fe200078e00ff */
[----:B------:R-:W-:-:S04]  /*1500*/  SHF.R.U32.HI R4, RZ, 0x4, R4 ;  /* 0x00000004ff047819 */ /* 0x000fc80000011604 */
[----:B------:R-:W-:Y:S02]  /*1510*/  LOP3.LUT R8, R5, 0x7c00, RZ, 0xc0, !PT ;  /* 0x00007c0005087812 */ /* 0x000fe400078ec0ff */
[----:B------:R-:W-:-:S04]  /*1520*/  LOP3.LUT R71, R4, 0xffffffe, RZ, 0xc0, !PT ;  /* 0x0ffffffe04477812 */ /* 0x000fc800078ec0ff */
[----:B------:R-:W-:Y:S01]  /*1530*/  IADD3 R71, PT, PT, R71, R29, R8 ;  /* 0x0000001d47477210 */ /* 0x000fe20007ffe008 */
[----:B0-----:R-:W-:Y:S01]  /*1540*/  ULEA UR4, UR6, UR4, 0x18 ;  /* 0x0000000406047291 */ /* 0x001fe2000f8ec0ff */
        /* <DEDUP_REMOVED lines=32> */
[----:B------:R-:W5:Y:S01]  /*1750*/  LDS R90, [R31+0x44] ;  /* 0x000044001f5a7984 */ /* 0x000f620000000800 */
[----:B------:R-:W-:-:S03]  /*1760*/  IMAD.IADD R80, R80, 0x1, R79 ;  /* 0x0000000150507824 */ /* 0x000fc600078e024f */
        /* <DEDUP_REMOVED lines=29> */
[----:B------:R-:W-:-:S04]  /*1940*/  IMAD.IADD R95, R95, 0x1, R94 ;  /* 0x000000015f5f7824 */ /* 0x000fc800078e025e */
[----:B0-----:R-:W-:-:S04]  /*1950*/  IMAD.IADD R96, R96, 0x1, R95 ;  /* 0x0000000160607824 */ /* 0x001fc800078e025f */
[----:B-1----:R-:W-:-:S04]  /*1960*/  IMAD.IADD R97, R97, 0x1, R96 ;  /* 0x0000000161617824 */ /* 0x002fc800078e0260 */
[----:B--2---:R-:W-:-:S04]  /*1970*/  IMAD.IADD R98, R98, 0x1, R97 ;  /* 0x0000000162627824 */ /* 0x004fc800078e0261 */
[----:B---3--:R-:W-:-:S04]  /*1980*/  IMAD.IADD R99, R99, 0x1, R98 ;  /* 0x0000000163637824 */ /* 0x008fc800078e0262 */
[----:B----4-:R-:W-:-:S04]  /*1990*/  IMAD.IADD R100, R100, 0x1, R99 ;  /* 0x0000000164647824 */ /* 0x010fc800078e0263 */
[----:B-----5:R-:W-:-:S04]  /*19a0*/  IMAD.IADD R101, R101, 0x1, R100 ;  /* 0x0000000165657824 */ /* 0x020fc800078e0264 */
[----:B------:R-:W-:-:S04]  /*19b0*/  IMAD.IADD R102, R102, 0x1, R101 ;  /* 0x0000000166667824 */ /* 0x000fc800078e0265 */
[----:B------:R-:W-:-:S04]  /*19c0*/  IMAD.IADD R103, R103, 0x1, R102 ;  /* 0x0000000167677824 */ /* 0x000fc800078e0266 */
[----:B------:R-:W-:-:S04]  /*19d0*/  IMAD.IADD R104, R104, 0x1, R103 ;  /* 0x0000000168687824 */ /* 0x000fc800078e0267 */
[----:B------:R-:W-:-:S05]  /*19e0*/  IMAD.IADD R106, R5, 0x1, R104 ;  /* 0x00000001056a7824 */ /* 0x000fca00078e0268 */
        /* <DEDUP_REMOVED lines=9> */
[----:B0-----:R-:W-:Y:S01]  /*1a80*/  @P0 IMAD.IADD R107, R108, 0x1, R107 ;  /* 0x000000016c6b0824 */ /* 0x001fe200078e026b */
[----:B------:R-:W-:-:S03]  /*1a90*/  ISETP.NE.AND P0, PT, R105, 0x1, PT ;  /* 0x000000016900780c */ /* 0x000fc60003f05270 */
[----:B------:R-:W-:Y:S01]  /*1aa0*/  IMAD.IADD R106, R107, 0x1, -R106 ;  /* 0x000000016b6a7824 */ /* 0x000fe200078e0a6a */
[----:B------:R-:W-:Y:S01]  /*1ab0*/  @!P1 STS [R32+0x8400], R107 ;  /* 0x0084006b20009388 */ /* 0x000fe20000000800 */
[----:B------:R-:W-:Y:S01]  /*1ac0*/  BAR.SYNC.DEFER_BLOCKING 0x0 ;  /* 0x0000000000007b1d */ /* 0x000fe20000010000 */
[----:B------:R-:W-:-:S05]  /*1ad0*/  ISETP.NE.AND P1, PT, R105, 0x4, PT ;  /* 0x000000046900780c */ /* 0x000fca0003f25270 */
        /* <DEDUP_REMOVED lines=25> */
[----:B------:R-:W-:-:S05]  /*1c70*/  @!P2 IMAD.U32 R106, R11, 0x10000, RZ ;  /* 0x000100000b6aa824 */ /* 0x000fca00078e00ff */
[----:B------:R-:W-:Y:S01]  /*1c80*/  @!P2 STS [UR4+0x8428], R106 ;  /* 0x0084286aff00a988 */ /* 0x000fe20008000804 */
[----:B------:R-:W-:Y:S06]  /*1c90*/  BAR.SYNC.DEFER_BLOCKING 0x0 ;  /* 0x0000000000007b1d */ /* 0x000fec0000010000 */
[----:B------:R-:W0:Y:S02]  /*1ca0*/  LDS R4, [UR4+0x8428] ;  /* 0x00842804ff047984 */ /* 0x000e240008000800 */
[----:B0-----:R-:W-:-:S05]  /*1cb0*/  SEL R5, R4, RZ, P0 ;  /* 0x000000ff04057207 */ /* 0x001fca0000000000 */
[----:B------:R-:W-:-:S04]  /*1cc0*/  IMAD.IADD R4, R5, 0x1, R106 ;  /* 0x0000000105047824 */ /* 0x000fc800078e026a */
[--C-:B------:R-:W-:Y:S01]  /*1cd0*/  IMAD.IADD R6, R73, 0x1, R4.reuse ;  /* 0x0000000149067824 */ /* 0x100fe200078e0204 */
[----:B------:R-:W-:Y:S01]  /*1ce0*/  STS [R31], R4 ;  /* 0x000000041f007388 */ /* 0x000fe20000000800 */
        /* <DEDUP_REMOVED lines=72> */
[----:B------:R-:W5:Y:S04]  /*2170*/  LDS.U16 R51, [R51] ;  /* 0x0000000033337984 */ /* 0x000f680000000400 */
[----:B------:R-:W5:Y:S04]  /*2180*/  LDS.U16 R53, [R53] ;  /* 0x0000000035357984 */ /* 0x000f680000000400 */
[----:B------:R-:W5:Y:S01]  /*2190*/  LDS.U16 R55, [R55] ;  /* 0x0000000037377984 */ /* 0x000f620000000400 */
[----:B0-----:R-:W-:-:S03]  /*21a0*/  IMAD.IADD R5, R34, 0x1, R5 ;  /* 0x0000000122057824 */ /* 0x001fc600078e0205 */
[----:B------:R-:W0:Y:S01]  /*21b0*/  LDS.U16 R57, [R57] ;  /* 0x0000000039397984 */ /* 0x000e220000000400 */
[----:B-1----:R-:W-:-:S03]  /*21c0*/  IMAD.IADD R37, R38, 0x1, R37 ;  /* 0x0000000126257824 */ /* 0x002fc600078e0225 */
[----:B------:R-:W1:Y:S01]  /*21d0*/  LDS.U16 R59, [R59] ;  /* 0x000000003b3b7984 */ /* 0x000e620000000400 */
[----:B--2---:R-:W-:-:S03]  /*21e0*/  IMAD.IADD R39, R40, 0x1, R39 ;  /* 0x0000000128277824 */ /* 0x004fc600078e0227 */
[----:B------:R-:W2:Y:S01]  /*21f0*/  LDS.U16 R61, [R61] ;  /* 0x000000003d3d7984 */ /* 0x000ea20000000400 */
[----:B---3--:R-:W-:-:S03]  /*2200*/  IMAD.IADD R41, R42, 0x1, R41 ;  /* 0x000000012a297824 */ /* 0x008fc600078e0229 */
[----:B------:R-:W3:Y:S01]  /*2210*/  LDS.U16 R63, [R63] ;  /* 0x000000003f3f7984 */ /* 0x000ee20000000400 */
[----:B----4-:R-:W-:-:S03]  /*2220*/  IMAD.IADD R43, R44, 0x1, R43 ;  /* 0x000000012c2b7824 */ /* 0x010fc600078e022b */
[----:B------:R-:W4:Y:S01]  /*2230*/  LDS.U16 R65, [R65] ;  /* 0x0000000041417984 */ /* 0x000f220000000400 */
[----:B-----5:R-:W-:-:S03]  /*2240*/  IMAD.IADD R45, R46, 0x1, R45 ;  /* 0x000000012e2d7824 */ /* 0x020fc600078e022d */
[----:B------:R-:W5:Y:S01]  /*2250*/  LDS.U16 R67, [R67] ;  /* 0x0000000043437984 */ /* 0x000f620000000400 */
[----:B------:R-:W-:-:S03]  /*2260*/  IMAD.IADD R47, R48, 0x1, R47 ;  /* 0x00000001302f7824 */ /* 0x000fc600078e022f */
[----:B------:R-:W5:Y:S01]  /*2270*/  LDS.U16 R69, [R69] ;  /* 0x0000000045457984 */ /* 0x000f620000000400 */
[----:B------:R-:W-:-:S03]  /*2280*/  IMAD.IADD R49, R50, 0x1, R49 ;  /* 0x0000000132317824 */ /* 0x000fc600078e0231 */
[----:B------:R-:W5:Y:S01]  /*2290*/  LDS.U16 R71, [R71] ;  /* 0x0000000047477984 */ /* 0x000f620000000400 */
[----:B------:R-:W-:Y:S02]  /*22a0*/  IMAD.IADD R51, R52, 0x1, R51 ;  /* 0x0000000134337824 */ /* 0x000fe400078e0233 */
[----:B------:R-:W-:Y:S02]  /*22b0*/  IMAD.IADD R53, R54, 0x1, R53 ;  /* 0x0000000136357824 */ /* 0x000fe400078e0235 */
[----:B------:R-:W-:Y:S02]  /*22c0*/  IMAD.IADD R55, R56, 0x1, R55 ;  /* 0x0000000138377824 */ /* 0x000fe400078e0237 */
[----:B0-----:R-:W-:Y:S02]  /*22d0*/  IMAD.IADD R57, R58, 0x1, R57 ;  /* 0x000000013a397824 */ /* 0x001fe400078e0239 */
[----:B-1----:R-:W-:Y:S02]  /*22e0*/  IMAD.IADD R59, R60, 0x1, R59 ;  /* 0x000000013c3b7824 */ /* 0x002fe400078e023b */
[----:B--2---:R-:W-:-:S02]  /*22f0*/  IMAD.IADD R61, R62, 0x1, R61 ;  /* 0x000000013e3d7824 */ /* 0x004fc400078e023d */
[----:B---3--:R-:W-:Y:S02]  /*2300*/  IMAD.IADD R63, R64, 0x1, R63 ;  /* 0x00000001403f7824 */ /* 0x008fe400078e023f */
[----:B----4-:R-:W-:Y:S02]  /*2310*/  IMAD.IADD R65, R66, 0x1, R65 ;  /* 0x0000000142417824 */ /* 0x010fe400078e0241 */
[----:B-----5:R-:W-:Y:S02]  /*2320*/  IMAD.IADD R67, R68, 0x1, R67 ;  /* 0x0000000144437824 */ /* 0x020fe400078e0243 */
[----:B------:R-:W-:Y:S02]  /*2330*/  IMAD.IADD R69, R70, 0x1, R69 ;  /* 0x0000000146457824 */ /* 0x000fe400078e0245 */
        /* <DEDUP_REMOVED lines=8> */
[----:B------:R0:W-:Y:S01]  /*23c0*/  STS [R5], R2 ;  /* 0x0000000205007388 */ /* 0x0001e20000000800 */
[----:B------:R-:W-:Y:S02]  /*23d0*/  LEA R6, R41, UR4, 0x2 ;  /* 0x0000000429067c11 */ /* 0x000fe4000f8e10ff */
[----:B------:R-:W-:Y:S01]  /*23e0*/  LEA R9, R43, UR4, 0x2 ;  /* 0x000000042b097c11 */ /* 0x000fe2000f8e10ff */
[----:B------:R1:W-:Y:S01]  /*23f0*/  STS [R4], R3 ;  /* 0x0000000304007388 */ /* 0x0003e20000000800 */
[----:B------:R-:W-:-:S02]  /*2400*/  LEA R8, R45, UR4, 0x2 ;  /* 0x000000042d087c11 */ /* 0x000fc4000f8e10ff */
[----:B------:R-:W-:Y:S01]  /*2410*/  LEA R11, R47, UR4, 0x2 ;  /* 0x000000042f0b7c11 */ /* 0x000fe2000f8e10ff */
[----:B------:R2:W-:Y:S01]  /*2420*/  STS [R7], R12 ;  /* 0x0000000c07007388 */ /* 0x0005e20000000800 */
[----:B------:R-:W-:Y:S02]  /*2430*/  LEA R10, R49, UR4, 0x2 ;  /* 0x00000004310a7c11 */ /* 0x000fe4000f8e10ff */
[----:B0-----:R-:W-:Y:S01]  /*2440*/  LEA R5, R51, UR4, 0x2 ;  /* 0x0000000433057c11 */ /* 0x001fe2000f8e10ff */
[----:B------:R0:W-:Y:S01]  /*2450*/  STS [R6], R13 ;  /* 0x0000000d06007388 */ /* 0x0001e20000000800 */
[----:B------:R-:W-:Y:S02]  /*2460*/  LEA R2, R53, UR4, 0x2 ;  /* 0x0000000435027c11 */ /* 0x000fe4000f8e10ff */
[----:B-1----:R-:W-:Y:S01]  /*2470*/  LEA R3, R55, UR4, 0x2 ;  /* 0x0000000437037c11 */ /* 0x002fe2000f8e10ff */
[----:B------:R1:W-:Y:S01]  /*2480*/  STS [R9], R14 ;  /* 0x0000000e09007388 */ /* 0x0003e20000000800 */
[----:B------:R-:W-:-:S02]  /*2490*/  LEA R4, R57, UR4, 0x2 ;  /* 0x0000000439047c11 */ /* 0x000fc4000f8e10ff */
[----:B--2---:R-:W-:Y:S01]  /*24a0*/  LEA R7, R59, UR4, 0x2 ;  /* 0x000000043b077c11 */ /* 0x004fe2000f8e10ff */
[----:B------:R2:W-:Y:S01]  /*24b0*/  STS [R8], R15 ;  /* 0x0000000f08007388 */ /* 0x0005e20000000800 */
[----:B0-----:R-:W-:-:S03]  /*24c0*/  LEA R6, R63, UR4, 0x2 ;  /* 0x000000043f067c11 */ /* 0x001fc6000f8e10ff */
[----:B------:R0:W-:Y:S01]  /*24d0*/  STS [R11], R16 ;  /* 0x000000100b007388 */ /* 0x0001e20000000800 */
[----:B-1----:R-:W-:-:S03]  /*24e0*/  LEA R9, R61, UR4, 0x2 ;  /* 0x000000043d097c11 */ /* 0x002fc6000f8e10ff */
[----:B------:R-:W-:Y:S01]  /*24f0*/  STS [R10], R17 ;  /* 0x000000110a007388 */ /* 0x000fe20000000800 */
[----:B--2---:R-:W-:-:S03]  /*2500*/  LEA R8, R67, UR4, 0x2 ;  /* 0x0000000443087c11 */ /* 0x004fc6000f8e10ff */
[----:B------:R1:W-:Y:S01]  /*2510*/  STS [R5], R18 ;  /* 0x0000001205007388 */ /* 0x0003e20000000800 */
[----:B0-----:R-:W-:-:S03]  /*2520*/  LEA R11, R65, UR4, 0x2 ;  /* 0x00000004410b7c11 */ /* 0x001fc6000f8e10ff */
[----:B------:R0:W-:Y:S04]  /*2530*/  STS [R2], R19 ;  /* 0x0000001302007388 */ /* 0x0001e80000000800 */
[----:B------:R2:W-:Y:S01]  /*2540*/  STS [R3], R20 ;  /* 0x0000001403007388 */ /* 0x0005e20000000800 */
[----:B-1----:R-:W-:-:S03]  /*2550*/  LEA R5, R69, UR4, 0x2 ;  /* 0x0000000445057c11 */ /* 0x002fc6000f8e10ff */
[----:B------:R2:W-:Y:S01]  /*2560*/  STS [R4], R21 ;  /* 0x0000001504007388 */ /* 0x0005e20000000800 */
[----:B0-----:R-:W-:-:S03]  /*2570*/  LEA R19, R71, UR4, 0x2 ;  /* 0x0000000447137c11 */ /* 0x001fc6000f8e10ff */
[----:B------:R2:W-:Y:S04]  /*2580*/  STS [R7], R22 ;  /* 0x0000001607007388 */ /* 0x0005e80000000800 */
[----:B------:R2:W-:Y:S04]  /*2590*/  STS [R9], R24 ;  /* 0x0000001809007388 */ /* 0x0005e80000000800 */
[----:B------:R2:W-:Y:S04]  /*25a0*/  STS [R6], R25 ;  /* 0x0000001906007388 */ /* 0x0005e80000000800 */
[----:B------:R2:W-:Y:S04]  /*25b0*/  STS [R11], R26 ;  /* 0x0000001a0b007388 */ /* 0x0005e80000000800 */
[----:B------:R2:W-:Y:S04]  /*25c0*/  STS [R8], R27 ;  /* 0x0000001b08007388 */ /* 0x0005e80000000800 */
[----:B------:R2:W-:Y:S04]  /*25d0*/  STS [R5], R28 ;  /* 0x0000001c05007388 */ /* 0x0005e80000000800 */
[----:B------:R2:W-:Y:S01]  /*25e0*/  STS [R19], R30 ;  /* 0x0000001e13007388 */ /* 0x0005e20000000800 */
[----:B------:R-:W-:Y:S06]  /*25f0*/  BAR.SYNC.DEFER_BLOCKING 0x0 ;  /* 0x0000000000007b1d */ /* 0x000fec0000010000 */
[----:B------:R2:W0:Y:S04]  /*2600*/  LDS R2, [R33] ;  /* 0x0000000021027984 */ /* 0x0004280000000800 */
[----:B------:R2:W1:Y:S04]  /*2610*/  LDS R3, [R33+0x4] ;  /* 0x0000040021037984 */ /* 0x0004680000000800 */
[----:B------:R2:W3:Y:S04]  /*2620*/  LDS R12, [R33+0x8] ;  /* 0x00000800210c7984 */ /* 0x0004e80000000800 */
[----:B------:R2:W4:Y:S04]  /*2630*/  LDS R13, [R33+0xc] ;  /* 0x00000c00210d7984 */ /* 0x0005280000000800 */
[----:B------:R2:W0:Y:S04]  /*2640*/  LDS R14, [R33+0x10] ;  /* 0x00001000210e7984 */ /* 0x0004280000000800 */
        /* <DEDUP_REMOVED lines=13> */
[----:B------:R2:W0:Y:S01]  /*2720*/  LDS R30, [R33+0x48] ;  /* 0x00004800211e7984 */ /* 0x0004220000000800 */
[----:B------:R-:W-:Y:S06]  /*2730*/  BAR.SYNC.DEFER_BLOCKING 0x0 ;  /* 0x0000000000007b1d */ /* 0x000fec0000010000 */
[----:B-1-34-:R-:W-:Y:S05]  /*2740*/  BRA `(.L_x_424) ;  /* 0xffffffdc00f87947 */ /* 0x01afea000383ffff */
.L_x_423:
[----:B------:R-:W-:Y:S01]  /*2750*/  LEA R5, R5, UR4, 0x2 ;  /* 0x0000000405057c11 */ /* 0x000fe2000f8e10ff */
[C---:B------:R-:W-:Y:S01]  /*2760*/  IMAD R33, R0.reuse, -0x48, R33 ;  /* 0xffffffb800217824 */ /* 0x040fe200078e0221 */
[----:B------:R-:W-:Y:S01]  /*2770*/  LEA R4, R37, UR4, 0x2 ;  /* 0x0000000425047c11 */ /* 0x000fe2000f8e10ff */
[C---:B------:R-:W-:Y:S01]  /*2780*/  VIADD R7, R0.reuse, 0x100 ;  /* 0x0000010000077836 */ /* 0x040fe20000000000 */
[----:B------:R-:W-:Y:S01]  /*2790*/  LEA R39, R39, UR4, 0x2 ;  /* 0x0000000427277c11 */ /* 0x000fe2000f8e10ff */
[----:B------:R0:W-:Y:S01]  /*27a0*/  STS [R5], R2 ;  /* 0x0000000205007388 */ /* 0x0001e20000000800 */
[----:B------:R-:W-:Y:S01]  /*27b0*/  LEA R6, R41, UR4, 0x2 ;  /* 0x0000000429067c11 */ /* 0x000fe2000f8e10ff */
[----:B------:R-:W-:Y:S01]  /*27c0*/  VIADD R9, R0, 0x200 ;  /* 0x0000020000097836 */ /* 0x000fe20000000000 */
[----:B------:R-:W-:Y:S01]  /*27d0*/  LEA R43, R43, UR4, 0x2 ;  /* 0x000000042b2b7c11 */ /* 0x000fe2000f8e10ff */
[----:B------:R1:W-:Y:S01]  /*27e0*/  STS [R4], R3 ;  /* 0x0000000304007388 */ /* 0x0003e20000000800 */
[----:B------:R-:W-:-:S02]  /*27f0*/  LEA R8, R45, UR4, 0x2 ;  /* 0x000000042d087c11 */ /* 0x000fc4000f8e10ff */
[----:B------:R-:W-:Y:S01]  /*2800*/  LEA R47, R47, UR4, 0x2 ;  /* 0x000000042f2f7c11 */ /* 0x000fe2000f8e10ff */
[----:B------:R-:W-:Y:S01]  /*2810*/  STS [R39], R12 ;  /* 0x0000000c27007388 */ /* 0x000fe20000000800 */
[----:B------:R-:W-:Y:S02]  /*2820*/  LEA R10, R49, UR4, 0x2 ;  /* 0x00000004310a7c11 */ /* 0x000fe4000f8e10ff */
[----:B------:R-:W-:Y:S01]  /*2830*/  LEA R51, R51, UR4, 0x2 ;  /* 0x0000000433337c11 */ /* 0x000fe2000f8e10ff */
[----:B------:R2:W-:Y:S01]  /*2840*/  STS [R6], R13 ;  /* 0x0000000d06007388 */ /* 0x0005e20000000800 */
[----:B0-----:R-:W-:Y:S02]  /*2850*/  LEA R2, R53, UR4, 0x2 ;  /* 0x0000000435027c11 */ /* 0x001fe4000f8e10ff */
[----:B------:R-:W-:Y:S01]  /*2860*/  LEA R55, R55, UR4, 0x2 ;  /* 0x0000000437377c11 */ /* 0x000fe2000f8e10ff */
[----:B------:R0:W-:Y:S01]  /*2870*/  STS [R43], R14 ;  /* 0x0000000e2b007388 */ /* 0x0001e20000000800 */
[----:B-1----:R-:W-:-:S02]  /*2880*/  LEA R4, R57, UR4, 0x2 ;  /* 0x0000000439047c11 */ /* 0x002fc4000f8e10ff */
[----:B------:R-:W-:Y:S01]  /*2890*/  LEA R59, R59, UR4, 0x2 ;  /* 0x000000043b3b7c11 */ /* 0x000fe2000f8e10ff */
[----:B------:R1:W-:Y:S01]  /*28a0*/  STS [R8], R15 ;  /* 0x0000000f08007388 */ /* 0x0003e20000000800 */
[----:B------:R-:W-:Y:S01]  /*28b0*/  LEA R61, R61, UR4, 0x2 ;  /* 0x000000043d3d7c11 */ /* 0x000fe2000f8e10ff */
[C---:B--2---:R-:W-:Y:S01]  /*28c0*/  VIADD R13, R0.reuse, 0x500 ;  /* 0x00000500000d7836 */ /* 0x044fe20000000000 */
[----:B------:R-:W-:Y:S01]  /*28d0*/  LEA R6, R63, UR4, 0x2 ;  /* 0x000000043f067c11 */ /* 0x000fe2000f8e10ff */
[----:B------:R2:W-:Y:S01]  /*28e0*/  STS [R47], R16 ;  /* 0x000000102f007388 */ /* 0x0005e20000000800 */
[----:B------:R-:W-:Y:S01]  /*28f0*/  LEA R65, R65, UR4, 0x2 ;  /* 0x0000000441417c11 */ /* 0x000fe2000f8e10ff */
[C---:B0-----:R-:W-:Y:S01]  /*2900*/  VIADD R14, R0.reuse, 0x600 ;  /* 0x00000600000e7836 */ /* 0x041fe20000000000 */
[----:B------:R-:W-:Y:S01]  /*2910*/  LEA R69, R69, UR4, 0x2 ;  /* 0x0000000445457c11 */ /* 0x000fe2000f8e10ff */
[----:B------:R0:W-:Y:S01]  /*2920*/  STS [R10], R17 ;  /* 0x000000110a007388 */ /* 0x0001e20000000800 */
[----:B------:R-:W-:Y:S01]  /*2930*/  LEA R71, R71, UR4, 0x2 ;  /* 0x0000000447477c11 */ /* 0x000fe2000f8e10ff */
[C---:B-1----:R-:W-:Y:S01]  /*2940*/  VIADD R15, R0.reuse, 0x700 ;  /* 0x00000700000f7836 */ /* 0x042fe20000000000 */
[----:B------:R-:W-:Y:S01]  /*2950*/  LEA R8, R67, UR4, 0x2 ;  /* 0x0000000443087c11 */ /* 0x000fe2000f8e10ff */
[----:B------:R-:W-:Y:S01]  /*2960*/  STS [R51], R18 ;  /* 0x0000001233007388 */ /* 0x000fe20000000800 */
[----:B------:R-:W1:Y:S01]  /*2970*/  LDCU.64 UR4, c[0x0][0x3a0] ;  /* 0x00007400ff0477ac */ /* 0x000e620008000a00 */
[C---:B------:R-:W-:Y:S01]  /*2980*/  LOP3.LUT R12, R0.reuse, 0x400, RZ, 0xfc, !PT ;  /* 0x00000400000c7812 */ /* 0x040fe200078efcff */
[C---:B--2---:R-:W-:Y:S01]  /*2990*/  VIADD R16, R0.reuse, 0xd00 ;  /* 0x00000d0000107836 */ /* 0x044fe20000000000 */
[----:B------:R2:W-:Y:S01]  /*29a0*/  STS [R2], R19 ;  /* 0x0000001302007388 */ /* 0x0005e20000000800 */
[----:B0-----:R-:W-:-:S03]  /*29b0*/  VIADD R10, R0, 0x300 ;  /* 0x00000300000a7836 */ /* 0x001fc60000000000 */
[----:B------:R-:W-:Y:S04]  /*29c0*/  STS [R55], R20 ;  /* 0x0000001437007388 */ /* 0x000fe80000000800 */
[----:B------:R-:W-:Y:S01]  /*29d0*/  STS [R4], R21 ;  /* 0x0000001504007388 */ /* 0x000fe20000000800 */
[----:B--2---:R-:W0:Y:S03]  /*29e0*/  LDC.64 R2, c[0x0][0x388] ;  /* 0x0000e200ff027b82 */ /* 0x004e260000000a00 */
[----:B------:R-:W-:Y:S01]  /*29f0*/  STS [R59], R22 ;  /* 0x000000163b007388 */ /* 0x000fe20000000800 */
[----:B-1----:R-:W-:-:S03]  /*2a00*/  ISETP.GE.U32.AND P2, PT, R7, UR4, PT ;  /* 0x0000000407007c0c */ /* 0x002fc6000bf46070 */
[----:B------:R-:W-:Y:S01]  /*2a10*/  STS [R61], R24 ;  /* 0x000000183d007388 */ /* 0x000fe20000000800 */
[----:B------:R-:W-:Y:S02]  /*2a20*/  ISETP.GE.U32.AND P3, PT, R9, UR4, PT ;  /* 0x0000000409007c0c */ /* 0x000fe4000bf66070 */
[----:B------:R-:W-:Y:S01]  /*2a30*/  ISETP.GE.U32.AND P6, PT, R10, UR4, PT ;  /* 0x000000040a007c0c */ /* 0x000fe2000bfc6070 */
[----:B------:R-:W-:Y:S01]  /*2a40*/  STS [R6], R25 ;  /* 0x0000001906007388 */ /* 0x000fe20000000800 */
[----:B------:R-:W-:Y:S02]  /*2a50*/  ISETP.GE.U32.AND.EX P3, PT, RZ, UR5, PT, P3 ;  /* 0x00000005ff007c0c */ /* 0x000fe4000bf66130 */
[----:B------:R-:W-:Y:S01]  /*2a60*/  ISETP.GE.U32.AND.EX P2, PT, RZ, UR5, PT, P2 ;  /* 0x00000005ff007c0c */ /* 0x000fe2000bf46120 */
[----:B------:R-:W-:Y:S01]  /*2a70*/  STS [R65], R26 ;  /* 0x0000001a41007388 */ /* 0x000fe20000000800 */
[----:B------:R-:W-:Y:S02]  /*2a80*/  ISETP.GE.U32.AND P1, PT, R13, UR4, PT ;  /* 0x000000040d007c0c */ /* 0x000fe4000bf26070 */
[----:B------:R-:W-:Y:S01]  /*2a90*/  ISETP.GE.U32.AND.EX P6, PT, RZ, UR5, PT, P6 ;  /* 0x00000005ff007c0c */ /* 0x000fe2000bfc6160 */
[----:B------:R-:W-:Y:S01]  /*2aa0*/  STS [R8], R27 ;  /* 0x0000001b08007388 */ /* 0x000fe20000000800 */
[----:B------:R-:W-:-:S02]  /*2ab0*/  ISETP.GE.U32.AND.EX P1, PT, RZ, UR5, PT, P1 ;  /* 0x00000005ff007c0c */ /* 0x000fc4000bf26110 */
[----:B------:R-:W-:Y:S01]  /*2ac0*/  ISETP.GE.U32.AND P5, PT, R12, UR4, PT ;  /* 0x000000040c007c0c */ /* 0x000fe2000bfa6070 */
[----:B------:R-:W-:Y:S01]  /*2ad0*/  STS [R69], R28 ;  /* 0x0000001c45007388 */ /* 0x000fe20000000800 */
[----:B------:R-:W-:Y:S01]  /*2ae0*/  ISETP.GE.U32.AND P4, PT, R15, UR4, PT ;  /* 0x000000040f007c0c */ /* 0x000fe2000bf86070 */
[----:B0-----:R-:W-:Y:S01]  /*2af0*/  IMAD.WIDE.U32 R2, R0, 0x4, R2 ;  /* 0x0000000400027825 */ /* 0x001fe200078e0002 */
[----:B------:R-:W-:Y:S01]  /*2b00*/  ISETP.GE.U32.AND.EX P5, PT, RZ, UR5, PT, P5 ;  /* 0x00000005ff007c0c */ /* 0x000fe2000bfa6150 */
[----:B------:R-:W-:Y:S01]  /*2b10*/  STS [R71], R30 ;  /* 0x0000001e47007388 */ /* 0x000fe20000000800 */
[----:B------:R-:W-:Y:S01]  /*2b20*/  BAR.SYNC.DEFER_BLOCKING 0x0 ;  /* 0x0000000000007b1d */ /* 0x000fe20000010000 */
[----:B------:R-:W-:Y:S01]  /*2b30*/  ISETP.GE.U32.AND P0, PT, R14, UR4, PT ;  /* 0x000000040e007c0c */ /* 0x000fe2000bf06070 */
[C---:B------:R-:W-:Y:S01]  /*2b40*/  VIADD R14, R0.reuse, 0x900 ;  /* 0x00000900000e7836 */ /* 0x040fe20000000000 */
[----:B------:R-:W-:Y:S02]  /*2b50*/  LOP3.LUT R12, R0, 0x800, RZ, 0xfc, !PT ;  /* 0x00000800000c7812 */ /* 0x000fe400078efcff */
[----:B------:R-:W-:-:S02]  /*2b60*/  ISETP.GE.U32.AND.EX P0, PT, RZ, UR5, PT, P0 ;  /* 0x00000005ff007c0c */ /* 0x000fc4000bf06100 */
[----:B------:R-:W-:Y:S01]  /*2b70*/  ISETP.GE.U32.AND.EX P4, PT, RZ, UR5, PT, P4 ;  /* 0x00000005ff007c0c */ /* 0x000fe2000bf86140 */
[----:B------:R-:W0:Y:S04]  /*2b80*/  LDS R5, [R33+0x800] ;  /* 0x0008000021057984 */ /* 0x000e280000000800 */
[----:B------:R-:W1:Y:S04]  /*2b90*/  LDS R4, [R33+0x400] ;  /* 0x0004000021047984 */ /* 0x000e680000000800 */
[----:B------:R-:W2:Y:S04]  /*2ba0*/  LDS R6, [R33+0xc00] ;  /* 0x000c000021067984 */ /* 0x000ea80000000800 */
[----:B------:R-:W3:Y:S04]  /*2bb0*/  LDS R8, [R33+0x1400] ;  /* 0x0014000021087984 */ /* 0x000ee80000000800 */
[----:B------:R-:W4:Y:S04]  /*2bc0*/  LDS R7, [R33+0x1000] ;  /* 0x0010000021077984 */ /* 0x000f280000000800 */
[----:B------:R-:W5:Y:S04]  /*2bd0*/  LDS R9, [R33+0x1800] ;  /* 0x0018000021097984 */ /* 0x000f680000000800 */
[----:B------:R-:W5:Y:S01]  /*2be0*/  LDS R10, [R33+0x1c00] ;  /* 0x001c0000210a7984 */ /* 0x000f620000000800 */
[----:B0-----:R-:W-:-:S03]  /*2bf0*/  @!P3 LOP3.LUT R13, R5, 0x80000000, RZ, 0x3c, !PT ;  /* 0x80000000050db812 */ /* 0x001fc600078e3cff */
[----:B------:R-:W-:Y:S01]  /*2c00*/  LDS R5, [R33+0x2400] ;  /* 0x0024000021057984 */ /* 0x000fe20000000800 */
[----:B-1----:R-:W-:-:S03]  /*2c10*/  @!P2 LOP3.LUT R11, R4, 0x80000000, RZ, 0x3c, !PT ;  /* 0x80000000040ba812 */ /* 0x002fc600078e3cff */
[----:B------:R-:W0:Y:S01]  /*2c20*/  LDS R4, [R33+0x2000] ;  /* 0x0020000021047984 */ /* 0x000e220000000800 */
[----:B--2---:R-:W-:-:S03]  /*2c30*/  @!P6 LOP3.LUT R15, R6, 0x80000000, RZ, 0x3c, !PT ;  /* 0x80000000060fe812 */ /* 0x004fc600078e3cff */
[----:B------:R-:W-:Y:S01]  /*2c40*/  @!P2 STG.E desc[UR8][R2.64+0x400], R11 ;  /* 0x0004000b0200a986 */ /* 0x000fe2000c101908 */
[----:B------:R-:W-:Y:S01]  /*2c50*/  ISETP.GE.U32.AND P2, PT, R12, UR4, PT ;  /* 0x000000040c007c0c */ /* 0x000fe2000bf46070 */
[----:B------:R-:W-:Y:S01]  /*2c60*/  VIADD R12, R0, 0xa00 ;  /* 0x00000a00000c7836 */ /* 0x000fe20000000000 */
[----:B---3--:R-:W-:Y:S01]  /*2c70*/  @!P1 LOP3.LUT R19, R8, 0x80000000, RZ, 0x3c, !PT ;  /* 0x8000000008139812 */ /* 0x008fe200078e3cff */
[----:B------:R-:W-:Y:S01]  /*2c80*/  LDS R11, [R33+0x2800] ;  /* 0x00280000210b7984 */ /* 0x000fe20000000800 */
[----:B------:R-:W-:Y:S02]  /*2c90*/  ISETP.GE.U32.AND.EX P2, PT, RZ, UR5, PT, P2 ;  /* 0x00000005ff007c0c */ /* 0x000fe4000bf46120 */
[----:B----4-:R-:W-:Y:S01]  /*2ca0*/  @!P5 LOP3.LUT R17, R7, 0x80000000, RZ, 0x3c, !PT ;  /* 0x800000000711d812 */ /* 0x010fe200078e3cff */
[----:B------:R-:W-:Y:S01]  /*2cb0*/  LDS R6, [R33+0x2c00] ;  /* 0x002c000021067984 */ /* 0x000fe20000000800 */
[----:B-----5:R-:W-:-:S03]  /*2cc0*/  @!P0 LOP3.LUT R21, R9, 0x80000000, RZ, 0x3c, !PT ;  /* 0x8000000009158812 */ /* 0x020fc600078e3cff */
[----:B------:R-:W-:Y:S01]  /*2cd0*/  @!P1 STG.E desc[UR8][R2.64+0x1400], R19 ;  /* 0x0014001302009986 */ /* 0x000fe2000c101908 */
[----:B------:R-:W-:-:S03]  /*2ce0*/  ISETP.GE.U32.AND P1, PT, R0, UR4, PT ;  /* 0x0000000400007c0c */ /* 0x000fc6000bf26070 */
[----:B------:R-:W1:Y:S01]  /*2cf0*/  LDS R7, [R33+0x3000] ;  /* 0x0030000021077984 */ /* 0x000e620000000800 */
[----:B------:R-:W-:-:S03]  /*2d00*/  ISETP.GE.U32.AND.EX P1, PT, RZ, UR5, PT, P1 ;  /* 0x00000005ff007c0c */ /* 0x000fc6000bf26110 */
[----:B------:R-:W-:Y:S01]  /*2d10*/  @!P3 STG.E desc[UR8][R2.64+0x800], R13 ;  /* 0x0008000d0200b986 */ /* 0x000fe2000c101908 */
[----:B------:R-:W-:Y:S01]  /*2d20*/  ISETP.GE.U32.AND P3, PT, R14, UR4, PT ;  /* 0x000000040e007c0c */ /* 0x000fe2000bf66070 */
[----:B------:R-:W-:Y:S02]  /*2d30*/  VIADD R14, R0, 0xb00 ;  /* 0x00000b00000e7836 */ /* 0x000fe40000000000 */
[----:B------:R2:W-:Y:S01]  /*2d40*/  @!P6 STG.E desc[UR8][R2.64+0xc00], R15 ;  /* 0x000c000f0200e986 */ /* 0x0005e2000c101908 */
[----:B------:R-:W-:Y:S02]  /*2d50*/  ISETP.GE.U32.AND P6, PT, R12, UR4, PT ;  /* 0x000000040c007c0c */ /* 0x000fe4000bfc6070 */
[----:B------:R-:W-:Y:S01]  /*2d60*/  LOP3.LUT R12, R0, 0xc00, RZ, 0xfc, !PT ;  /* 0x00000c00000c7812 */ /* 0x000fe200078efcff */
[----:B------:R0:W-:Y:S01]  /*2d70*/  @!P5 STG.E desc[UR8][R2.64+0x1000], R17 ;  /* 0x001000110200d986 */ /* 0x0001e2000c101908 */
[----:B------:R-:W-:Y:S02]  /*2d80*/  ISETP.GE.U32.AND.EX P3, PT, RZ, UR5, PT, P3 ;  /* 0x00000005ff007c0c */ /* 0x000fe4000bf66130 */
[----:B------:R-:W-:Y:S01]  /*2d90*/  ISETP.GE.U32.AND P5, PT, R14, UR4, PT ;  /* 0x000000040e007c0c */ /* 0x000fe2000bfa6070 */
[----:B------:R-:W-:Y:S01]  /*2da0*/  @!P0 STG.E desc[UR8][R2.64+0x1800], R21 ;  /* 0x0018001502008986 */ /* 0x000fe2000c101908 */
[----:B------:R-:W-:-:S02]  /*2db0*/  ISETP.GE.U32.AND P0, PT, R12, UR4, PT ;  /* 0x000000040c007c0c */ /* 0x000fc4000bf06070 */
[----:B--2---:R-:W-:Y:S01]  /*2dc0*/  @!P4 LOP3.LUT R15, R10, 0x80000000, RZ, 0x3c, !PT ;  /* 0x800000000a0fc812 */ /* 0x004fe200078e3cff */
[----:B------:R-:W2:Y:S01]  /*2dd0*/  LDS R8, [R33+0x3400] ;  /* 0x0034000021087984 */ /* 0x000ea20000000800 */
[----:B------:R-:W-:Y:S02]  /*2de0*/  ISETP.GE.U32.AND.EX P0, PT, RZ, UR5, PT, P0 ;  /* 0x00000005ff007c0c */ /* 0x000fe4000bf06100 */
[----:B0-----:R-:W-:Y:S01]  /*2df0*/  @!P2 LOP3.LUT R17, R4, 0x80000000, RZ, 0x3c, !PT ;  /* 0x800000000411a812 */ /* 0x001fe200078e3cff */
[----:B------:R-:W0:Y:S02]  /*2e00*/  LDS R9, [R33+0x3800] ;  /* 0x0038000021097984 */ /* 0x000e240000000800 */
[----:B------:R-:W-:Y:S01]  /*2e10*/  @!P3 LOP3.LUT R5, R5, 0x80000000, RZ, 0x3c, !PT ;  /* 0x800000000505b812 */ /* 0x000fe200078e3cff */
[----:B------:R-:W-:Y:S01]  /*2e20*/  VIADD R4, R0, 0xe00 ;  /* 0x00000e0000047836 */ /* 0x000fe20000000000 */
[----:B------:R-:W3:Y:S04]  /*2e30*/  LDS R10, [R33+0x3c00] ;  /* 0x003c0000210a7984 */ /* 0x000ee80000000800 */
[----:B------:R-:W4:Y:S04]  /*2e40*/  LDS R12, [R33+0x4000] ;  /* 0x00400000210c7984 */ /* 0x000f280000000800 */
[----:B------:R-:W5:Y:S01]  /*2e50*/  LDS R13, [R33+0x4400] ;  /* 0x00440000210d7984 */ /* 0x000f620000000800 */
[----:B-1----:R-:W-:-:S03]  /*2e60*/  @!P0 LOP3.LUT R7, R7, 0x80000000, RZ, 0x3c, !PT ;  /* 0x8000000007078812 */ /* 0x002fc600078e3cff */
[----:B------:R-:W1:Y:S04]  /*2e70*/  @!P1 LDS R14, [R33] ;  /* 0x00000000210e9984 */ /* 0x000e680000000800 */
[----:B------:R2:W-:Y:S01]  /*2e80*/  @!P4 STG.E desc[UR8][R2.64+0x1c00], R15 ;  /* 0x001c000f0200c986 */ /* 0x0005e2000c101908 */
[----:B------:R-:W-:Y:S02]  /*2e90*/  ISETP.GE.U32.AND.EX P4, PT, RZ, UR5, PT, P6 ;  /* 0x00000005ff007c0c */ /* 0x000fe4000bf86160 */
[----:B------:R-:W-:Y:S01]  /*2ea0*/  ISETP.GE.U32.AND.EX P6, PT, RZ, UR5, PT, P5 ;  /* 0x00000005ff007c0c */ /* 0x000fe2000bfc6150 */
[----:B------:R-:W-:Y:S01]  /*2eb0*/  @!P3 STG.E desc[UR8][R2.64+0x2400], R5 ;  /* 0x002400050200b986 */ /* 0x000fe2000c101908 */
[----:B------:R-:W-:-:S03]  /*2ec0*/  ISETP.GE.U32.AND P5, PT, R16, UR4, PT ;  /* 0x0000000410007c0c */ /* 0x000fc6000bfa6070 */
[----:B------:R0:W-:Y:S01]  /*2ed0*/  @!P2 STG.E desc[UR8][R2.64+0x2000], R17 ;  /* 0x002000110200a986 */ /* 0x0001e2000c101908 */
[----:B------:R-:W-:Y:S02]  /*2ee0*/  ISETP.GE.U32.AND P2, PT, R4, UR4, PT ;  /* 0x0000000404007c0c */ /* 0x000fe4000bf46070 */
[C---:B------:R-:W-:Y:S01]  /*2ef0*/  LOP3.LUT R4, R0.reuse, 0x1000, RZ, 0xfc, !PT ;  /* 0x0000100000047812 */ /* 0x040fe200078efcff */
[----:B--2---:R-:W-:Y:S01]  /*2f00*/  VIADD R15, R0, 0xf00 ;  /* 0x00000f00000f7836 */ /* 0x004fe20000000000 */
[----:B------:R-:W-:Y:S01]  /*2f10*/  ISETP.GE.U32.AND.EX P5, PT, RZ, UR5, PT, P5 ;  /* 0x00000005ff007c0c */ /* 0x000fe2000bfa6150 */
[----:B------:R-:W-:Y:S01]  /*2f20*/  @!P0 STG.E desc[UR8][R2.64+0x3000], R7 ;  /* 0x0030000702008986 */ /* 0x000fe2000c101908 */
[----:B------:R-:W-:Y:S02]  /*2f30*/  @!P4 LOP3.LUT R11, R11, 0x80000000, RZ, 0x3c, !PT ;  /* 0x800000000b0bc812 */ /* 0x000fe400078e3cff */
[----:B------:R-:W-:Y:S02]  /*2f40*/  ISETP.GE.U32.AND P3, PT, R15, UR4, PT ;  /* 0x000000040f007c0c */ /* 0x000fe4000bf66070 */
[----:B------:R-:W-:Y:S01]  /*2f50*/  @!P6 LOP3.LUT R15, R6, 0x80000000, RZ, 0x3c, !PT ;  /* 0x80000000060fe812 */ /* 0x000fe200078e3cff */
[----:B------:R-:W-:Y:S01]  /*2f60*/  VIADD R6, R0, 0x1100 ;  /* 0x0000110000067836 */ /* 0x000fe20000000000 */
[----:B------:R3:W-:Y:S01]  /*2f70*/  @!P4 STG.E desc[UR8][R2.64+0x2800], R11 ;  /* 0x0028000b0200c986 */ /* 0x0007e2000c101908 */
[----:B------:R-:W-:Y:S01]  /*2f80*/  ISETP.GE.U32.AND P4, PT, R4, UR4, PT ;  /* 0x0000000404007c0c */ /* 0x000fe2000bf86070 */
[----:B------:R-:W-:Y:S01]  /*2f90*/  VIADD R0, R0, 0x1200 ;  /* 0x0000120000007836 */ /* 0x000fe20000000000 */
[----:B------:R-:W-:Y:S01]  /*2fa0*/  ISETP.GE.U32.AND.EX P2, PT, RZ, UR5, PT, P2 ;  /* 0x00000005ff007c0c */ /* 0x000fe2000bf46120 */
[----:B------:R4:W-:Y:S01]  /*2fb0*/  @!P6 STG.E desc[UR8][R2.64+0x2c00], R15 ;  /* 0x002c000f0200e986 */ /* 0x0009e2000c101908 */
[----:B------:R-:W-:-:S02]  /*2fc0*/  ISETP.GE.U32.AND P6, PT, R6, UR4, PT ;  /* 0x0000000406007c0c */ /* 0x000fc4000bfc6070 */
[----:B------:R-:W-:Y:S02]  /*2fd0*/  ISETP.GE.U32.AND.EX P3, PT, RZ, UR5, PT, P3 ;  /* 0x00000005ff007c0c */ /* 0x000fe4000bf66130 */
[----:B------:R-:W-:Y:S02]  /*2fe0*/  ISETP.GE.U32.AND.EX P4, PT, RZ, UR5, PT, P4 ;  /* 0x00000005ff007c0c */ /* 0x000fe4000bf86140 */
[----:B------:R-:W-:Y:S02]  /*2ff0*/  ISETP.GE.U32.AND.EX P6, PT, RZ, UR5, PT, P6 ;  /* 0x00000005ff007c0c */ /* 0x000fe4000bfc6160 */
[----:B------:R-:W-:Y:S02]  /*3000*/  ISETP.GE.U32.AND P0, PT, R0, UR4, PT ;  /* 0x0000000400007c0c */ /* 0x000fe4000bf06070 */
[----:B0-----:R-:W-:Y:S02]  /*3010*/  @!P5 LOP3.LUT R17, R8, 0x80000000, RZ, 0x3c, !PT ;  /* 0x800000000811d812 */ /* 0x001fe400078e3cff */
[----:B------:R-:W-:-:S02]  /*3020*/  ISETP.GE.U32.AND.EX P0, PT, RZ, UR5, PT, P0 ;  /* 0x00000005ff007c0c */ /* 0x000fc4000bf06100 */
[----:B------:R-:W-:Y:S01]  /*3030*/  @!P2 LOP3.LUT R9, R9, 0x80000000, RZ, 0x3c, !PT ;  /* 0x800000000909a812 */ /* 0x000fe200078e3cff */
[----:B------:R0:W-:Y:S01]  /*3040*/  @!P5 STG.E desc[UR8][R2.64+0x3400], R17 ;  /* 0x003400110200d986 */ /* 0x0001e2000c101908 */
[----:B---3--:R-:W-:Y:S02]  /*3050*/  @!P3 LOP3.LUT R11, R10, 0x80000000, RZ, 0x3c, !PT ;  /* 0x800000000a0bb812 */ /* 0x008fe400078e3cff */
[----:B----4-:R-:W-:Y:S01]  /*3060*/  @!P4 LOP3.LUT R15, R12, 0x80000000, RZ, 0x3c, !PT ;  /* 0x800000000c0fc812 */ /* 0x010fe200078e3cff */
[----:B------:R0:W-:Y:S01]  /*3070*/  @!P2 STG.E desc[UR8][R2.64+0x3800], R9 ;  /* 0x003800090200a986 */ /* 0x0001e2000c101908 */
[----:B-----5:R-:W-:Y:S02]  /*3080*/  @!P6 LOP3.LUT R13, R13, 0x80000000, RZ, 0x3c, !PT ;  /* 0x800000000d0de812 */ /* 0x020fe400078e3cff */
[----:B-1----:R-:W-:Y:S01]  /*3090*/  @!P1 LOP3.LUT R5, R14, 0x80000000, RZ, 0x3c, !PT ;  /* 0x800000000e059812 */ /* 0x002fe200078e3cff */
[----:B------:R0:W-:Y:S04]  /*30a0*/  @!P3 STG.E desc[UR8][R2.64+0x3c00], R11 ;  /* 0x003c000b0200b986 */ /* 0x0001e8000c101908 */
[----:B------:R0:W-:Y:S04]  /*30b0*/  @!P4 STG.E desc[UR8][R2.64+0x4000], R15 ;  /* 0x0040000f0200c986 */ /* 0x0001e8000c101908 */
[----:B------:R0:W-:Y:S04]  /*30c0*/  @!P6 STG.E desc[UR8][R2.64+0x4400], R13 ;  /* 0x0044000d0200e986 */ /* 0x0001e8000c101908 */
[----:B------:R0:W-:Y:S01]  /*30d0*/  @!P1 STG.E desc[UR8][R2.64], R5 ;  /* 0x0000000502009986 */ /* 0x0001e2000c101908 */
[----:B------:R-:W-:Y:S05]  /*30e0*/  @P0 EXIT ;  /* 0x000000000000094d */ /* 0x000fea0003800000 */
[----:B------:R-:W0:Y:S02]  /*30f0*/  LDS R33, [R33+0x4800] ;  /* 0x0048000021217984 */ /* 0x000e240000000800 */
[----:B0-----:R-:W-:-:S05]  /*3100*/  LOP3.LUT R5, R33, 0x80000000, RZ, 0x3c, !PT ;  /* 0x8000000021057812 */ /* 0x001fca00078e3cff */
[----:B------:R-:W-:Y:S01]  /*3110*/  STG.E desc[UR8][R2.64+0x4800], R5 ;  /* 0x0048000502007986 */ /* 0x000fe2000c101908 */
[----:B------:R-:W-:Y:S05]  /*3120*/  EXIT ;  /* 0x000000000000794d */ /* 0x000fea0003800000 */
.L_x_425:
        /* <DEDUP_REMOVED lines=13> */
.L_x_499:


//--------------------- .text._ZN3cub18CUB_300001_SM_10006detail11EmptyKernelIvEEvv --------------------------
	.section	.text._ZN3cub18CUB_300001_SM_10006detail11EmptyKernelIvEEvv,"ax",@progbits
	.align	128
        .global         _ZN3cub18CUB_300001_SM_10006detail11EmptyKernelIvEEvv
        .type           _ZN3cub18CUB_300001_SM_10006detail11EmptyKernelIvEEvv,@function
        .size           _ZN3cub18CUB_300001_SM_10006detail11EmptyKernelIvEEvv,(.L_x_500 - _ZN3cub18CUB_300001_SM_10006detail11EmptyKernelIvEEvv)
        .other          _ZN3cub18CUB_300001_SM_10006detail11EmptyKernelIvEEvv,@"STO_CUDA_ENTRY STV_DEFAULT"
_ZN3cub18CUB_300001_SM_10006detail11EmptyKernelIvEEvv:
.text._ZN3cub18CUB_300001_SM_10006detail11EmptyKernelIvEEvv:
[----:B------:R-:W-:Y:S01]  /*0000*/  LDC R1, c[0x0][0x37c] ;  /* 0x0000df00ff017b82 */ /* 0x000fe20000000800 */
[----:B------:R-:W-:Y:S05]  /*0010*/  EXIT ;  /* 0x000000000000794d */ /* 0x000fea0003800000 */
.L_x_426:
        /* <DEDUP_REMOVED lines=14> */
.L_x_500:


//--------------------- .text._Z14scatter_kernelIyEvPKT_PS0_PKjS5_iii --------------------------
	.section	.text._Z14scatter_kernelIyEvPKT_PS0_PKjS5_iii,"ax",@progbits
	.align	128
        .global         _Z14scatter_kernelIyEvPKT_PS0_PKjS5_iii
        .type           _Z14scatter_kernelIyEvPKT_PS0_PKjS5_iii,@function
        .size           _Z14scatter_kernelIyEvPKT_PS0_PKjS5_iii,(.L_x_490 - _Z14scatter_kernelIyEvPKT_PS0_PKjS5_iii)
        .other          _Z14scatter_kernelIyEvPKT_PS0_PKjS5_iii,@"STO_CUDA_ENTRY STV_DEFAULT"
_Z14scatter_kernelIyEvPKT_PS0_PKjS5_iii:
.text._Z14scatter_kernelIyEvPKT_PS0_PKjS5_iii:
[----:B------:R-:W-:Y:S01]  /*0000*/  LDC R1, c[0x0][0x37c] ;  /* 0x0000df00ff017b82 */ /* 0x000fe20000000800 */
[----:B------:R-:W0:Y:S07]  /*0010*/  S2R R2, SR_TID.X ;  /* 0x0000000000027919 */ /* 0x000e2e0000002100 */
[----:B------:R-:W1:Y:S01]  /*0020*/  LDC R5, c[0x0][0x360] ;  /* 0x0000d800ff057b82 */ /* 0x000e620000000800 */
[----:B------:R-:W-:-:S07]  /*0030*/  MOV R10, 0xe0 ;  /* 0x000000e0000a7802 */ /* 0x000fce0000000f00 */
[----:B------:R-:W2:Y:S01]  /*0040*/  S2UR UR6, SR_CTAID.X ;  /* 0x00000000000679c3 */ /* 0x000ea20000002500 */
[C---:B-1----:R-:W-:Y:S01]  /*0050*/  LOP3.LUT R6, R5.reuse, 0xffff, RZ, 0xc0, !PT ;  /* 0x0000ffff05067812 */ /* 0x042fe200078ec0ff */
[----:B0-----:R-:W-:Y:S02]  /*0060*/  IMAD.IADD R0, R2, 0x1, R5 ;  /* 0x0000000102007824 */ /* 0x001fe400078e0205 */
[----:B--2---:R-:W-:Y:S02]  /*0070*/  IMAD R3, R5, UR6, R2 ;  /* 0x0000000605037c24 */ /* 0x004fe4000f8e0202 */
[----:B------:R-:W-:-:S05]  /*0080*/  IMAD.MOV R0, RZ, RZ, -R0 ;  /* 0x000000ffff007224 */ /* 0x000fca00078e0a00 */
[----:B------:R-:W-:Y:S02]  /*0090*/  PRMT R4, R0, 0x7710, RZ ;  /* 0x0000771000047816 */ /* 0x000fe400000000ff */
[----:B------:R-:W-:-:S03]  /*00a0*/  SHF.R.U32.HI R0, RZ, 0x5, R2 ;  /* 0x00000005ff007819 */ /* 0x000fc60000011602 */
[----:B------:R-:W-:-:S05]  /*00b0*/  VIADD R4, R4, 0x7ff ;  /* 0x000007ff04047836 */ /* 0x000fca0000000000 */
[----:B------:R-:W-:-:S07]  /*00c0*/  LOP3.LUT R4, R4, 0xffff, RZ, 0xc0, !PT ;  /* 0x0000ffff04047812 */ /* 0x000fce00078ec0ff */
[----:B------:R-:W-:Y:S05]  /*00d0*/  CALL.REL.NOINC `($__internal_0_$__cuda_sm20_div_u16) ;  /* 0x0000000c00487944 */ /* 0x000fea0003c00000 */
[C---:B------:R-:W-:Y:S01]  /*00e0*/  LOP3.LUT R11, R8.reuse, 0x3, RZ, 0xc0, !PT ;  /* 0x00000003080b7812 */ /* 0x040fe200078ec0ff */
[----:B------:R-:W-:Y:S01]  /*00f0*/  BSSY.RECONVERGENT B0, `(.L_x_427) ;  /* 0x0000012000007945 */ /* 0x000fe20003800200 */
[----:B------:R-:W-:Y:S02]  /*0100*/  LOP3.LUT R4, R8, 0xffff, RZ, 0xc0, !PT ;  /* 0x0000ffff08047812 */ /* 0x000fe400078ec0ff */
[----:B------:R-:W-:Y:S02]  /*0110*/  ISETP.NE.AND P1, PT, R11, 0x2, PT ;  /* 0x000000020b00780c */ /* 0x000fe40003f25270 */
[----:B------:R-:W-:Y:S01]  /*0120*/  ISETP.GE.U32.AND P0, PT, R4, 0x2, PT ;  /* 0x000000020400780c */ /* 0x000fe20003f06070 */
[----:B------:R-:W-:-:S10]  /*0130*/  IMAD.MOV.U32 R4, RZ, RZ, R2 ;  /* 0x000000ffff047224 */ /* 0x000fd400078e0002 */
[----:B------:R-:W-:Y:S05]  /*0140*/  @!P1 BRA `(.L_x_428) ;  /* 0x0000000000309947 */ /* 0x000fea0003800000 */
[----:B------:R-:W0:Y:S01]  /*0150*/  S2R R8, SR_CgaCtaId ;  /* 0x0000000000087919 */ /* 0x000e220000008800 */
[----:B------:R-:W-:Y:S01]  /*0160*/  MOV R7, 0x400 ;  /* 0x0000040000077802 */ /* 0x000fe20000000f00 */
[----:B------:R-:W-:Y:S02]  /*0170*/  IMAD.MOV.U32 R6, RZ, RZ, RZ ;  /* 0x000000ffff067224 */ /* 0x000fe400078e00ff */
[----:B------:R-:W-:Y:S01]  /*0180*/  IMAD.MOV.U32 R4, RZ, RZ, R2 ;  /* 0x000000ffff047224 */ /* 0x000fe200078e0002 */
[----:B0-----:R-:W-:-:S07]  /*0190*/  LEA R7, R8, R7, 0x18 ;  /* 0x0000000708077211 */ /* 0x001fce00078ec0ff */
.L_x_429:
[----:B------:R-:W-:Y:S02]  /*01a0*/  IMAD R8, R4, 0x4, R7 ;  /* 0x0000000404087824 */ /* 0x000fe400078e0207 */
[----:B------:R-:W-:Y:S02]  /*01b0*/  VIADD R6, R6, 0x1 ;  /* 0x0000000106067836 */ /* 0x000fe40000000000 */
[----:B------:R-:W-:Y:S01]  /*01c0*/  IMAD.IADD R4, R5, 0x1, R4 ;  /* 0x0000000105047824 */ /* 0x000fe200078e0204 */
[----:B------:R0:W-:Y:S02]  /*01d0*/  STS [R8], RZ ;  /* 0x000000ff08007388 */ /* 0x0001e40000000800 */
[----:B------:R-:W-:-:S04]  /*01e0*/  LOP3.LUT R9, R6, R11, RZ, 0x3c, !PT ;  /* 0x0000000b06097212 */ /* 0x000fc800078e3cff */
[----:B------:R-:W-:-:S13]  /*01f0*/  ISETP.NE.AND P1, PT, R9, 0x2, PT ;  /* 0x000000020900780c */ /* 0x000fda0003f25270 */
[----:B0-----:R-:W-:Y:S05]  /*0200*/  @P1 BRA `(.L_x_429) ;  /* 0xfffffffc00e41947 */ /* 0x001fea000383ffff */
.L_x_428:
[----:B------:R-:W-:Y:S05]  /*0210*/  BSYNC.RECONVERGENT B0 ;  /* 0x0000000000007941 */ /* 0x000fea0003800200 */
.L_x_427:
[----:B------:R-:W-:Y:S04]  /*0220*/  BSSY.RECONVERGENT B0, `(.L_x_430) ;  /* 0x0000011000007945 */ /* 0x000fe80003800200 */
[----:B------:R-:W-:Y:S05]  /*0230*/  @!P0 BRA `(.L_x_431) ;  /* 0x00000000003c8947 */ /* 0x000fea0003800000 */
[----:B------:R-:W0:Y:S01]  /*0240*/  S2UR UR5, SR_CgaCtaId ;  /* 0x00000000000579c3 */ /* 0x000e220000008800 */
[----:B------:R-:W-:Y:S02]  /*0250*/  UMOV UR4, 0x400 ;  /* 0x0000040000047882 */ /* 0x000fe40000000000 */
[----:B0-----:R-:W-:-:S06]  /*0260*/  ULEA UR4, UR5, UR4, 0x18 ;  /* 0x0000000405047291 */ /* 0x001fcc000f8ec0ff */
[----:B------:R-:W-:-:S07]  /*0270*/  LEA R6, R4, UR4, 0x2 ;  /* 0x0000000404067c11 */ /* 0x000fce000f8e10ff */
.L_x_432:
[C-C-:B------:R-:W-:Y:S01]  /*0280*/  IMAD R7, R5.reuse, 0x4, R6.reuse ;  /* 0x0000000405077824 */ /* 0x140fe200078e0206 */
[----:B------:R0:W-:Y:S01]  /*0290*/  STS [R6], RZ ;  /* 0x000000ff06007388 */ /* 0x0001e20000000800 */
[C-C-:B------:R-:W-:Y:S02]  /*02a0*/  IMAD R8, R5.reuse, 0x8, R6.reuse ;  /* 0x0000000805087824 */ /* 0x140fe400078e0206 */
[C---:B------:R-:W-:Y:S01]  /*02b0*/  IMAD R9, R5.reuse, 0xc, R6 ;  /* 0x0000000c05097824 */ /* 0x040fe200078e0206 */
[----:B------:R1:W-:Y:S01]  /*02c0*/  STS [R7], RZ ;  /* 0x000000ff07007388 */ /* 0x0003e20000000800 */
[----:B------:R-:W-:-:S03]  /*02d0*/  IMAD R4, R5, 0x4, R4 ;  /* 0x0000000405047824 */ /* 0x000fc600078e0204 */
[----:B------:R1:W-:Y:S01]  /*02e0*/  STS [R8], RZ ;  /* 0x000000ff08007388 */ /* 0x0003e20000000800 */
[----:B0-----:R-:W-:Y:S01]  /*02f0*/  IMAD R6, R5, 0x10, R6 ;  /* 0x0000001005067824 */ /* 0x001fe200078e0206 */
[----:B------:R-:W-:Y:S02]  /*0300*/  ISETP.GE.U32.AND P0, PT, R4, 0x800, PT ;  /* 0x000008000400780c */ /* 0x000fe40003f06070 */
[----:B------:R1:W-:Y:S11]  /*0310*/  STS [R9], RZ ;  /* 0x000000ff09007388 */ /* 0x0003f60000000800 */
[----:B-1----:R-:W-:Y:S05]  /*0320*/  @!P0 BRA `(.L_x_432) ;  /* 0xfffffffc00d48947 */ /* 0x002fea000383ffff */
.L_x_431:
[----:B------:R-:W-:Y:S05]  /*0330*/  BSYNC.RECONVERGENT B0 ;  /* 0x0000000000007941 */ /* 0x000fea0003800200 */
.L_x_430:
[----:B------:R-:W0:Y:S01]  /*0340*/  LDCU UR4, c[0x0][0x3a0] ;  /* 0x00007400ff0477ac */ /* 0x000e220008000800 */
[----:B------:R-:W-:Y:S01]  /*0350*/  CS2R R6, SRZ ;  /* 0x0000000000067805 */ /* 0x000fe2000001ff00 */
[----:B------:R-:W1:Y:S01]  /*0360*/  LDCU.64 UR8, c[0x0][0x358] ;  /* 0x00006b00ff0877ac */ /* 0x000e620008000a00 */
[----:B------:R-:W-:Y:S01]  /*0370*/  BAR.SYNC.DEFER_BLOCKING 0x0 ;  /* 0x0000000000007b1d */ /* 0x000fe20000010000 */
[----:B0-----:R-:W-:-:S13]  /*0380*/  ISETP.GE.AND P1, PT, R3, UR4, PT ;  /* 0x0000000403007c0c */ /* 0x001fda000bf26270 */
[----:B------:R-:W0:Y:S02]  /*0390*/  @!P1 LDC.64 R8, c[0x0][0x380] ;  /* 0x0000e000ff089b82 */ /* 0x000e240000000a00 */
[----:B0-----:R-:W-:-:S06]  /*03a0*/  @!P1 IMAD.WIDE R8, R3, 0x8, R8 ;  /* 0x0000000803089825 */ /* 0x001fcc00078e0208 */
[----:B------:R-:W0:Y:S01]  /*03b0*/  @!P1 LDC R3, c[0x0][0x3a4] ;  /* 0x0000e900ff039b82 */ /* 0x000e220000000800 */
[----:B-1----:R-:W0:Y:S01]  /*03c0*/  @!P1 LDG.E.64 R6, desc[UR8][R8.64] ;  /* 0x0000000808069981 */ /* 0x002e22000c1e1b00 */
[----:B------:R-:W-:Y:S01]  /*03d0*/  IMAD.MOV.U32 R4, RZ, RZ, -0x1 ;  /* 0xffffffffff047424 */ /* 0x000fe200078e00ff */
[----:B0-----:R-:W-:-:S04]  /*03e0*/  @!P1 SHF.R.U64 R3, R6, R3, R7 ;  /* 0x0000000306039219 */ /* 0x001fc80000001207 */
[----:B------:R-:W-:Y:S01]  /*03f0*/  @!P1 LOP3.LUT R4, R3, 0xff, RZ, 0xc0, !PT ;  /* 0x000000ff03049812 */ /* 0x000fe200078ec0ff */
[----:B------:R-:W-:-:S03]  /*0400*/  IMAD.MOV.U32 R3, RZ, RZ, -0x1 ;  /* 0xffffffffff037424 */ /* 0x000fc600078e00ff */
[----:B------:R-:W0:Y:S02]  /*0410*/  MATCH.ANY R10, R4 ;  /* 0x00000000040a73a1 */ /* 0x000e2400000e8000 */
[----:B------:R-:W-:-:S04]  /*0420*/  SHF.L.W.U32 R3, R3, R2, RZ ;  /* 0x0000000203037219 */ /* 0x000fc80000000eff */
[----:B------:R-:W-:-:S04]  /*0430*/  LOP3.LUT R3, RZ, R3, RZ, 0x33, !PT ;  /* 0x00000003ff037212 */ /* 0x000fc800078e33ff */
[----:B0-----:R-:W-:-:S04]  /*0440*/  LOP3.LUT P0, R3, R10, RZ, R3, 0xa0, !PT ;  /* 0x000000ff0a037212 */ /* 0x001fc8000780a003 */
[----:B------:R-:W-:-:S13]  /*0450*/  ISETP.GT.U32.OR P0, PT, R4, 0xff, P0 ;  /* 0x000000ff0400780c */ /* 0x000fda0000704470 */
[----:B------:R-:W0:Y:S01]  /*0460*/  @!P0 S2R R12, SR_CgaCtaId ;  /* 0x00000000000c8919 */ /* 0x000e220000008800 */
[----:B------:R-:W-:Y:S01]  /*0470*/  @!P0 MOV R5, 0x400 ;  /* 0x0000040000058802 */ /* 0x000fe20000000f00 */
[----:B------:R-:W1:Y:S03]  /*0480*/  @!P0 POPC R8, R10 ;  /* 0x0000000a00088309 */ /* 0x000e660000000000 */
[----:B0-----:R-:W-:-:S05]  /*0490*/  @!P0 LEA R5, R12, R5, 0x18 ;  /* 0x000000050c058211 */ /* 0x001fca00078ec0ff */
[----:B------:R-:W-:-:S04]  /*04a0*/  @!P0 IMAD R5, R0, 0x400, R5 ;  /* 0x0000040000058824 */ /* 0x000fc800078e0205 */
[----:B------:R-:W-:Y:S02]  /*04b0*/  @!P0 IMAD R9, R4, 0x4, R5 ;  /* 0x0000000404098824 */ /* 0x000fe400078e0205 */
[----:B------:R0:W2:Y:S03]  /*04c0*/  POPC R5, R3 ;  /* 0x0000000300057309 */ /* 0x0000a60000000000 */
[----:B-1----:R0:W-:Y:S01]  /*04d0*/  @!P0 STS [R9], R8 ;  /* 0x0000000809008388 */ /* 0x0021e20000000800 */
[----:B------:R-:W-:Y:S06]  /*04e0*/  BAR.SYNC.DEFER_BLOCKING 0x0 ;  /* 0x0000000000007b1d */ /* 0x000fec0000010000 */
[----:B------:R-:W-:Y:S05]  /*04f0*/  @P1 EXIT ;  /* 0x000000000000194d */ /* 0x000fea0003800000 */
[----:B------:R-:W-:Y:S01]  /*0500*/  ISETP.GE.U32.AND P0, PT, R2, 0x20, PT ;  /* 0x000000200200780c */ /* 0x000fe20003f06070 */
[----:B------:R-:W-:Y:S01]  /*0510*/  BSSY.RECONVERGENT B0, `(.L_x_433) ;  /* 0x0000081000007945 */ /* 0x000fe20003800200 */
[----:B------:R-:W-:Y:S02]  /*0520*/  IMAD.MOV.U32 R2, RZ, RZ, R6 ;  /* 0x000000ffff027224 */ /* 0x000fe400078e0006 */
[----:B0-----:R-:W-:-:S09]  /*0530*/  IMAD.MOV.U32 R3, RZ, RZ, R7 ;  /* 0x000000ffff037224 */ /* 0x001fd200078e0007 */
[----:B------:R-:W-:Y:S05]  /*0540*/  @!P0 BRA `(.L_x_434) ;  /* 0x0000000400f48947 */ /* 0x000fea0003800000 */
[----:B------:R-:W0:Y:S01]  /*0550*/  S2UR UR5, SR_CgaCtaId ;  /* 0x00000000000579c3 */ /* 0x000e220000008800 */
[----:B------:R-:W-:Y:S01]  /*0560*/  UMOV UR4, 0x400 ;  /* 0x0000040000047882 */ /* 0x000fe20000000000 */
[----:B------:R-:W-:Y:S01]  /*0570*/  ISETP.NE.AND P0, PT, R0, 0x1, PT ;  /* 0x000000010000780c */ /* 0x000fe20003f05270 */
[----:B0-----:R-:W-:-:S06]  /*0580*/  ULEA UR4, UR5, UR4, 0x18 ;  /* 0x0000000405047291 */ /* 0x001fcc000f8ec0ff */
[----:B------:R-:W-:-:S05]  /*0590*/  LEA R6, R4, UR4, 0x2 ;  /* 0x0000000404067c11 */ /* 0x000fca000f8e10ff */
[----:B------:R-:W2:Y:S02]  /*05a0*/  LDS R8, [R6] ;  /* 0x0000000006087984 */ /* 0x000ea40000000800 */
[----:B--2---:R-:W-:Y:S01]  /*05b0*/  IMAD.IADD R5, R5, 0x1, R8 ;  /* 0x0000000105057824 */ /* 0x004fe200078e0208 */
[----:B------:R-:W-:Y:S06]  /*05c0*/  @!P0 BRA `(.L_x_434) ;  /* 0x0000000400d48947 */ /* 0x000fec0003800000 */
[----:B------:R-:W0:Y:S01]  /*05d0*/  LDS R8, [R6+0x400] ;  /* 0x0004000006087984 */ /* 0x000e220000000800 */
[----:B------:R-:W-:Y:S01]  /*05e0*/  ISETP.NE.AND P0, PT, R0, 0x2, PT ;  /* 0x000000020000780c */ /* 0x000fe20003f05270 */
[----:B0-----:R-:W-:-:S12]  /*05f0*/  IMAD.IADD R5, R5, 0x1, R8 ;  /* 0x0000000105057824 */ /* 0x001fd800078e0208 */
[----:B------:R-:W-:Y:S05]  /*0600*/  @!P0 BRA `(.L_x_434) ;  /* 0x0000000400c48947 */ /* 0x000fea0003800000 */
        /* <DEDUP_REMOVED lines=108> */
[----:B------:R-:W-:Y:S02]  /*0cd0*/  ISETP.NE.AND P0, PT, R0, 0x1e, PT ;  /* 0x0000001e0000780c */ /* 0x000fe40003f05270 */
[----:B------:R-:W0:Y:S11]  /*0ce0*/  LDS R0, [R6+0x7400] ;  /* 0x0074000006007984 */ /* 0x000e360000000800 */
[----:B------:R-:W1:Y:S01]  /*0cf0*/  @P0 LDS R8, [R6+0x7800] ;  /* 0x0078000006080984 */ /* 0x000e620000000800 */
[----:B0-----:R-:W-:-:S04]  /*0d00*/  IMAD.IADD R5, R5, 0x1, R0 ;  /* 0x0000000105057824 */ /* 0x001fc800078e0200 */
[----:B-1----:R-:W-:-:S07]  /*0d10*/  @P0 IMAD.IADD R5, R5, 0x1, R8 ;  /* 0x0000000105050824 */ /* 0x002fce00078e0208 */
.L_x_434:
[----:B------:R-:W-:Y:S05]  /*0d20*/  BSYNC.RECONVERGENT B0 ;  /* 0x0000000000007941 */ /* 0x000fea0003800200 */
.L_x_433:
[----:B------:R-:W0:Y:S08]  /*0d30*/  LDC R11, c[0x0][0x3a8] ;  /* 0x0000ea00ff0b7b82 */ /* 0x000e300000000800 */
[----:B------:R-:W1:Y:S08]  /*0d40*/  LDC.64 R8, c[0x0][0x398] ;  /* 0x0000e600ff087b82 */ /* 0x000e700000000a00 */
[----:B------:R-:W3:Y:S01]  /*0d50*/  LDC.64 R6, c[0x0][0x390] ;  /* 0x0000e400ff067b82 */ /* 0x000ee20000000a00 */
[----:B0-----:R-:W-:-:S02]  /*0d60*/  IMAD R11, R4, R11, UR6 ;  /* 0x00000006040b7e24 */ /* 0x001fc4000f8e020b */
[----:B-1----:R-:W-:-:S06]  /*0d70*/  IMAD.WIDE.U32 R8, R4, 0x4, R8 ;  /* 0x0000000404087825 */ /* 0x002fcc00078e0008 */
[----:B------:R-:W2:Y:S01]  /*0d80*/  LDG.E R8, desc[UR8][R8.64] ;  /* 0x0000000808087981 */ /* 0x000ea2000c1e1900 */
[----:B---3--:R-:W-:Y:S02]  /*0d90*/  IMAD.WIDE.U32 R6, R11, 0x4, R6 ;  /* 0x000000040b067825 */ /* 0x008fe400078e0006 */
[----:B------:R-:W0:Y:S04]  /*0da0*/  LDC.64 R10, c[0x0][0x388] ;  /* 0x0000e200ff0a7b82 */ /* 0x000e280000000a00 */
[----:B------:R-:W2:Y:S02]  /*0db0*/  LDG.E R6, desc[UR8][R6.64] ;  /* 0x0000000806067981 */ /* 0x000ea4000c1e1900 */
[----:B--2---:R-:W-:-:S05]  /*0dc0*/  IADD3 R5, PT, PT, R8, R6, R5 ;  /* 0x0000000608057210 */ /* 0x004fca0007ffe005 */
[----:B0-----:R-:W-:-:S05]  /*0dd0*/  IMAD.WIDE.U32 R4, R5, 0x8, R10 ;  /* 0x0000000805047825 */ /* 0x001fca00078e000a */
[----:B------:R-:W-:Y:S01]  /*0de0*/  STG.E.64 desc[UR8][R4.64], R2 ;  /* 0x0000000204007986 */ /* 0x000fe2000c101b08 */
[----:B------:R-:W-:Y:S05]  /*0df0*/  EXIT ;  /* 0x000000000000794d */ /* 0x000fea0003800000 */
        .weak           $__internal_0_$__cuda_sm20_div_u16
        .type           $__internal_0_$__cuda_sm20_div_u16,@function
        .size           $__internal_0_$__cuda_sm20_div_u16,(.L_x_490 - $__internal_0_$__cuda_sm20_div_u16)
$__internal_0_$__cuda_sm20_div_u16:
[----:B------:R-:W0:Y:S01]  /*0e00*/  I2F.U16 R7, R6 ;  /* 0x0000000600077306 */ /* 0x000e220000101000 */
[----:B------:R-:W-:Y:S01]  /*0e10*/  IMAD.MOV.U32 R8, RZ, RZ, 0x4b800000 ;  /* 0x4b800000ff087424 */ /* 0x000fe200078e00ff */
[----:B------:R-:W-:Y:S02]  /*0e20*/  I2FP.F32.U32.RZ R4, R4 ;  /* 0x0000000400047245 */ /* 0x000fe4000020d000 */
[C---:B0-----:R-:W-:Y:S02]  /*0e30*/  FSETP.GEU.AND P1, PT, |R7|.reuse, 1.175494350822287508e-38, PT ;  /* 0x008000000700780b */ /* 0x041fe40003f2e200 */
[----:B------:R-:W-:Y:S02]  /*0e40*/  FSETP.GT.AND P0, PT, |R7|, 8.50705917302346158658e+37, PT ;  /* 0x7e8000000700780b */ /* 0x000fe40003f04200 */
[----:B------:R-:W-:-:S04]  /*0e50*/  FSEL R8, R8, 1, !P1 ;  /* 0x3f80000008087808 */ /* 0x000fc80004800000 */
[----:B------:R-:W-:Y:S02]  /*0e60*/  FSEL R8, R8, 0.25, !P0 ;  /* 0x3e80000008087808 */ /* 0x000fe40004000000 */
[----:B------:R-:W-:Y:S01]  /*0e70*/  ISETP.NE.U32.AND P0, PT, R6, RZ, PT ;  /* 0x000000ff0600720c */ /* 0x000fe20003f05070 */
[----:B------:R-:W-:Y:S02]  /*0e80*/  IMAD.MOV.U32 R6, RZ, RZ, R10 ;  /* 0x000000ffff067224 */ /* 0x000fe400078e000a */
[----:B------:R-:W-:-:S06]  /*0e90*/  FMUL R9, R7, R8 ;  /* 0x0000000807097220 */ /* 0x000fcc0000400000 */
[----:B------:R-:W0:Y:S02]  /*0ea0*/  MUFU.RCP R9, R9 ;  /* 0x0000000900097308 */ /* 0x000e240000001000 */
[----:B0-----:R-:W-:-:S04]  /*0eb0*/  FMUL R8, R8, R9 ;  /* 0x0000000908087220 */ /* 0x001fc80000400000 */
[----:B------:R-:W-:-:S04]  /*0ec0*/  VIADD R7, R8, 0x2 ;  /* 0x0000000208077836 */ /* 0x000fc80000000000 */
[----:B------:R-:W-:Y:S01]  /*0ed0*/  FMUL.RZ R4, R4, R7 ;  /* 0x0000000704047220 */ /* 0x000fe2000040c000 */
[----:B------:R-:W-:-:S05]  /*0ee0*/  IMAD.MOV.U32 R7, RZ, RZ, 0x0 ;  /* 0x00000000ff077424 */ /* 0x000fca00078e00ff */
[----:B------:R-:W0:Y:S02]  /*0ef0*/  F2I.U32.TRUNC.NTZ R4, R4 ;  /* 0x0000000400047305 */ /* 0x000e24000020f000 */
[----:B0-----:R-:W-:Y:S01]  /*0f00*/  LOP3.LUT R8, R4, 0xffff, RZ, 0xc0, !PT ;  /* 0x0000ffff04087812 */ /* 0x001fe200078ec0ff */
[----:B------:R-:W-:Y:S01]  /*0f10*/  @!P0 IMAD.MOV.U32 R8, RZ, RZ, -0x1 ;  /* 0xffffffffff088424 */ /* 0x000fe200078e00ff */
[----:B------:R-:W-:Y:S06]  /*0f20*/  RET.REL.NODEC R6 `(_Z14scatter_kernelIyEvPKT_PS0_PKjS5_iii) ;  /* 0xfffffff006347950 */ /* 0x000fec0003c3ffff */
.L_x_435:
        /* <DEDUP_REMOVED lines=13> */
.L_x_490:


//--------------------- .text._Z16histogram_kernelIyEvPKT_Pjiii --------------------------
	.section	.text._Z16histogram_kernelIyEvPKT_Pjiii,"ax",@progbits
	.align	128
        .global         _Z16histogram_kernelIyEvPKT_Pjiii
        .type           _Z16histogram_kernelIyEvPKT_Pjiii,@function
        .size           _Z16histogram_kernelIyEvPKT_Pjiii,(.L_x_502 - _Z16histogram_kernelIyEvPKT_Pjiii)
        .other          _Z16histogram_kernelIyEvPKT_Pjiii,@"STO_CUDA_ENTRY STV_DEFAULT"
_Z16histogram_kernelIyEvPKT_Pjiii:
.text._Z16histogram_kernelIyEvPKT_Pjiii:
[----:B------:R-:W-:Y:S01]  /*0000*/  LDC R1, c[0x0][0x37c] ;  /* 0x0000df00ff017b82 */ /* 0x000fe20000000800 */
[----:B------:R-:W0:Y:S07]  /*0010*/  S2R R7, SR_TID.X ;  /* 0x0000000000077919 */ /* 0x000e2e0000002100 */
[----:B------:R-:W1:Y:S01]  /*0020*/  S2UR UR6, SR_CTAID.X ;  /* 0x00000000000679c3 */ /* 0x000e620000002500 */
[----:B------:R-:W2:Y:S01]  /*0030*/  LDCU UR7, c[0x0][0x390] ;  /* 0x00007200ff0777ac */ /* 0x000ea20008000800 */
[----:B------:R-:W-:Y:S01]  /*0040*/  BSSY.RECONVERGENT B0, `(.L_x_436) ;  /* 0x0000015000007945 */ /* 0x000fe20003800200 */
[----:B------:R-:W-:Y:S01]  /*0050*/  UMOV UR4, 0x400 ;  /* 0x0000040000047882 */ /* 0x000fe20000000000 */
[----:B------:R-:W3:Y:S04]  /*0060*/  LDCU.64 UR8, c[0x0][0x358] ;  /* 0x00006b00ff0877ac */ /* 0x000ee80008000a00 */
[----:B------:R-:W1:Y:S08]  /*0070*/  LDC R0, c[0x0][0x360] ;  /* 0x0000d800ff007b82 */ /* 0x000e700000000800 */
[----:B------:R-:W4:Y:S01]  /*0080*/  S2UR UR5, SR_CgaCtaId ;  /* 0x00000000000579c3 */ /* 0x000f220000008800 */
[----:B0-----:R-:W-:Y:S01]  /*0090*/  ISETP.GT.U32.AND P0, PT, R7, 0xff, PT ;  /* 0x000000ff0700780c */ /* 0x001fe20003f04070 */
[----:B-1----:R-:W-:-:S05]  /*00a0*/  IMAD R5, R0, UR6, R7 ;  /* 0x0000000600057c24 */ /* 0x002fca000f8e0207 */
[----:B--2---:R-:W-:Y:S01]  /*00b0*/  ISETP.GE.AND P1, PT, R5, UR7, PT ;  /* 0x0000000705007c0c */ /* 0x004fe2000bf26270 */
[----:B----4-:R-:W-:-:S06]  /*00c0*/  ULEA UR4, UR5, UR4, 0x18 ;  /* 0x0000000405047291 */ /* 0x010fcc000f8ec0ff */
[----:B------:R-:W-:-:S05]  /*00d0*/  LEA R0, R7, UR4, 0x2 ;  /* 0x0000000407007c11 */ /* 0x000fca000f8e10ff */
[----:B------:R0:W-:Y:S01]  /*00e0*/  @!P0 STS [R0], RZ ;  /* 0x000000ff00008388 */ /* 0x0001e20000000800 */
[----:B------:R-:W-:Y:S06]  /*00f0*/  BAR.SYNC.DEFER_BLOCKING 0x0 ;  /* 0x0000000000007b1d */ /* 0x000fec0000010000 */
[----:B---3--:R-:W-:Y:S05]  /*0100*/  @P1 BRA `(.L_x_437) ;  /* 0x0000000000201947 */ /* 0x008fea0003800000 */
[----:B------:R-:W1:Y:S01]  /*0110*/  LDC.64 R2, c[0x0][0x380] ;  /* 0x0000e000ff027b82 */ /* 0x000e620000000a00 */
[----:B------:R-:W2:Y:S01]  /*0120*/  LDCU UR5, c[0x0][0x394] ;  /* 0x00007280ff0577ac */ /* 0x000ea20008000800 */
[----:B-1----:R-:W-:-:S06]  /*0130*/  IMAD.WIDE R2, R5, 0x8, R2 ;  /* 0x0000000805027825 */ /* 0x002fcc00078e0202 */
[----:B------:R-:W2:Y:S02]  /*0140*/  LDG.E.64 R2, desc[UR8][R2.64] ;  /* 0x0000000802027981 */ /* 0x000ea4000c1e1b00 */
[----:B--2---:R-:W-:-:S04]  /*0150*/  SHF.R.U64 R4, R2, UR5, R3 ;  /* 0x0000000502047c19 */ /* 0x004fc80008001203 */
[----:B------:R-:W-:-:S04]  /*0160*/  SHF.L.U32 R4, R4, 0x2, RZ ;  /* 0x0000000204047819 */ /* 0x000fc800000006ff */
[----:B------:R-:W-:-:S05]  /*0170*/  LOP3.LUT R4, R4, 0x3fc, RZ, 0xc0, !PT ;  /* 0x000003fc04047812 */ /* 0x000fca00078ec0ff */
[----:B------:R1:W-:Y:S02]  /*0180*/  ATOMS.POPC.INC.32 RZ, [R4+UR4] ;  /* 0x0000000004ff7f8c */ /* 0x0003e4000d800004 */
.L_x_437:
[----:B------:R-:W-:Y:S05]  /*0190*/  BSYNC.RECONVERGENT B0 ;  /* 0x0000000000007941 */ /* 0x000fea0003800200 */
.L_x_436:
[----:B------:R-:W-:Y:S06]  /*01a0*/  BAR.SYNC.DEFER_BLOCKING 0x0 ;  /* 0x0000000000007b1d */ /* 0x000fec0000010000 */
[----:B------:R-:W-:Y:S05]  /*01b0*/  @P0 EXIT ;  /* 0x000000000000094d */ /* 0x000fea0003800000 */
[----:B------:R-:W2:Y:S01]  /*01c0*/  LDS R5, [R0] ;  /* 0x0000000000057984 */ /* 0x000ea20000000800 */
[----:B-1----:R-:W1:Y:S08]  /*01d0*/  LDC R4, c[0x0][0x398] ;  /* 0x0000e600ff047b82 */ /* 0x002e700000000800 */
[----:B------:R-:W3:Y:S01]  /*01e0*/  LDC.64 R2, c[0x0][0x388] ;  /* 0x0000e200ff027b82 */ /* 0x000ee20000000a00 */
[----:B-1----:R-:W-:-:S04]  /*01f0*/  IMAD R7, R7, R4, UR6 ;  /* 0x0000000607077e24 */ /* 0x002fc8000f8e0204 */
[----:B---3--:R-:W-:-:S05]  /*0200*/  IMAD.WIDE.U32 R2, R7, 0x4, R2 ;  /* 0x0000000407027825 */ /* 0x008fca00078e0002 */
[----:B--2---:R-:W-:Y:S01]  /*0210*/  STG.E desc[UR8][R2.64], R5 ;  /* 0x0000000502007986 */ /* 0x004fe2000c101908 */
[----:B------:R-:W-:Y:S05]  /*0220*/  EXIT ;  /* 0x000000000000794d */ /* 0x000fea0003800000 */
.L_x_438:
        /* <DEDUP_REMOVED lines=13> */
.L_x_502:


//--------------------- .text._Z14scatter_kernelIjEvPKT_PS0_PKjS5_iii --------------------------
	.section	.text._Z14scatter_kernelIjEvPKT_PS0_PKjS5_iii,"ax",@progbits
	.align	128
        .global         _Z14scatter_kernelIjEvPKT_PS0_PKjS5_iii
        .type           _Z14scatter_kernelIjEvPKT_PS0_PKjS5_iii,@function
        .size           _Z14scatter_kernelIjEvPKT_PS0_PKjS5_iii,(.L_x_491 - _Z14scatter_kernelIjEvPKT_PS0_PKjS5_iii)
        .other          _Z14scatter_kernelIjEvPKT_PS0_PKjS5_iii,@"STO_CUDA_ENTRY STV_DEFAULT"
_Z14scatter_kernelIjEvPKT_PS0_PKjS5_iii:
.text._Z14scatter_kernelIjEvPKT_PS0_PKjS5_iii:
[----:B------:R-:W-:Y:S01]  /*0000*/  LDC R1, c[0x0][0x37c] ;  /* 0x0000df00ff017b82 */ /* 0x000fe20000000800 */
[----:B------:R-:W0:Y:S07]  /*0010*/  S2R R2, SR_TID.X ;  /* 0x0000000000027919 */ /* 0x000e2e0000002100 */
[----:B------:R-:W1:Y:S08]  /*0020*/  LDC R3, c[0x0][0x360] ;  /* 0x0000d800ff037b82 */ /* 0x000e700000000800 */
[----:B------:R-:W2:Y:S01]  /*0030*/  S2UR UR6, SR_CTAID.X ;  /* 0x00000000000679c3 */ /* 0x000ea20000002500 */
[----:B-1----:R-:W-:Y:S01]  /*0040*/  LOP3.LUT R6, R3, 0xffff, RZ, 0xc0, !PT ;  /* 0x0000ffff03067812 */ /* 0x002fe200078ec0ff */
[----:B0-----:R-:W-:-:S02]  /*0050*/  IMAD.IADD R0, R2, 0x1, R3 ;  /* 0x0000000102007824 */ /* 0x001fc400078e0203 */
[----:B--2---:R-:W-:Y:S02]  /*0060*/  IMAD R4, R3, UR6, R2 ;  /* 0x0000000603047c24 */ /* 0x004fe4000f8e0202 */
[----:B------:R-:W-:-:S05]  /*0070*/  IMAD.MOV R0, RZ, RZ, -R0 ;  /* 0x000000ffff007224 */ /* 0x000fca00078e0a00 */
[----:B------:R-:W-:Y:S02]  /*0080*/  PRMT R5, R0, 0x7710, RZ ;  /* 0x0000771000057816 */ /* 0x000fe400000000ff */
[----:B------:R-:W-:-:S03]  /*0090*/  SHF.R.U32.HI R0, RZ, 0x5, R2 ;  /* 0x00000005ff007819 */ /* 0x000fc60000011602 */
[----:B------:R-:W-:-:S05]  /*00a0*/  VIADD R5, R5, 0x7ff ;  /* 0x000007ff05057836 */ /* 0x000fca0000000000 */
[----:B------:R-:W-:Y:S02]  /*00b0*/  LOP3.LUT R5, R5, 0xffff, RZ, 0xc0, !PT ;  /* 0x0000ffff05057812 */ /* 0x000fe400078ec0ff */
[----:B------:R-:W-:-:S07]  /*00c0*/  MOV R10, 0xe0 ;  /* 0x000000e0000a7802 */ /* 0x000fce0000000f00 */
[----:B------:R-:W-:Y:S05]  /*00d0*/  CALL.REL.NOINC `($__internal_1_$__cuda_sm20_div_u16) ;  /* 0x0000000c00447944 */ /* 0x000fea0003c00000 */
[C---:B------:R-:W-:Y:S01]  /*00e0*/  LOP3.LUT R10, R8.reuse, 0x3, RZ, 0xc0, !PT ;  /* 0x00000003080a7812 */ /* 0x040fe200078ec0ff */
[----:B------:R-:W-:Y:S01]  /*00f0*/  BSSY.RECONVERGENT B0, `(.L_x_439) ;  /* 0x0000012000007945 */ /* 0x000fe20003800200 */
[----:B------:R-:W-:Y:S01]  /*0100*/  LOP3.LUT R5, R8, 0xffff, RZ, 0xc0, !PT ;  /* 0x0000ffff08057812 */ /* 0x000fe200078ec0ff */
[----:B------:R-:W-:Y:S01]  /*0110*/  IMAD.MOV.U32 R6, RZ, RZ, R2 ;  /* 0x000000ffff067224 */ /* 0x000fe200078e0002 */
[----:B------:R-:W-:Y:S02]  /*0120*/  ISETP.NE.AND P1, PT, R10, 0x2, PT ;  /* 0x000000020a00780c */ /* 0x000fe40003f25270 */
[----:B------:R-:W-:-:S11]  /*0130*/  ISETP.GE.U32.AND P0, PT, R5, 0x2, PT ;  /* 0x000000020500780c */ /* 0x000fd60003f06070 */
[----:B------:R-:W-:Y:S05]  /*0140*/  @!P1 BRA `(.L_x_440) ;  /* 0x0000000000309947 */ /* 0x000fea0003800000 */
[----:B------:R-:W0:Y:S01]  /*0150*/  S2R R8, SR_CgaCtaId ;  /* 0x0000000000087919 */ /* 0x000e220000008800 */
[----:B------:R-:W-:Y:S01]  /*0160*/  MOV R7, 0x400 ;  /* 0x0000040000077802 */ /* 0x000fe20000000f00 */
[----:B------:R-:W-:Y:S02]  /*0170*/  IMAD.MOV.U32 R5, RZ, RZ, RZ ;  /* 0x000000ffff057224 */ /* 0x000fe400078e00ff */
[----:B------:R-:W-:Y:S01]  /*0180*/  IMAD.MOV.U32 R6, RZ, RZ, R2 ;  /* 0x000000ffff067224 */ /* 0x000fe200078e0002 */
[----:B0-----:R-:W-:-:S07]  /*0190*/  LEA R7, R8, R7, 0x18 ;  /* 0x0000000708077211 */ /* 0x001fce00078ec0ff */
.L_x_441:
[----:B------:R-:W-:Y:S02]  /*01a0*/  IMAD R8, R6, 0x4, R7 ;  /* 0x0000000406087824 */ /* 0x000fe400078e0207 */
[----:B------:R-:W-:Y:S02]  /*01b0*/  VIADD R5, R5, 0x1 ;  /* 0x0000000105057836 */ /* 0x000fe40000000000 */
[----:B------:R-:W-:Y:S01]  /*01c0*/  IMAD.IADD R6, R3, 0x1, R6 ;  /* 0x0000000103067824 */ /* 0x000fe200078e0206 */
[----:B------:R0:W-:Y:S02]  /*01d0*/  STS [R8], RZ ;  /* 0x000000ff08007388 */ /* 0x0001e40000000800 */
[----:B------:R-:W-:-:S04]  /*01e0*/  LOP3.LUT R9, R5, R10, RZ, 0x3c, !PT ;  /* 0x0000000a05097212 */ /* 0x000fc800078e3cff */
[----:B------:R-:W-:-:S13]  /*01f0*/  ISETP.NE.AND P1, PT, R9, 0x2, PT ;  /* 0x000000020900780c */ /* 0x000fda0003f25270 */
[----:B0-----:R-:W-:Y:S05]  /*0200*/  @P1 BRA `(.L_x_441) ;  /* 0xfffffffc00e41947 */ /* 0x001fea000383ffff */
.L_x_440:
[----:B------:R-:W-:Y:S05]  /*0210*/  BSYNC.RECONVERGENT B0 ;  /* 0x0000000000007941 */ /* 0x000fea0003800200 */
.L_x_439:
[----:B------:R-:W-:Y:S04]  /*0220*/  BSSY.RECONVERGENT B0, `(.L_x_442) ;  /* 0x0000011000007945 */ /* 0x000fe80003800200 */
[----:B------:R-:W-:Y:S05]  /*0230*/  @!P0 BRA `(.L_x_443) ;  /* 0x00000000003c8947 */ /* 0x000fea0003800000 */
[----:B------:R-:W0:Y:S01]  /*0240*/  S2UR UR5, SR_CgaCtaId ;  /* 0x00000000000579c3 */ /* 0x000e220000008800 */
[----:B------:R-:W-:Y:S02]  /*0250*/  UMOV UR4, 0x400 ;  /* 0x0000040000047882 */ /* 0x000fe40000000000 */
[----:B0-----:R-:W-:-:S06]  /*0260*/  ULEA UR4, UR5, UR4, 0x18 ;  /* 0x0000000405047291 */ /* 0x001fcc000f8ec0ff */
[----:B------:R-:W-:-:S07]  /*0270*/  LEA R8, R6, UR4, 0x2 ;  /* 0x0000000406087c11 */ /* 0x000fce000f8e10ff */
.L_x_444:
        /* <DEDUP_REMOVED lines=11> */
.L_x_443:
[----:B------:R-:W-:Y:S05]  /*0330*/  BSYNC.RECONVERGENT B0 ;  /* 0x0000000000007941 */ /* 0x000fea0003800200 */
.L_x_442:
[----:B------:R-:W0:Y:S01]  /*0340*/  LDCU UR4, c[0x0][0x3a0] ;  /* 0x00007400ff0477ac */ /* 0x000e220008000800 */
[----:B------:R-:W-:Y:S01]  /*0350*/  IMAD.MOV.U32 R3, RZ, RZ, RZ ;  /* 0x000000ffff037224 */ /* 0x000fe200078e00ff */
[----:B------:R-:W1:Y:S01]  /*0360*/  LDCU.64 UR8, c[0x0][0x358] ;  /* 0x00006b00ff0877ac */ /* 0x000e620008000a00 */
[----:B------:R-:W-:Y:S01]  /*0370*/  BAR.SYNC.DEFER_BLOCKING 0x0 ;  /* 0x0000000000007b1d */ /* 0x000fe20000010000 */
[----:B0-----:R-:W-:-:S13]  /*0380*/  ISETP.GE.AND P1, PT, R4, UR4, PT ;  /* 0x0000000404007c0c */ /* 0x001fda000bf26270 */
[----:B------:R-:W0:Y:S08]  /*0390*/  @!P1 LDC.64 R6, c[0x0][0x380] ;  /* 0x0000e000ff069b82 */ /* 0x000e300000000a00 */
[----:B------:R-:W2:Y:S01]  /*03a0*/  @!P1 LDC R8, c[0x0][0x3a4] ;  /* 0x0000e900ff089b82 */ /* 0x000ea20000000800 */
[----:B0-----:R-:W-:-:S05]  /*03b0*/  @!P1 IMAD.WIDE R6, R4, 0x4, R6 ;  /* 0x0000000404069825 */ /* 0x001fca00078e0206 */
[----:B-1----:R-:W2:Y:S01]  /*03c0*/  @!P1 LDG.E R3, desc[UR8][R6.64] ;  /* 0x0000000806039981 */ /* 0x002ea2000c1e1900 */
[----:B------:R-:W-:Y:S01]  /*03d0*/  IMAD.MOV.U32 R4, RZ, RZ, -0x1 ;  /* 0xffffffffff047424 */ /* 0x000fe200078e00ff */
[----:B--2---:R-:W-:-:S04]  /*03e0*/  @!P1 SHF.R.U32.HI R5, RZ, R8, R3 ;  /* 0x00000008ff059219 */ /* 0x004fc80000011603 */
[----:B------:R-:W-:Y:S01]  /*03f0*/  @!P1 LOP3.LUT R4, R5, 0xff, RZ, 0xc0, !PT ;  /* 0x000000ff05049812 */ /* 0x000fe200078ec0ff */
[----:B------:R-:W-:-:S03]  /*0400*/  IMAD.MOV.U32 R5, RZ, RZ, -0x1 ;  /* 0xffffffffff057424 */ /* 0x000fc600078e00ff */
[----:B------:R-:W0:Y:S02]  /*0410*/  MATCH.ANY R8, R4 ;  /* 0x00000000040873a1 */ /* 0x000e2400000e8000 */
[----:B------:R-:W-:-:S04]  /*0420*/  SHF.L.W.U32 R5, R5, R2, RZ ;  /* 0x0000000205057219 */ /* 0x000fc80000000eff */
[----:B------:R-:W-:-:S04]  /*0430*/  LOP3.LUT R5, RZ, R5, RZ, 0x33, !PT ;  /* 0x00000005ff057212 */ /* 0x000fc800078e33ff */
[----:B0-----:R-:W-:-:S04]  /*0440*/  LOP3.LUT P0, R5, R8, RZ, R5, 0xa0, !PT ;  /* 0x000000ff08057212 */ /* 0x001fc8000780a005 */
[----:B------:R-:W-:Y:S02]  /*0450*/  ISETP.GT.U32.OR P0, PT, R4, 0xff, P0 ;  /* 0x000000ff0400780c */ /* 0x000fe40000704470 */
[----:B------:R-:W-:Y:S11]  /*0460*/  POPC R5, R5 ;  /* 0x0000000500057309 */ /* 0x000ff60000000000 */
[----:B------:R-:W0:Y:S01]  /*0470*/  @!P0 S2R R10, SR_CgaCtaId ;  /* 0x00000000000a8919 */ /* 0x000e220000008800 */
[----:B------:R-:W-:Y:S01]  /*0480*/  @!P0 MOV R7, 0x400 ;  /* 0x0000040000078802 */ /* 0x000fe20000000f00 */
[----:B------:R-:W1:Y:S03]  /*0490*/  @!P0 POPC R6, R8 ;  /* 0x0000000800068309 */ /* 0x000e660000000000 */
[----:B0-----:R-:W-:-:S05]  /*04a0*/  @!P0 LEA R7, R10, R7, 0x18 ;  /* 0x000000070a078211 */ /* 0x001fca00078ec0ff */
[----:B------:R-:W-:-:S04]  /*04b0*/  @!P0 IMAD R7, R0, 0x400, R7 ;  /* 0x0000040000078824 */ /* 0x000fc800078e0207 */
[----:B------:R-:W-:-:S05]  /*04c0*/  @!P0 IMAD R7, R4, 0x4, R7 ;  /* 0x0000000404078824 */ /* 0x000fca00078e0207 */
[----:B-1----:R0:W-:Y:S01]  /*04d0*/  @!P0 STS [R7], R6 ;  /* 0x0000000607008388 */ /* 0x0021e20000000800 */
[----:B------:R-:W-:Y:S06]  /*04e0*/  BAR.SYNC.DEFER_BLOCKING 0x0 ;  /* 0x0000000000007b1d */ /* 0x000fec0000010000 */
[----:B------:R-:W-:Y:S05]  /*04f0*/  @P1 EXIT ;  /* 0x000000000000194d */ /* 0x000fea0003800000 */
[----:B------:R-:W-:Y:S01]  /*0500*/  ISETP.GE.U32.AND P0, PT, R2, 0x20, PT ;  /* 0x000000200200780c */ /* 0x000fe20003f06070 */
[----:B------:R-:W-:Y:S01]  /*0510*/  BSSY.RECONVERGENT B0, `(.L_x_445) ;  /* 0x0000080000007945 */ /* 0x000fe20003800200 */
[----:B------:R-:W-:-:S11]  /*0520*/  IMAD.MOV.U32 R2, RZ, RZ, R5 ;  /* 0x000000ffff027224 */ /* 0x000fd600078e0005 */
[----:B------:R-:W-:Y:S05]  /*0530*/  @!P0 BRA `(.L_x_446) ;  /* 0x0000000400f48947 */ /* 0x000fea0003800000 */
[----:B------:R-:W1:Y:S01]  /*0540*/  S2UR UR5, SR_CgaCtaId ;  /* 0x00000000000579c3 */ /* 0x000e620000008800 */
[----:B------:R-:W-:Y:S01]  /*0550*/  UMOV UR4, 0x400 ;  /* 0x0000040000047882 */ /* 0x000fe20000000000 */
[----:B------:R-:W-:Y:S01]  /*0560*/  ISETP.NE.AND P0, PT, R0, 0x1, PT ;  /* 0x000000010000780c */ /* 0x000fe20003f05270 */
[----:B-1----:R-:W-:-:S06]  /*0570*/  ULEA UR4, UR5, UR4, 0x18 ;  /* 0x0000000405047291 */ /* 0x002fcc000f8ec0ff */
[----:B------:R-:W-:-:S05]  /*0580*/  LEA R5, R4, UR4, 0x2 ;  /* 0x0000000404057c11 */ /* 0x000fca000f8e10ff */
[----:B0-----:R-:W0:Y:S02]  /*0590*/  LDS R7, [R5] ;  /* 0x0000000005077984 */ /* 0x001e240000000800 */
[----:B0-----:R-:W-:Y:S01]  /*05a0*/  IMAD.IADD R2, R2, 0x1, R7 ;  /* 0x0000000102027824 */ /* 0x001fe200078e0207 */
        /* <DEDUP_REMOVED lines=30> */
[----:B------:R-:W-:Y:S02]  /*0790*/  ISETP.NE.AND P0, PT, R0, 0x9, PT ;  /* 0x000000090000780c */ /* 0x000fe40003f05270 */
[----:B0-----:R-:W-:-:S11]  /*07a0*/  IADD3 R2, PT, PT, R2, R7, RZ ;  /* 0x0000000702027210 */ /* 0x001fd60007ffe0ff */
        /* <DEDUP_REMOVED lines=81> */
[----:B------:R-:W-:Y:S01]  /*0cc0*/  ISETP.NE.AND P0, PT, R0, 0x1e, PT ;  /* 0x0000001e0000780c */ /* 0x000fe20003f05270 */
[----:B------:R-:W0:-:S12]  /*0cd0*/  LDS R7, [R5+0x7400] ;  /* 0x0074000005077984 */ /* 0x000e180000000800 */
[----:B------:R-:W1:Y:S01]  /*0ce0*/  @P0 LDS R9, [R5+0x7800] ;  /* 0x0078000005090984 */ /* 0x000e620000000800 */
[----:B0-----:R-:W-:-:S04]  /*0cf0*/  IMAD.IADD R2, R2, 0x1, R7 ;  /* 0x0000000102027824 */ /* 0x001fc800078e0207 */
[----:B-1----:R-:W-:-:S07]  /*0d00*/  @P0 IMAD.IADD R2, R2, 0x1, R9 ;  /* 0x0000000102020824 */ /* 0x002fce00078e0209 */
.L_x_446:
[----:B------:R-:W-:Y:S05]  /*0d10*/  BSYNC.RECONVERGENT B0 ;  /* 0x0000000000007941 */ /* 0x000fea0003800200 */
.L_x_445:
[----:B------:R-:W1:Y:S08]  /*0d20*/  LDC R5, c[0x0][0x3a8] ;  /* 0x0000ea00ff057b82 */ /* 0x000e700000000800 */
[----:B0-----:R-:W0:Y:S08]  /*0d30*/  LDC.64 R6, c[0x0][0x398] ;  /* 0x0000e600ff067b82 */ /* 0x001e300000000a00 */
[----:B------:R-:W2:Y:S01]  /*0d40*/  LDC.64 R8, c[0x0][0x390] ;  /* 0x0000e400ff087b82 */ /* 0x000ea20000000a00 */
[----:B-1----:R-:W-:-:S02]  /*0d50*/  IMAD R5, R4, R5, UR6 ;  /* 0x0000000604057e24 */ /* 0x002fc4000f8e0205 */
[----:B0-----:R-:W-:-:S06]  /*0d60*/  IMAD.WIDE.U32 R6, R4, 0x4, R6 ;  /* 0x0000000404067825 */ /* 0x001fcc00078e0006 */
[----:B------:R-:W3:Y:S01]  /*0d70*/  LDG.E R6, desc[UR8][R6.64] ;  /* 0x0000000806067981 */ /* 0x000ee2000c1e1900 */
[----:B--2---:R-:W-:Y:S02]  /*0d80*/  IMAD.WIDE.U32 R4, R5, 0x4, R8 ;  /* 0x0000000405047825 */ /* 0x004fe400078e0008 */
[----:B------:R-:W0:Y:S04]  /*0d90*/  LDC.64 R8, c[0x0][0x388] ;  /* 0x0000e200ff087b82 */ /* 0x000e280000000a00 */
[----:B------:R-:W3:Y:S02]  /*0da0*/  LDG.E R5, desc[UR8][R4.64] ;  /* 0x0000000804057981 */ /* 0x000ee4000c1e1900 */
[----:B---3--:R-:W-:-:S05]  /*0db0*/  IADD3 R11, PT, PT, R6, R5, R2 ;  /* 0x00000005060b7210 */ /* 0x008fca0007ffe002 */
[----:B0-----:R-:W-:-:S05]  /*0dc0*/  IMAD.WIDE.U32 R8, R11, 0x4, R8 ;  /* 0x000000040b087825 */ /* 0x001fca00078e0008 */
[----:B------:R-:W-:Y:S01]  /*0dd0*/  STG.E desc[UR8][R8.64], R3 ;  /* 0x0000000308007986 */ /* 0x000fe2000c101908 */
[----:B------:R-:W-:Y:S05]  /*0de0*/  EXIT ;  /* 0x000000000000794d */ /* 0x000fea0003800000 */
        .weak           $__internal_1_$__cuda_sm20_div_u16
        .type           $__internal_1_$__cuda_sm20_div_u16,@function
        .size           $__internal_1_$__cuda_sm20_div_u16,(.L_x_491 - $__internal_1_$__cuda_sm20_div_u16)
$__internal_1_$__cuda_sm20_div_u16:
        /* <DEDUP_REMOVED lines=9> */
[----:B------:R-:W-:Y:S01]  /*0e80*/  FMUL R9, R7, R8 ;  /* 0x0000000807097220 */ /* 0x000fe20000400000 */
[----:B------:R-:W-:-:S05]  /*0e90*/  IMAD.MOV.U32 R7, RZ, RZ, 0x0 ;  /* 0x00000000ff077424 */ /* 0x000fca00078e00ff */
[----:B------:R-:W0:Y:S02]  /*0ea0*/  MUFU.RCP R9, R9 ;  /* 0x0000000900097308 */ /* 0x000e240000001000 */
[----:B0-----:R-:W-:-:S04]  /*0eb0*/  FMUL R8, R8, R9 ;  /* 0x0000000908087220 */ /* 0x001fc80000400000 */
[----:B------:R-:W-:-:S04]  /*0ec0*/  VIADD R8, R8, 0x2 ;  /* 0x0000000208087836 */ /* 0x000fc80000000000 */
[----:B------:R-:W-:-:S06]  /*0ed0*/  FMUL.RZ R5, R5, R8 ;  /* 0x0000000805057220 */ /* 0x000fcc000040c000 */
[----:B------:R-:W0:Y:S02]  /*0ee0*/  F2I.U32.TRUNC.NTZ R5, R5 ;  /* 0x0000000500057305 */ /* 0x000e24000020f000 */
[----:B0-----:R-:W-:Y:S01]  /*0ef0*/  LOP3.LUT R8, R5, 0xffff, RZ, 0xc0, !PT ;  /* 0x0000ffff05087812 */ /* 0x001fe200078ec0ff */
[----:B------:R-:W-:Y:S01]  /*0f00*/  @!P0 IMAD.MOV.U32 R8, RZ, RZ, -0x1 ;  /* 0xffffffffff088424 */ /* 0x000fe200078e00ff */
[----:B------:R-:W-:Y:S06]  /*0f10*/  RET.REL.NODEC R6 `(_Z14scatter_kernelIjEvPKT_PS0_PKjS5_iii) ;  /* 0xfffffff006387950 */ /* 0x000fec0003c3ffff */
.L_x_447:
        /* <DEDUP_REMOVED lines=14> */
.L_x_491:


//--------------------- .text._Z16histogram_kernelIjEvPKT_Pjiii --------------------------
	.section	.text._Z16histogram_kernelIjEvPKT_Pjiii,"ax",@progbits
	.align	128
        .global         _Z16histogram_kernelIjEvPKT_Pjiii
        .type           _Z16histogram_kernelIjEvPKT_Pjiii,@function
        .size           _Z16histogram_kernelIjEvPKT_Pjiii,(.L_x_504 - _Z16histogram_kernelIjEvPKT_Pjiii)
        .other          _Z16histogram_kernelIjEvPKT_Pjiii,@"STO_CUDA_ENTRY STV_DEFAULT"
_Z16histogram_kernelIjEvPKT_Pjiii:
.text._Z16histogram_kernelIjEvPKT_Pjiii:
        /* <DEDUP_REMOVED lines=20> */
[----:B------:R-:W2:Y:S02]  /*0140*/  LDG.E R2, desc[UR8][R2.64] ;  /* 0x0000000802027981 */ /* 0x000ea4000c1e1900 */
[----:B--2---:R-:W-:-:S04]  /*0150*/  SHF.R.U32.HI R4, RZ, UR5, R2 ;  /* 0x00000005ff047c19 */ /* 0x004fc80008011602 */
[----:B------:R-:W-:-:S04]  /*0160*/  SHF.L.U32 R4, R4, 0x2, RZ ;  /* 0x0000000204047819 */ /* 0x000fc800000006ff */
[----:B------:R-:W-:-:S05]  /*0170*/  LOP3.LUT R4, R4, 0x3fc, RZ, 0xc0, !PT ;  /* 0x000003fc04047812 */ /* 0x000fca00078ec0ff */
[----:B------:R1:W-:Y:S02]  /*0180*/  ATOMS.POPC.INC.32 RZ, [R4+UR4] ;  /* 0x0000000004ff7f8c */ /* 0x0003e4000d800004 */
.L_x_449:
[----:B------:R-:W-:Y:S05]  /*0190*/  BSYNC.RECONVERGENT B0 ;  /* 0x0000000000007941 */ /* 0x000fea0003800200 */
.L_x_448:
        /* <DEDUP_REMOVED lines=9> */
.L_x_450:
        /* <DEDUP_REMOVED lines=13> */
.L_x_504:


//--------------------- .text._Z16prescan_finalizePj --------------------------
	.section	.text._Z16prescan_finalizePj,"ax",@progbits
	.align	128
        .global         _Z16prescan_finalizePj
        .type           _Z16prescan_finalizePj,@function
        .size           _Z16prescan_finalizePj,(.L_x_505 - _Z16prescan_finalizePj)
        .other          _Z16prescan_finalizePj,@"STO_CUDA_ENTRY STV_DEFAULT"
_Z16prescan_finalizePj:
.text._Z16prescan_finalizePj:
[----:B------:R-:W-:Y:S01]  /*0000*/  LDC R1, c[0x0][0x37c] ;  /* 0x0000df00ff017b82 */ /* 0x000fe20000000800 */
[----:B------:R-:W0:Y:S02]  /*0010*/  S2R R0, SR_TID.X ;  /* 0x0000000000007919 */ /* 0x000e240000002100 */
[----:B0-----:R-:W-:-:S13]  /*0020*/  ISETP.GT.U32.AND P0, PT, R0, 0xff, PT ;  /* 0x000000ff0000780c */ /* 0x001fda0003f04070 */
[----:B------:R-:W-:Y:S05]  /*0030*/  @P0 EXIT ;  /* 0x000000000000094d */ /* 0x000fea0003800000 */
[----:B------:R-:W0:Y:S01]  /*0040*/  LDC.64 R2, c[0x0][0x380] ;  /* 0x0000e000ff027b82 */ /* 0x000e220000000a00 */
[----:B------:R-:W1:Y:S01]  /*0050*/  LDCU.64 UR6, c[0x0][0x358] ;  /* 0x00006b00ff0677ac */ /* 0x000e620008000a00 */
[----:B0-----:R-:W-:-:S05]  /*0060*/  IMAD.WIDE.U32 R2, R0, 0x4, R2 ;  /* 0x0000000400027825 */ /* 0x001fca00078e0002 */
[----:B-1----:R-:W2:Y:S01]  /*0070*/  LDG.E R4, desc[UR6][R2.64] ;  /* 0x0000000602047981 */ /* 0x002ea2000c1e1900 */
[----:B------:R-:W-:Y:S01]  /*0080*/  LOP3.LUT P0, R7, R0, 0x1f, RZ, 0xc0, !PT ;  /* 0x0000001f00077812 */ /* 0x000fe2000780c0ff */
[----:B------:R-:W0:Y:S01]  /*0090*/  S2UR UR5, SR_CgaCtaId ;  /* 0x00000000000579c3 */ /* 0x000e220000008800 */
[----:B------:R-:W-:Y:S02]  /*00a0*/  UMOV UR4, 0x400 ;  /* 0x0000040000047882 */ /* 0x000fe40000000000 */
[C---:B------:R-:W-:Y:S02]  /*00b0*/  ISETP.GE.U32.AND P3, PT, R7.reuse, 0x2, PT ;  /* 0x000000020700780c */ /* 0x040fe40003f66070 */
[C---:B------:R-:W-:Y:S02]  /*00c0*/  ISETP.GE.U32.AND P2, PT, R7.reuse, 0x4, PT ;  /* 0x000000040700780c */ /* 0x040fe40003f46070 */
[C---:B------:R-:W-:Y:S02]  /*00d0*/  ISETP.GE.U32.AND P1, PT, R7.reuse, 0x8, PT ;  /* 0x000000080700780c */ /* 0x040fe40003f26070 */
[----:B------:R-:W-:Y:S01]  /*00e0*/  ISETP.NE.AND P4, PT, R7, 0x1f, PT ;  /* 0x0000001f0700780c */ /* 0x000fe20003f85270 */
[----:B0-----:R-:W-:Y:S01]  /*00f0*/  ULEA UR4, UR5, UR4, 0x18 ;  /* 0x0000000405047291 */ /* 0x001fe2000f8ec0ff */
[----:B--2---:R-:W0:Y:S02]  /*0100*/  SHFL.UP PT, R5, R4, 0x1, RZ ;  /* 0x0420000004057989 */ /* 0x004e2400000e00ff */
[----:B0-----:R-:W-:-:S02]  /*0110*/  SEL R5, R5, RZ, P0 ;  /* 0x000000ff05057207 */ /* 0x001fc40000000000 */
[----:B------:R-:W-:-:S03]  /*0120*/  ISETP.GE.U32.AND P0, PT, R7, 0x10, PT ;  /* 0x000000100700780c */ /* 0x000fc60003f06070 */
[----:B------:R-:W-:-:S05]  /*0130*/  IMAD.IADD R5, R4, 0x1, R5 ;  /* 0x0000000104057824 */ /* 0x000fca00078e0205 */
[----:B------:R-:W0:Y:S02]  /*0140*/  SHFL.UP PT, R6, R5, 0x2, RZ ;  /* 0x0440000005067989 */ /* 0x000e2400000e00ff */
[----:B0-----:R-:W-:-:S05]  /*0150*/  SEL R6, R6, RZ, P3 ;  /* 0x000000ff06067207 */ /* 0x001fca0001800000 */
[----:B------:R-:W-:-:S05]  /*0160*/  IMAD.IADD R6, R5, 0x1, R6 ;  /* 0x0000000105067824 */ /* 0x000fca00078e0206 */
[----:B------:R-:W0:Y:S02]  /*0170*/  SHFL.UP PT, R8, R6, 0x4, RZ ;  /* 0x0480000006087989 */ /* 0x000e2400000e00ff */
[----:B0-----:R-:W-:-:S05]  /*0180*/  SEL R9, R8, RZ, P2 ;  /* 0x000000ff08097207 */ /* 0x001fca0001000000 */
[----:B------:R-:W-:-:S05]  /*0190*/  IMAD.IADD R9, R6, 0x1, R9 ;  /* 0x0000000106097824 */ /* 0x000fca00078e0209 */
[----:B------:R-:W0:Y:S02]  /*01a0*/  SHFL.UP PT, R8, R9, 0x8, RZ ;  /* 0x0500000009087989 */ /* 0x000e2400000e00ff */
[----:B0-----:R-:W-:-:S05]  /*01b0*/  SEL R8, R8, RZ, P1 ;  /* 0x000000ff08087207 */ /* 0x001fca0000800000 */
[----:B------:R-:W-:Y:S01]  /*01c0*/  IMAD.IADD R10, R9, 0x1, R8 ;  /* 0x00000001090a7824 */ /* 0x000fe200078e0208 */
[----:B------:R-:W-:-:S04]  /*01d0*/  SHF.R.U32.HI R8, RZ, 0x3, R0 ;  /* 0x00000003ff087819 */ /* 0x000fc80000011600 */
[----:B------:R-:W0:Y:S01]  /*01e0*/  SHFL.UP PT, R5, R10, 0x10, RZ ;  /* 0x060000000a057989 */ /* 0x000e2200000e00ff */
[----:B------:R-:W-:Y:S02]  /*01f0*/  LOP3.LUT R8, R8, 0x7c, RZ, 0xc0, !PT ;  /* 0x0000007c08087812 */ /* 0x000fe400078ec0ff */
[----:B0-----:R-:W-:-:S05]  /*0200*/  SEL R5, R5, RZ, P0 ;  /* 0x000000ff05057207 */ /* 0x001fca0000000000 */
[----:B------:R-:W-:-:S05]  /*0210*/  IMAD.IADD R5, R10, 0x1, R5 ;  /* 0x000000010a057824 */ /* 0x000fca00078e0205 */
[----:B------:R0:W-:Y:S01]  /*0220*/  @!P4 STS [R8+UR4], R5 ;  /* 0x000000050800c988 */ /* 0x0001e20008000804 */
[----:B------:R-:W-:Y:S01]  /*0230*/  BAR.SYNC.DEFER_BLOCKING 0x0 ;  /* 0x0000000000007b1d */ /* 0x000fe20000010000 */
[----:B------:R-:W-:-:S13]  /*0240*/  ISETP.GT.U32.AND P4, PT, R0, 0x1f, PT ;  /* 0x0000001f0000780c */ /* 0x000fda0003f84070 */
[----:B0-----:R-:W-:Y:S05]  /*0250*/  @P4 BRA `(.L_x_451) ;  /* 0x00000000005c4947 */ /* 0x001fea0003800000 */
[C---:B------:R-:W-:Y:S01]  /*0260*/  ISETP.GT.U32.AND P4, PT, R0.reuse, 0x7, PT ;  /* 0x000000070000780c */ /* 0x040fe20003f84070 */
[----:B------:R-:W-:Y:S01]  /*0270*/  IMAD.MOV.U32 R9, RZ, RZ, RZ ;  /* 0x000000ffff097224 */ /* 0x000fe200078e00ff */
[----:B------:R-:W-:Y:S01]  /*0280*/  LEA R6, R0, UR4, 0x2 ;  /* 0x0000000400067c11 */ /* 0x000fe2000f8e10ff */
[----:B------:R-:W-:Y:S01]  /*0290*/  UMOV UR5, 0xffffffff ;  /* 0xffffffff00057882 */ /* 0x000fe20000000000 */
[----:B------:R-:W-:-:S09]  /*02a0*/  ISETP.NE.AND P5, PT, R7, RZ, PT ;  /* 0x000000ff0700720c */ /* 0x000fd20003fa5270 */
[----:B------:R0:W1:Y:S01]  /*02b0*/  @!P4 LDS R9, [R6] ;  /* 0x000000000609c984 */ /* 0x0000620000000800 */
[----:B------:R-:W-:Y:S05]  /*02c0*/  BRA.DIV UR5, `(.L_x_452) ;  /* 0x0000000205607947 */ /* 0x000fea000b800000 */
[----:B-1----:R-:W1:Y:S02]  /*02d0*/  SHFL.UP PT, R7, R9, 0x1, RZ ;  /* 0x0420000009077989 */ /* 0x002e6400000e00ff */
[----:B-1----:R-:W-:-:S04]  /*02e0*/  SEL R10, R7, RZ, P5 ;  /* 0x000000ff070a7207 */ /* 0x002fc80002800000 */
[----:B------:R-:W-:-:S05]  /*02f0*/  IADD3 R10, PT, PT, R10, R9, RZ ;  /* 0x000000090a0a7210 */ /* 0x000fca0007ffe0ff */
[----:B------:R-:W1:Y:S02]  /*0300*/  SHFL.UP PT, R7, R10, 0x2, RZ ;  /* 0x044000000a077989 */ /* 0x000e6400000e00ff */
[----:B-1----:R-:W-:-:S05]  /*0310*/  SEL R7, R7, RZ, P3 ;  /* 0x000000ff07077207 */ /* 0x002fca0001800000 */
[----:B------:R-:W-:-:S05]  /*0320*/  IMAD.IADD R7, R10, 0x1, R7 ;  /* 0x000000010a077824 */ /* 0x000fca00078e0207 */
[----:B------:R-:W1:Y:S02]  /*0330*/  SHFL.UP PT, R11, R7, 0x4, RZ ;  /* 0x04800000070b7989 */ /* 0x000e6400000e00ff */
[----:B-1----:R-:W-:-:S05]  /*0340*/  SEL R12, R11, RZ, P2 ;  /* 0x000000ff0b0c7207 */ /* 0x002fca0001000000 */
[----:B------:R-:W-:-:S05]  /*0350*/  IMAD.IADD R12, R7, 0x1, R12 ;  /* 0x00000001070c7824 */ /* 0x000fca00078e020c */
[----:B------:R-:W1:Y:S02]  /*0360*/  SHFL.UP PT, R11, R12, 0x8, RZ ;  /* 0x050000000c0b7989 */ /* 0x000e6400000e00ff */
[----:B-1----:R-:W-:-:S05]  /*0370*/  SEL R11, R11, RZ, P1 ;  /* 0x000000ff0b0b7207 */ /* 0x002fca0000800000 */
[----:B------:R-:W-:-:S05]  /*0380*/  IMAD.IADD R11, R12, 0x1, R11 ;  /* 0x000000010c0b7824 */ /* 0x000fca00078e020b */
[----:B------:R1:W2:Y:S02]  /*0390*/  SHFL.UP PT, R9, R11, 0x10, RZ ;  /* 0x060000000b097989 */ /* 0x0002a400000e00ff */
.L_x_458:
[----:B--2---:R-:W-:-:S05]  /*03a0*/  SEL R10, R9, RZ, P0 ;  /* 0x000000ff090a7207 */ /* 0x004fca0000000000 */
[----:B-1----:R-:W-:-:S05]  /*03b0*/  IMAD.IADD R11, R11, 0x1, R10 ;  /* 0x000000010b0b7824 */ /* 0x002fca00078e020a */
[----:B------:R1:W-:Y:S02]  /*03c0*/  @!P4 STS [R6], R11 ;  /* 0x0000000b0600c388 */ /* 0x0003e40000000800 */
.L_x_451:
[----:B------:R-:W-:Y:S05]  /*03d0*/  WARPSYNC.ALL ;  /* 0x0000000000007948 */ /* 0x000fea0003800000 */
[----:B------:R-:W-:Y:S01]  /*03e0*/  BAR.SYNC.DEFER_BLOCKING 0x0 ;  /* 0x0000000000007b1d */ /* 0x000fe20000010000 */
[----:B------:R-:W-:-:S13]  /*03f0*/  ISETP.GE.U32.AND P0, PT, R0, 0x20, PT ;  /* 0x000000200000780c */ /* 0x000fda0003f06070 */
[----:B------:R-:W2:Y:S02]  /*0400*/  @P0 LDS R8, [R8+UR4+-0x4] ;  /* 0xfffffc0408080984 */ /* 0x000ea40008000800 */
[----:B--2---:R-:W-:-:S05]  /*0410*/  @P0 IMAD.IADD R5, R5, 0x1, R8 ;  /* 0x0000000105050824 */ /* 0x004fca00078e0208 */
[----:B------:R-:W-:-:S05]  /*0420*/  IADD3 R5, PT, PT, -R4, R5, RZ ;  /* 0x0000000504057210 */ /* 0x000fca0007ffe1ff */
[----:B------:R-:W-:Y:S01]  /*0430*/  STG.E desc[UR6][R2.64], R5 ;  /* 0x0000000502007986 */ /* 0x000fe2000c101906 */
[----:B------:R-:W-:Y:S05]  /*0440*/  EXIT ;  /* 0x000000000000794d */ /* 0x000fea0003800000 */
.L_x_452:
[----:B-1----:R-:W-:Y:S02]  /*0450*/  IMAD.MOV.U32 R16, RZ, RZ, R9 ;  /* 0x000000ffff107224 */ /* 0x002fe400078e0009 */
[----:B------:R-:W-:Y:S02]  /*0460*/  IMAD.MOV.U32 R15, RZ, RZ, 0x1 ;  /* 0x00000001ff0f7424 */ /* 0x000fe400078e00ff */
[----:B------:R-:W-:Y:S02]  /*0470*/  IMAD.MOV.U32 R18, RZ, RZ, RZ ;  /* 0x000000ffff127224 */ /* 0x000fe400078e00ff */
[----:B------:R-:W-:-:S07]  /*0480*/  IMAD.MOV.U32 R13, RZ, RZ, -0x1 ;  /* 0xffffffffff0d7424 */ /* 0x000fce00078e00ff */
[----:B0-----:R-:W-:Y:S05]  /*0490*/  WARPSYNC.COLLECTIVE R13, `(.L_x_453) ;  /* 0x000000000d087348 */ /* 0x001fea0003c00000 */
[----:B------:R1:W2:Y:S02]  /*04a0*/  SHFL.UP P6, R14, R16, R15, R18 ;  /* 0x0400000f100e7389 */ /* 0x0002a400000c0012 */
[----:B012---:R-:W-:Y:S05]  /*04b0*/  ENDCOLLECTIVE ;  /* 0x000000000000791b */ /* 0x007fea0003800000 */
.L_x_453:
[----:B------:R-:W-:Y:S02]  /*04c0*/  IMAD.MOV.U32 R15, RZ, RZ, 0x2 ;  /* 0x00000002ff0f7424 */ /* 0x000fe400078e00ff */
[----:B------:R-:W-:-:S05]  /*04d0*/  IMAD.MOV.U32 R7, RZ, RZ, R14 ;  /* 0x000000ffff077224 */ /* 0x000fca00078e000e */
[----:B------:R-:W-:-:S04]  /*04e0*/  SEL R10, R7, RZ, P5 ;  /* 0x000000ff070a7207 */ /* 0x000fc80002800000 */
[----:B------:R-:W-:-:S05]  /*04f0*/  IADD3 R10, PT, PT, R10, R9, RZ ;  /* 0x000000090a0a7210 */ /* 0x000fca0007ffe0ff */
[----:B------:R-:W-:-:S07]  /*0500*/  IMAD.MOV.U32 R16, RZ, RZ, R10 ;  /* 0x000000ffff107224 */ /* 0x000fce00078e000a */
[----:B------:R-:W-:Y:S05]  /*0510*/  WARPSYNC.COLLECTIVE R13, `(.L_x_454) ;  /* 0x000000000d087348 */ /* 0x000fea0003c00000 */
[----:B------:R0:W1:Y:S02]  /*0520*/  SHFL.UP P6, R14, R16, R15, R18 ;  /* 0x0400000f100e7389 */ /* 0x00006400000c0012 */
[----:B01----:R-:W-:Y:S05]  /*0530*/  ENDCOLLECTIVE ;  /* 0x000000000000791b */ /* 0x003fea0003800000 */
.L_x_454:
[----:B------:R-:W-:Y:S02]  /*0540*/  HFMA2 R15, -RZ, RZ, 0, 2.384185791015625e-07 ;  /* 0x00000004ff0f7431 */ /* 0x000fe400000001ff */
[----:B------:R-:W-:-:S05]  /*0550*/  IMAD.MOV.U32 R7, RZ, RZ, R14 ;  /* 0x000000ffff077224 */ /* 0x000fca00078e000e */
[----:B------:R-:W-:-:S05]  /*0560*/  SEL R7, R7, RZ, P3 ;  /* 0x000000ff07077207 */ /* 0x000fca0001800000 */
[----:B------:R-:W-:-:S04]  /*0570*/  IMAD.IADD R7, R10, 0x1, R7 ;  /* 0x000000010a077824 */ /* 0x000fc800078e0207 */
[----:B------:R-:W-:-:S07]  /*0580*/  IMAD.MOV.U32 R16, RZ, RZ, R7 ;  /* 0x000000ffff107224 */ /* 0x000fce00078e0007 */
[----:B------:R-:W-:Y:S05]  /*0590*/  WARPSYNC.COLLECTIVE R13, `(.L_x_455) ;  /* 0x000000000d087348 */ /* 0x000fea0003c00000 */
[----:B------:R0:W1:Y:S02]  /*05a0*/  SHFL.UP P6, R14, R16, R15, R18 ;  /* 0x0400000f100e7389 */ /* 0x00006400000c0012 */
[----:B01----:R-:W-:Y:S05]  /*05b0*/  ENDCOLLECTIVE ;  /* 0x000000000000791b */ /* 0x003fea0003800000 */
.L_x_455:
[----:B------:R-:W-:Y:S02]  /*05c0*/  IMAD.MOV.U32 R15, RZ, RZ, 0x8 ;  /* 0x00000008ff0f7424 */ /* 0x000fe400078e00ff */
[----:B------:R-:W-:-:S05]  /*05d0*/  IMAD.MOV.U32 R11, RZ, RZ, R14 ;  /* 0x000000ffff0b7224 */ /* 0x000fca00078e000e */
[----:B------:R-:W-:-:S05]  /*05e0*/  SEL R12, R11, RZ, P2 ;  /* 0x000000ff0b0c7207 */ /* 0x000fca0001000000 */
[----:B------:R-:W-:-:S04]  /*05f0*/  IMAD.IADD R12, R7, 0x1, R12 ;  /* 0x00000001070c7824 */ /* 0x000fc800078e020c */
[----:B------:R-:W-:-:S07]  /*0600*/  IMAD.MOV.U32 R16, RZ, RZ, R12 ;  /* 0x000000ffff107224 */ /* 0x000fce00078e000c */
[----:B------:R-:W-:Y:S05]  /*0610*/  WARPSYNC.COLLECTIVE R13, `(.L_x_456) ;  /* 0x000000000d087348 */ /* 0x000fea0003c00000 */
[----:B------:R0:W1:Y:S02]  /*0620*/  SHFL.UP P6, R14, R16, R15, R18 ;  /* 0x0400000f100e7389 */ /* 0x00006400000c0012 */
[----:B01----:R-:W-:Y:S05]  /*0630*/  ENDCOLLECTIVE ;  /* 0x000000000000791b */ /* 0x003fea0003800000 */
.L_x_456:
        /* <DEDUP_REMOVED lines=8> */
.L_x_457:
[----:B------:R-:W-:Y:S01]  /*06c0*/  IMAD.MOV.U32 R9, RZ, RZ, R14 ;  /* 0x000000ffff097224 */ /* 0x000fe200078e000e */
[----:B------:R-:W-:Y:S06]  /*06d0*/  BRA `(.L_x_458) ;  /* 0xfffffffc00307947 */ /* 0x000fec000383ffff */
.L_x_459:
        /* <DEDUP_REMOVED lines=10> */
.L_x_505:


//--------------------- .text._Z14prescan_kernelPjS_S_i --------------------------
	.section	.text._Z14prescan_kernelPjS_S_i,"ax",@progbits
	.align	128
        .global         _Z14prescan_kernelPjS_S_i
        .type           _Z14prescan_kernelPjS_S_i,@function
        .size           _Z14prescan_kernelPjS_S_i,(.L_x_506 - _Z14prescan_kernelPjS_S_i)
        .other          _Z14prescan_kernelPjS_S_i,@"STO_CUDA_ENTRY STV_DEFAULT"
_Z14prescan_kernelPjS_S_i:
.text._Z14prescan_kernelPjS_S_i:
[----:B------:R-:W-:Y:S01]  /*0000*/  LDC R1, c[0x0][0x37c] ;  /* 0x0000df00ff017b82 */ /* 0x000fe20000000800 */
[----:B------:R-:W0:Y:S01]  /*0010*/  LDCU UR7, c[0x0][0x398] ;  /* 0x00007300ff0777ac */ /* 0x000e220008000800 */
[----:B------:R-:W1:Y:S01]  /*0020*/  S2R R6, SR_CTAID.X ;  /* 0x0000000000067919 */ /* 0x000e620000002500 */
[----:B------:R-:W-:Y:S01]  /*0030*/  IMAD.MOV.U32 R0, RZ, RZ, RZ ;  /* 0x000000ffff007224 */ /* 0x000fe200078e00ff */
[----:B------:R-:W2:Y:S01]  /*0040*/  LDCU.64 UR10, c[0x0][0x358] ;  /* 0x00006b00ff0a77ac */ /* 0x000ea20008000a00 */
[----:B------:R-:W3:Y:S01]  /*0050*/  S2R R7, SR_TID.X ;  /* 0x0000000000077919 */ /* 0x000ee20000002100 */
[----:B0-----:R-:W-:-:S09]  /*0060*/  UISETP.GE.AND UP0, UPT, UR7, 0x1, UPT ;  /* 0x000000010700788c */ /* 0x001fd2000bf06270 */
[----:B--2---:R-:W-:Y:S05]  /*0070*/  BRA.U !UP0, `(.L_x_460) ;  /* 0x0000000d08d87547 */ /* 0x004fea000b800000 */
[----:B------:R-:W0:Y:S01]  /*0080*/  S2UR UR5, SR_CgaCtaId ;  /* 0x00000000000579c3 */ /* 0x000e220000008800 */
[----:B------:R-:W-:Y:S01]  /*0090*/  UISETP.GE.U32.AND UP0, UPT, UR7, 0x101, UPT ;  /* 0x000001010700788c */ /* 0x000fe2000bf06070 */
[----:B---3--:R-:W-:Y:S01]  /*00a0*/  SHF.R.U32.HI R0, RZ, 0x3, R7 ;  /* 0x00000003ff007819 */ /* 0x008fe20000011607 */
[----:B------:R-:W-:Y:S01]  /*00b0*/  UMOV UR4, 0x400 ;  /* 0x0000040000047882 */ /* 0x000fe20000000000 */
[----:B-1----:R-:W-:Y:S01]  /*00c0*/  IMAD R8, R6, UR7, RZ ;  /* 0x0000000706087c24 */ /* 0x002fe2000f8e02ff */
[----:B------:R-:W-:Y:S01]  /*00d0*/  LOP3.LUT R19, R7, 0x1f, RZ, 0xc0, !PT ;  /* 0x0000001f07137812 */ /* 0x000fe200078ec0ff */
[----:B------:R-:W-:Y:S01]  /*00e0*/  UIADD3 UR9, UPT, UPT, UR7, -0x1, URZ ;  /* 0xffffffff07097890 */ /* 0x000fe2000fffe0ff */
[----:B------:R-:W-:Y:S01]  /*00f0*/  LOP3.LUT R10, R0, 0x7c, RZ, 0xc0, !PT ;  /* 0x0000007c000a7812 */ /* 0x000fe200078ec0ff */
[----:B------:R-:W-:Y:S01]  /*0100*/  IMAD.MOV.U32 R0, RZ, RZ, RZ ;  /* 0x000000ffff007224 */ /* 0x000fe200078e00ff */
[----:B------:R-:W-:Y:S01]  /*0110*/  SHF.R.S32.HI R9, RZ, 0x1f, R8 ;  /* 0x0000001fff097819 */ /* 0x000fe20000011408 */
[----:B0-----:R-:W-:-:S03]  /*0120*/  ULEA UR5, UR5, UR4, 0x18 ;  /* 0x0000000405057291 */ /* 0x001fc6000f8ec0ff */
[----:B------:R-:W-:-:S03]  /*0130*/  UMOV UR4, URZ ;  /* 0x000000ff00047c82 */ /* 0x000fc60008000000 */
[----:B------:R-:W-:Y:S01]  /*0140*/  VIADD R10, R10, UR5 ;  /* 0x000000050a0a7c36 */ /* 0x000fe20008000000 */
[----:B------:R-:W-:Y:S01]  /*0150*/  LEA R11, R7, UR5, 0x2 ;  /* 0x00000005070b7c11 */ /* 0x000fe2000f8e10ff */
[----:B------:R-:W-:Y:S06]  /*0160*/  BRA.U !UP0, `(.L_x_461) ;  /* 0x0000000908747547 */ /* 0x000fec000b800000 */
[----:B------:R-:W0:Y:S01]  /*0170*/  LDCU.128 UR12, c[0x0][0x380] ;  /* 0x00007000ff0c77ac */ /* 0x000e220008000c00 */
[----:B------:R-:W-:Y:S01]  /*0180*/  IADD3 R3, P0, PT, R8, R7, RZ ;  /* 0x0000000708037210 */ /* 0x000fe20007f1e0ff */
[----:B------:R-:W-:Y:S01]  /*0190*/  IMAD.MOV.U32 R12, RZ, RZ, R7 ;  /* 0x000000ffff0c7224 */ /* 0x000fe200078e0007 */
[----:B------:R-:W-:-:S03]  /*01a0*/  ULEA.HI UR4, UR9, 0x1, URZ, 0x18 ;  /* 0x0000000109047891 */ /* 0x000fc6000f8fc0ff */
[----:B------:R-:W-:Y:S01]  /*01b0*/  IMAD.X R0, RZ, RZ, R9, P0 ;  /* 0x000000ffff007224 */ /* 0x000fe200000e0609 */
[C---:B------:R-:W-:Y:S01]  /*01c0*/  LEA R2, P0, R3.reuse, 0x400, 0x2 ;  /* 0x0000040003027811 */ /* 0x040fe200078010ff */
[----:B------:R-:W-:Y:S01]  /*01d0*/  ULOP3.LUT UR4, UR4, 0x1fffffe, URZ, 0xc0, !UPT ;  /* 0x01fffffe04047892 */ /* 0x000fe2000f8ec0ff */
[----:B------:R-:W1:Y:S02]  /*01e0*/  LDCU UR7, c[0x0][0x398] ;  /* 0x00007300ff0777ac */ /* 0x000e640008000800 */
[----:B------:R-:W-:Y:S01]  /*01f0*/  LEA.HI.X R3, R3, RZ, R0, 0x2, P0 ;  /* 0x000000ff03037211 */ /* 0x000fe200000f1400 */
[----:B------:R-:W-:Y:S01]  /*0200*/  IMAD.MOV.U32 R0, RZ, RZ, RZ ;  /* 0x000000ffff007224 */ /* 0x000fe200078e00ff */
[----:B------:R-:W-:Y:S01]  /*0210*/  UIADD3 UR4, UPT, UPT, -UR4, URZ, URZ ;  /* 0x000000ff04047290 */ /* 0x000fe2000fffe1ff */
[----:B------:R-:W-:Y:S01]  /*0220*/  UMOV UR6, 0x100 ;  /* 0x0000010000067882 */ /* 0x000fe20000000000 */
[C---:B0-----:R-:W-:Y:S02]  /*0230*/  IADD3 R14, P0, PT, R2.reuse, UR14, RZ ;  /* 0x0000000e020e7c10 */ /* 0x041fe4000ff1e0ff */
[----:B------:R-:W-:-:S02]  /*0240*/  IADD3 R2, P1, PT, R2, UR12, RZ ;  /* 0x0000000c02027c10 */ /* 0x000fc4000ff3e0ff */
[C---:B------:R-:W-:Y:S02]  /*0250*/  IADD3.X R15, PT, PT, R3.reuse, UR15, RZ, P0, !PT ;  /* 0x0000000f030f7c10 */ /* 0x040fe400087fe4ff */
[----:B------:R-:W-:-:S09]  /*0260*/  IADD3.X R3, PT, PT, R3, UR13, RZ, P1, !PT ;  /* 0x0000000d03037c10 */ /* 0x000fd20008ffe4ff */
.L_x_468:
[----:B-1----:R-:W-:Y:S01]  /*0270*/  ISETP.GE.AND P6, PT, R12, UR7, PT ;  /* 0x000000070c007c0c */ /* 0x002fe2000bfc6270 */
[----:B---3--:R-:W-:-:S12]  /*0280*/  IMAD.MOV.U32 R13, RZ, RZ, RZ ;  /* 0x000000ffff0d7224 */ /* 0x008fd800078e00ff */
[----:B--2---:R-:W2:Y:S01]  /*0290*/  @!P6 LDG.E R13, desc[UR10][R2.64+-0x400] ;  /* 0xfffc000a020de981 */ /* 0x004ea2000c1e1900 */
[C---:B------:R-:W-:Y:S02]  /*02a0*/  ISETP.NE.AND P0, PT, R19.reuse, RZ, PT ;  /* 0x000000ff1300720c */ /* 0x040fe40003f05270 */
[C---:B------:R-:W-:Y:S02]  /*02b0*/  ISETP.GE.U32.AND P1, PT, R19.reuse, 0x2, PT ;  /* 0x000000021300780c */ /* 0x040fe40003f26070 */
[C---:B------:R-:W-:Y:S02]  /*02c0*/  ISETP.GE.U32.AND P2, PT, R19.reuse, 0x4, PT ;  /* 0x000000041300780c */ /* 0x040fe40003f46070 */
[C---:B------:R-:W-:Y:S02]  /*02d0*/  ISETP.GE.U32.AND P3, PT, R19.reuse, 0x8, PT ;  /* 0x000000081300780c */ /* 0x040fe40003f66070 */
[C---:B------:R-:W-:Y:S02]  /*02e0*/  ISETP.GE.U32.AND P4, PT, R19.reuse, 0x10, PT ;  /* 0x000000101300780c */ /* 0x040fe40003f86070 */
[----:B------:R-:W-:Y:S01]  /*02f0*/  ISETP.NE.AND P5, PT, R19, 0x1f, PT ;  /* 0x0000001f1300780c */ /* 0x000fe20003fa5270 */
[----:B0-2---:R-:W0:Y:S02]  /*0300*/  SHFL.UP PT, R4, R13, 0x1, RZ ;  /* 0x042000000d047989 */ /* 0x005e2400000e00ff */
[----:B0-----:R-:W-:-:S05]  /*0310*/  SEL R4, R4, RZ, P0 ;  /* 0x000000ff04047207 */ /* 0x001fca0000000000 */
[----:B------:R-:W-:-:S05]  /*0320*/  IMAD.IADD R4, R4, 0x1, R13 ;  /* 0x0000000104047824 */ /* 0x000fca00078e020d */
[----:B------:R-:W0:Y:S02]  /*0330*/  SHFL.UP PT, R5, R4, 0x2, RZ ;  /* 0x0440000004057989 */ /* 0x000e2400000e00ff */
[----:B0-----:R-:W-:-:S05]  /*0340*/  SEL R5, R5, RZ, P1 ;  /* 0x000000ff05057207 */ /* 0x001fca0000800000 */
[----:B------:R-:W-:-:S05]  /*0350*/  IMAD.IADD R5, R4, 0x1, R5 ;  /* 0x0000000104057824 */ /* 0x000fca00078e0205 */
[----:B------:R-:W0:Y:S02]  /*0360*/  SHFL.UP PT, R16, R5, 0x4, RZ ;  /* 0x0480000005107989 */ /* 0x000e2400000e00ff */
[----:B0-----:R-:W-:-:S05]  /*0370*/  SEL R16, R16, RZ, P2 ;  /* 0x000000ff10107207 */ /* 0x001fca0001000000 */
[----:B------:R-:W-:Y:S02]  /*0380*/  IMAD.IADD R16, R5, 0x1, R16 ;  /* 0x0000000105107824 */ /* 0x000fe400078e0210 */
[----:B------:R-:W-:-:S03]  /*0390*/  IMAD.MOV.U32 R5, RZ, RZ, R15 ;  /* 0x000000ffff057224 */ /* 0x000fc600078e000f */
[----:B------:R-:W0:Y:S02]  /*03a0*/  SHFL.UP PT, R17, R16, 0x8, RZ ;  /* 0x0500000010117989 */ /* 0x000e2400000e00ff */
[----:B0-----:R-:W-:-:S05]  /*03b0*/  SEL R17, R17, RZ, P3 ;  /* 0x000000ff11117207 */ /* 0x001fca0001800000 */
[----:B------:R-:W-:-:S05]  /*03c0*/  IMAD.IADD R4, R16, 0x1, R17 ;  /* 0x0000000110047824 */ /* 0x000fca00078e0211 */
[----:B------:R-:W0:Y:S02]  /*03d0*/  SHFL.UP PT, R17, R4, 0x10, RZ ;  /* 0x0600000004117989 */ /* 0x000e2400000e00ff */
[----:B0-----:R-:W-:-:S05]  /*03e0*/  SEL R17, R17, RZ, P4 ;  /* 0x000000ff11117207 */ /* 0x001fca0002000000 */
[----:B------:R-:W-:Y:S01]  /*03f0*/  IMAD.IADD R17, R4, 0x1, R17 ;  /* 0x0000000104117824 */ /* 0x000fe200078e0211 */
[----:B------:R-:W-:Y:S01]  /*0400*/  P2R R4, PR, RZ, 0x20 ;  /* 0x00000020ff047803 */ /* 0x000fe20000000000 */
[----:B------:R-:W-:-:S03]  /*0410*/  IMAD.MOV.U32 R4, RZ, RZ, R14 ;  /* 0x000000ffff047224 */ /* 0x000fc600078e000e */
[----:B------:R0:W-:Y:S01]  /*0420*/  @!P5 STS [R10], R17 ;  /* 0x000000110a00d388 */ /* 0x0001e20000000800 */
[----:B------:R-:W-:Y:S01]  /*0430*/  BAR.SYNC.DEFER_BLOCKING 0x0 ;  /* 0x0000000000007b1d */ /* 0x000fe20000010000 */
[----:B------:R-:W-:-:S04]  /*0440*/  ISETP.GT.U32.AND P5, PT, R7, 0x1f, PT ;  /* 0x0000001f0700780c */ /* 0x000fc80003fa4070 */
[----:B------:R-:W-:-:S09]  /*0450*/  P2R R14, PR, RZ, 0x20 ;  /* 0x00000020ff0e7803 */ /* 0x000fd20000000000 */
[----:B0---4-:R-:W-:Y:S05]  /*0460*/  @P5 BRA `(.L_x_462) ;  /* 0x00000000005c5947 */ /* 0x011fea0003800000 */
[----:B------:R-:W-:Y:S01]  /*0470*/  ISETP.GT.U32.AND P5, PT, R7, 0x7, PT ;  /* 0x000000070700780c */ /* 0x000fe20003fa4070 */
[----:B------:R-:W-:Y:S01]  /*0480*/  IMAD.MOV.U32 R20, RZ, RZ, RZ ;  /* 0x000000ffff147224 */ /* 0x000fe200078e00ff */
[----:B------:R-:W-:Y:S02]  /*0490*/  UMOV UR5, 0xffffffff ;  /* 0xffffffff00057882 */ /* 0x000fe40000000000 */
[----:B------:R-:W-:-:S09]  /*04a0*/  P2R R14, PR, RZ, 0x20 ;  /* 0x00000020ff0e7803 */ /* 0x000fd20000000000 */
[----:B------:R0:W1:Y:S01]  /*04b0*/  @!P5 LDS R20, [R11] ;  /* 0x000000000b14d984 */ /* 0x0000620000000800 */
[----:B------:R-:W-:Y:S05]  /*04c0*/  BRA.DIV UR5, `(.L_x_463) ;  /* 0x0000000a05dc7947 */ /* 0x000fea000b800000 */
[----:B-1----:R-:W1:Y:S02]  /*04d0*/  SHFL.UP PT, R18, R20, 0x1, RZ ;  /* 0x0420000014127989 */ /* 0x002e6400000e00ff */
        /* <DEDUP_REMOVED lines=12> */
.L_x_476:
[----:B------:R-:W-:Y:S02]  /*05a0*/  ISETP.GT.U32.AND P5, PT, R7, 0x7, PT ;  /* 0x000000070700780c */ /* 0x000fe40003fa4070 */
[----:B--2---:R-:W-:-:S05]  /*05b0*/  SEL R15, R18, RZ, P4 ;  /* 0x000000ff120f7207 */ /* 0x004fca0002000000 */
[----:B-1----:R-:W-:-:S06]  /*05c0*/  IMAD.IADD R20, R20, 0x1, R15 ;  /* 0x0000000114147824 */ /* 0x002fcc00078e020f */
[----:B------:R1:W-:Y:S02]  /*05d0*/  @!P5 STS [R11], R20 ;  /* 0x000000140b00d388 */ /* 0x0003e40000000800 */
.L_x_462:
[----:B------:R-:W-:Y:S01]  /*05e0*/  ISETP.GE.U32.AND P5, PT, R7, 0x20, PT ;  /* 0x000000200700780c */ /* 0x000fe20003fa6070 */
[----:B------:R-:W-:Y:S05]  /*05f0*/  WARPSYNC.ALL ;  /* 0x0000000000007948 */ /* 0x000fea0003800000 */
[----:B------:R-:W-:Y:S01]  /*0600*/  P2R R14, PR, RZ, 0x20 ;  /* 0x00000020ff0e7803 */ /* 0x000fe20000000000 */
[----:B------:R-:W-:Y:S08]  /*0610*/  BAR.SYNC.DEFER_BLOCKING 0x0 ;  /* 0x0000000000007b1d */ /* 0x000ff00000010000 */
[----:B------:R-:W2:Y:S01]  /*0620*/  S2UR UR8, SR_CgaCtaId ;  /* 0x00000000000879c3 */ /* 0x000ea20000008800 */
[----:B------:R-:W-:Y:S01]  /*0630*/  UMOV UR5, 0x400 ;  /* 0x0000040000057882 */ /* 0x000fe20000000000 */
[----:B------:R-:W-:Y:S01]  /*0640*/  BSSY.RECONVERGENT B0, `(.L_x_464) ;  /* 0x000000d000007945 */ /* 0x000fe20003800200 */
[----:B------:R-:W3:Y:S01]  /*0650*/  @P5 LDS R14, [R10+-0x4] ;  /* 0xfffffc000a0e5984 */ /* 0x000ee20000000800 */
[----:B--2---:R-:W-:-:S09]  /*0660*/  ULEA UR5, UR8, UR5, 0x18 ;  /* 0x0000000508057291 */ /* 0x004fd2000f8ec0ff */
[----:B------:R-:W2:Y:S01]  /*0670*/  LDS R15, [UR5+0x1c] ;  /* 0x00001c05ff0f7984 */ /* 0x000ea20008000800 */
[----:B---3--:R-:W-:Y:S02]  /*0680*/  @P5 IMAD.IADD R17, R17, 0x1, R14 ;  /* 0x0000000111115824 */ /* 0x008fe400078e020e */
[----:B------:R-:W-:-:S03]  /*0690*/  VIADD R14, R12, 0x100 ;  /* 0x000001000c0e7836 */ /* 0x000fc60000000000 */
[----:B------:R-:W-:Y:S01]  /*06a0*/  IADD3 R17, PT, PT, R17, R0, -R13 ;  /* 0x0000000011117210 */ /* 0x000fe20007ffe80d */
[----:B------:R-:W-:-:S04]  /*06b0*/  IMAD.MOV.U32 R13, RZ, RZ, RZ ;  /* 0x000000ffff0d7224 */ /* 0x000fc800078e00ff */
[----:B------:R3:W-:Y:S01]  /*06c0*/  @!P6 STG.E desc[UR10][R4.64+-0x400], R17 ;  /* 0xfffc00110400e986 */ /* 0x0007e2000c10190a */
[----:B------:R-:W-:Y:S01]  /*06d0*/  BAR.SYNC.DEFER_BLOCKING 0x0 ;  /* 0x0000000000007b1d */ /* 0x000fe20000010000 */
[----:B------:R-:W-:-:S13]  /*06e0*/  ISETP.GE.AND P6, PT, R14, UR7, PT ;  /* 0x000000070e007c0c */ /* 0x000fda000bfc6270 */
[----:B---3--:R-:W-:Y:S05]  /*06f0*/  @P6 BRA `(.L_x_465) ;  /* 0x0000000000046947 */ /* 0x008fea0003800000 */
[----:B------:R3:W5:Y:S02]  /*0700*/  LDG.E R13, desc[UR10][R2.64] ;  /* 0x0000000a020d7981 */ /* 0x000764000c1e1900 */
.L_x_465:
[----:B------:R-:W-:Y:S05]  /*0710*/  BSYNC.RECONVERGENT B0 ;  /* 0x0000000000007941 */ /* 0x000fea0003800200 */
.L_x_464:
[----:B-----5:R-:W4:Y:S01]  /*0720*/  SHFL.UP PT, R14, R13, 0x1, RZ ;  /* 0x042000000d0e7989 */ /* 0x020f2200000e00ff */
[----:B------:R-:W-:Y:S01]  /*0730*/  P2R R21, PR, RZ, 0x40 ;  /* 0x00000040ff157803 */ /* 0x000fe20000000000 */
[----:B--2---:R-:W-:Y:S01]  /*0740*/  IMAD.IADD R0, R15, 0x1, R0 ;  /* 0x000000010f007824 */ /* 0x004fe200078e0200 */
[----:B------:R-:W-:Y:S02]  /*0750*/  ISETP.NE.AND P6, PT, R19, 0x1f, PT ;  /* 0x0000001f1300780c */ /* 0x000fe40003fc5270 */
[----:B------:R-:W-:Y:S02]  /*0760*/  ISETP.GT.U32.AND P5, PT, R7, 0x1f, PT ;  /* 0x0000001f0700780c */ /* 0x000fe40003fa4070 */
[----:B----4-:R-:W-:-:S05]  /*0770*/  SEL R14, R14, RZ, P0 ;  /* 0x000000ff0e0e7207 */ /* 0x010fca0000000000 */
[----:B------:R-:W-:-:S05]  /*0780*/  IMAD.IADD R14, R14, 0x1, R13 ;  /* 0x000000010e0e7824 */ /* 0x000fca00078e020d */
[----:B------:R-:W2:Y:S02]  /*0790*/  SHFL.UP PT, R16, R14, 0x2, RZ ;  /* 0x044000000e107989 */ /* 0x000ea400000e00ff */
[----:B--2---:R-:W-:-:S05]  /*07a0*/  SEL R17, R16, RZ, P1 ;  /* 0x000000ff10117207 */ /* 0x004fca0000800000 */
[----:B------:R-:W-:-:S05]  /*07b0*/  IMAD.IADD R16, R14, 0x1, R17 ;  /* 0x000000010e107824 */ /* 0x000fca00078e0211 */
[----:B------:R-:W2:Y:S02]  /*07c0*/  SHFL.UP PT, R17, R16, 0x4, RZ ;  /* 0x0480000010117989 */ /* 0x000ea400000e00ff */
[----:B--2---:R-:W-:-:S05]  /*07d0*/  SEL R17, R17, RZ, P2 ;  /* 0x000000ff11117207 */ /* 0x004fca0001000000 */
[----:B------:R-:W-:-:S05]  /*07e0*/  IMAD.IADD R18, R16, 0x1, R17 ;  /* 0x0000000110127824 */ /* 0x000fca00078e0211 */
[----:B------:R-:W2:Y:S02]  /*07f0*/  SHFL.UP PT, R17, R18, 0x8, RZ ;  /* 0x0500000012117989 */ /* 0x000ea400000e00ff */
[----:B--2---:R-:W-:-:S04]  /*0800*/  SEL R17, R17, RZ, P3 ;  /* 0x000000ff11117207 */ /* 0x004fc80001800000 */
[----:B-1----:R-:W-:-:S05]  /*0810*/  IADD3 R20, PT, PT, R18, R17, RZ ;  /* 0x0000001112147210 */ /* 0x002fca0007ffe0ff */
[----:B------:R-:W1:Y:S02]  /*0820*/  SHFL.UP PT, R17, R20, 0x10, RZ ;  /* 0x0600000014117989 */ /* 0x000e6400000e00ff */
[----:B-1----:R-:W-:-:S05]  /*0830*/  SEL R17, R17, RZ, P4 ;  /* 0x000000ff11117207 */ /* 0x002fca0002000000 */
[----:B------:R-:W-:-:S05]  /*0840*/  IMAD.IADD R17, R20, 0x1, R17 ;  /* 0x0000000114117824 */ /* 0x000fca00078e0211 */
[----:B------:R1:W-:Y:S01]  /*0850*/  @!P6 STS [R10], R17 ;  /* 0x000000110a00e388 */ /* 0x0003e20000000800 */
[----:B------:R-:W-:Y:S01]  /*0860*/  BAR.SYNC.DEFER_BLOCKING 0x0 ;  /* 0x0000000000007b1d */ /* 0x000fe20000010000 */
[----:B------:R-:W-:-:S05]  /*0870*/  ISETP.NE.AND P6, PT, R21, RZ, PT ;  /* 0x000000ff1500720c */ /* 0x000fca0003fc5270 */
[----:B------:R-:W-:Y:S08]  /*0880*/  @P5 BRA `(.L_x_466) ;  /* 0x00000000005c5947 */ /* 0x000ff00003800000 */
[----:B------:R-:W-:Y:S01]  /*0890*/  ISETP.GT.U32.AND P5, PT, R7, 0x7, PT ;  /* 0x000000070700780c */ /* 0x000fe20003fa4070 */
[----:B------:R-:W-:Y:S01]  /*08a0*/  IMAD.MOV.U32 R20, RZ, RZ, RZ ;  /* 0x000000ffff147224 */ /* 0x000fe200078e00ff */
[----:B------:R-:W-:Y:S02]  /*08b0*/  UMOV UR8, 0xffffffff ;  /* 0xffffffff00087882 */ /* 0x000fe40000000000 */
[----:B------:R-:W-:-:S09]  /*08c0*/  P2R R14, PR, RZ, 0x20 ;  /* 0x00000020ff0e7803 */ /* 0x000fd20000000000 */
[----:B------:R2:W4:Y:S01]  /*08d0*/  @!P5 LDS R20, [R11] ;  /* 0x000000000b14d984 */ /* 0x0005220000000800 */
[----:B------:R-:W-:Y:S05]  /*08e0*/  BRA.DIV UR8, `(.L_x_467) ;  /* 0x0000000a08647947 */ /* 0x000fea000b800000 */
[----:B----4-:R-:W4:Y:S02]  /*08f0*/  SHFL.UP PT, R18, R20, 0x1, RZ ;  /* 0x0420000014127989 */ /* 0x010f2400000e00ff */
[----:B----4-:R-:W-:-:S05]  /*0900*/  SEL R15, R18, RZ, P0 ;  /* 0x000000ff120f7207 */ /* 0x010fca0000000000 */
[----:B------:R-:W-:-:S05]  /*0910*/  IMAD.IADD R21, R15, 0x1, R20 ;  /* 0x000000010f157824 */ /* 0x000fca00078e0214 */
[----:B------:R-:W4:Y:S02]  /*0920*/  SHFL.UP PT, R18, R21, 0x2, RZ ;  /* 0x0440000015127989 */ /* 0x000f2400000e00ff */
        /* <DEDUP_REMOVED lines=8> */
[----:B------:R4:W0:Y:S02]  /*09b0*/  SHFL.UP PT, R18, R20, 0x10, RZ ;  /* 0x0600000014127989 */ /* 0x00082400000e00ff */
.L_x_482:
[----:B------:R-:W-:Y:S02]  /*09c0*/  ISETP.GT.U32.AND P0, PT, R7, 0x7, PT ;  /* 0x000000070700780c */ /* 0x000fe40003f04070 */
[----:B0-----:R-:W-:-:S05]  /*09d0*/  SEL R15, R18, RZ, P4 ;  /* 0x000000ff120f7207 */ /* 0x001fca0002000000 */
[----:B----4-:R-:W-:-:S06]  /*09e0*/  IMAD.IADD R20, R20, 0x1, R15 ;  /* 0x0000000114147824 */ /* 0x010fcc00078e020f */
[----:B------:R4:W-:Y:S02]  /*09f0*/  @!P0 STS [R11], R20 ;  /* 0x000000140b008388 */ /* 0x0009e40000000800 */
.L_x_466:
[----:B------:R-:W-:Y:S05]  /*0a00*/  WARPSYNC.ALL ;  /* 0x0000000000007948 */ /* 0x000fea0003800000 */
[----:B------:R-:W-:Y:S01]  /*0a10*/  BAR.SYNC.DEFER_BLOCKING 0x0 ;  /* 0x0000000000007b1d */ /* 0x000fe20000010000 */
[----:B------:R-:W-:Y:S01]  /*0a20*/  ISETP.GE.U32.AND P0, PT, R7, 0x20, PT ;  /* 0x000000200700780c */ /* 0x000fe20003f06070 */
[----:B------:R-:W-:Y:S01]  /*0a30*/  UIADD3 UR4, UPT, UPT, UR4, 0x2, URZ ;  /* 0x0000000204047890 */ /* 0x000fe2000fffe0ff */
[----:B---3--:R-:W-:Y:S01]  /*0a40*/  IADD3 R2, P1, PT, R2, 0x800, RZ ;  /* 0x0000080002027810 */ /* 0x008fe20007f3e0ff */
[----:B------:R-:W-:Y:S01]  /*0a50*/  VIADD R12, R12, 0x200 ;  /* 0x000002000c0c7836 */ /* 0x000fe20000000000 */
[----:B------:R-:W-:-:S02]  /*0a60*/  UIADD3 UR6, UPT, UPT, UR6, 0x200, URZ ;  /* 0x0000020006067890 */ /* 0x000fc4000fffe0ff */
[----:B------:R-:W-:Y:S01]  /*0a70*/  UISETP.NE.AND UP0, UPT, UR4, URZ, UPT ;  /* 0x000000ff0400728c */ /* 0x000fe2000bf05270 */
[----:B------:R-:W-:-:S06]  /*0a80*/  IMAD.X R3, RZ, RZ, R3, P1 ;  /* 0x000000ffff037224 */ /* 0x000fcc00008e0603 */
[----:B------:R-:W1:Y:S04]  /*0a90*/  @P0 LDS R14, [R10+-0x4] ;  /* 0xfffffc000a0e0984 */ /* 0x000e680000000800 */
[----:B------:R-:W3:Y:S01]  /*0aa0*/  LDS R21, [UR5+0x1c] ;  /* 0x00001c05ff157984 */ /* 0x000ee20008000800 */
[----:B-1----:R-:W-:Y:S01]  /*0ab0*/  @P0 IMAD.IADD R17, R17, 0x1, R14 ;  /* 0x0000000111110824 */ /* 0x002fe200078e020e */
[----:B------:R-:W-:-:S04]  /*0ac0*/  IADD3 R14, P0, PT, R4, 0x800, RZ ;  /* 0x00000800040e7810 */ /* 0x000fc80007f1e0ff */
[----:B------:R-:W-:Y:S01]  /*0ad0*/  IADD3 R13, PT, PT, R17, R0, -R13 ;  /* 0x00000000110d7210 */ /* 0x000fe20007ffe80d */
[----:B------:R-:W-:Y:S02]  /*0ae0*/  IMAD.X R15, RZ, RZ, R5, P0 ;  /* 0x000000ffff0f7224 */ /* 0x000fe400000e0605 */
[----:B---3--:R-:W-:Y:S02]  /*0af0*/  IMAD.IADD R0, R0, 0x1, R21 ;  /* 0x0000000100007824 */ /* 0x008fe400078e0215 */
[----:B------:R3:W-:Y:S01]  /*0b00*/  @!P6 STG.E desc[UR10][R4.64], R13 ;  /* 0x0000000d0400e986 */ /* 0x0007e2000c10190a */
[----:B------:R-:W-:Y:S06]  /*0b10*/  BAR.SYNC.DEFER_BLOCKING 0x0 ;  /* 0x0000000000007b1d */ /* 0x000fec0000010000 */
[----:B------:R-:W-:Y:S05]  /*0b20*/  BRA.U UP0, `(.L_x_468) ;  /* 0xfffffff500d07547 */ /* 0x000fea000b83ffff */
[----:B------:R-:W-:-:S12]  /*0b30*/  UIADD3 UR4, UPT, UPT, UR6, -0x100, URZ ;  /* 0xffffff0006047890 */ /* 0x000fd8000fffe0ff */
.L_x_461:
[----:B------:R-:W-:-:S09]  /*0b40*/  ULOP3.LUT UP0, URZ, UR9, 0x100, URZ, 0xc0, !UPT ;  /* 0x0000010009ff7892 */ /* 0x000fd2000f80c0ff */
[----:B------:R-:W-:Y:S05]  /*0b50*/  BRA.U UP0, `(.L_x_460) ;  /* 0x0000000500207547 */ /* 0x000fea000b800000 */
[----:B---3--:R-:W-:-:S05]  /*0b60*/  VIADD R5, R7, UR4 ;  /* 0x0000000407057c36 */ /* 0x008fca0008000000 */
[----:B------:R-:W-:-:S13]  /*0b70*/  ISETP.GE.AND P6, PT, R5, UR7, PT ;  /* 0x0000000705007c0c */ /* 0x000fda000bfc6270 */
[----:B------:R-:W1:Y:S01]  /*0b80*/  @!P6 LDC.64 R12, c[0x0][0x380] ;  /* 0x0000e000ff0ceb82 */ /* 0x000e620000000a00 */
[----:B------:R-:W-:-:S05]  /*0b90*/  @!P6 IADD3 R2, P0, PT, R8, R5, RZ ;  /* 0x000000050802e210 */ /* 0x000fca0007f1e0ff */
[----:B------:R-:W-:Y:S01]  /*0ba0*/  @!P6 IMAD.X R3, RZ, RZ, R9, P0 ;  /* 0x000000ffff03e224 */ /* 0x000fe200000e0609 */
[----:B-1----:R-:W-:-:S04]  /*0bb0*/  @!P6 LEA R12, P0, R2, R12, 0x2 ;  /* 0x0000000c020ce211 */ /* 0x002fc800078010ff */
[----:B------:R-:W-:Y:S01]  /*0bc0*/  @!P6 LEA.HI.X R13, R2, R13, R3, 0x2, P0 ;  /* 0x0000000d020de211 */ /* 0x000fe200000f1403 */
[----:B------:R-:W-:-:S06]  /*0bd0*/  IMAD.MOV.U32 R3, RZ, RZ, RZ ;  /* 0x000000ffff037224 */ /* 0x000fcc00078e00ff */
[----:B------:R-:W3:Y:S01]  /*0be0*/  @!P6 LDG.E R3, desc[UR10][R12.64] ;  /* 0x0000000a0c03e981 */ /* 0x000ee2000c1e1900 */
[C---:B------:R-:W-:Y:S02]  /*0bf0*/  ISETP.NE.AND P4, PT, R19.reuse, RZ, PT ;  /* 0x000000ff1300720c */ /* 0x040fe40003f85270 */
[C---:B------:R-:W-:Y:S02]  /*0c00*/  ISETP.GE.U32.AND P3, PT, R19.reuse, 0x2, PT ;  /* 0x000000021300780c */ /* 0x040fe40003f66070 */
[C---:B------:R-:W-:Y:S02]  /*0c10*/  ISETP.GE.U32.AND P2, PT, R19.reuse, 0x4, PT ;  /* 0x000000041300780c */ /* 0x040fe40003f46070 */
[C---:B------:R-:W-:Y:S02]  /*0c20*/  ISETP.GE.U32.AND P1, PT, R19.reuse, 0x8, PT ;  /* 0x000000081300780c */ /* 0x040fe40003f26070 */
[C---:B------:R-:W-:Y:S02]  /*0c30*/  ISETP.GE.U32.AND P0, PT, R19.reuse, 0x10, PT ;  /* 0x000000101300780c */ /* 0x040fe40003f06070 */
[----:B------:R-:W-:Y:S01]  /*0c40*/  ISETP.NE.AND P5, PT, R19, 0x1f, PT ;  /* 0x0000001f1300780c */ /* 0x000fe20003fa5270 */
[----:B---3--:R-:W1:Y:S02]  /*0c50*/  SHFL.UP PT, R2, R3, 0x1, RZ ;  /* 0x0420000003027989 */ /* 0x008e6400000e00ff */
        /* <DEDUP_REMOVED lines=9> */
[----:B-1----:R-:W-:-:S04]  /*0cf0*/  SEL R13, R12, RZ, P1 ;  /* 0x000000ff0c0d7207 */ /* 0x002fc80000800000 */
[----:B------:R-:W-:-:S05]  /*0d00*/  IADD3 R2, PT, PT, R4, R13, RZ ;  /* 0x0000000d04027210 */ /* 0x000fca0007ffe0ff */
[----:B------:R-:W1:Y:S02]  /*0d10*/  SHFL.UP PT, R12, R2, 0x10, RZ ;  /* 0x06000000020c7989 */ /* 0x000e6400000e00ff */
[----:B-1----:R-:W-:-:S05]  /*0d20*/  SEL R13, R12, RZ, P0 ;  /* 0x000000ff0c0d7207 */ /* 0x002fca0000000000 */
[----:B------:R-:W-:-:S05]  /*0d30*/  IMAD.IADD R13, R2, 0x1, R13 ;  /* 0x00000001020d7824 */ /* 0x000fca00078e020d */
[----:B------:R1:W-:Y:S01]  /*0d40*/  @!P5 STS [R10], R13 ;  /* 0x0000000d0a00d388 */ /* 0x0003e20000000800 */
[----:B------:R-:W-:Y:S01]  /*0d50*/  BAR.SYNC.DEFER_BLOCKING 0x0 ;  /* 0x0000000000007b1d */ /* 0x000fe20000010000 */
[----:B------:R-:W-:-:S13]  /*0d60*/  ISETP.GT.U32.AND P5, PT, R7, 0x1f, PT ;  /* 0x0000001f0700780c */ /* 0x000fda0003fa4070 */
[----:B-1----:R-:W-:Y:S05]  /*0d70*/  @P5 BRA `(.L_x_469) ;  /* 0x00000000005c5947 */ /* 0x002fea0003800000 */
[----:B------:R-:W-:Y:S01]  /*0d80*/  ISETP.GT.U32.AND P5, PT, R7, 0x7, PT ;  /* 0x000000070700780c */ /* 0x000fe20003fa4070 */
[----:B------:R-:W-:Y:S01]  /*0d90*/  IMAD.MOV.U32 R2, RZ, RZ, RZ ;  /* 0x000000ffff027224 */ /* 0x000fe200078e00ff */
[----:B------:R-:W-:Y:S02]  /*0da0*/  UMOV UR6, 0xffffffff ;  /* 0xffffffff00067882 */ /* 0x000fe40000000000 */
[----:B------:R-:W-:-:S09]  /*0db0*/  P2R R4, PR, RZ, 0x20 ;  /* 0x00000020ff047803 */ /* 0x000fd20000000000 */
[----:B------:R1:W3:Y:S01]  /*0dc0*/  @!P5 LDS R2, [R11] ;  /* 0x000000000b02d984 */ /* 0x0002e20000000800 */
[----:B------:R-:W-:Y:S05]  /*0dd0*/  BRA.DIV UR6, `(.L_x_470) ;  /* 0x0000000606b87947 */ /* 0x000fea000b800000 */
[----:B---3--:R-:W3:Y:S02]  /*0de0*/  SHFL.UP PT, R18, R2, 0x1, RZ ;  /* 0x0420000002127989 */ /* 0x008ee400000e00ff */
[----:B---3--:R-:W-:-:S05]  /*0df0*/  SEL R15, R18, RZ, P4 ;  /* 0x000000ff120f7207 */ /* 0x008fca0002000000 */
[----:B------:R-:W-:-:S05]  /*0e00*/  IMAD.IADD R4, R15, 0x1, R2 ;  /* 0x000000010f047824 */ /* 0x000fca00078e0202 */
[----:B------:R-:W3:Y:S02]  /*0e10*/  SHFL.UP PT, R18, R4, 0x2, RZ ;  /* 0x0440000004127989 */ /* 0x000ee400000e00ff */
        /* <DEDUP_REMOVED lines=8> */
[----:B------:R3:W0:Y:S02]  /*0ea0*/  SHFL.UP PT, R18, R2, 0x10, RZ ;  /* 0x0600000002127989 */ /* 0x00062400000e00ff */
.L_x_488:
[----:B------:R-:W-:Y:S02]  /*0eb0*/  ISETP.GT.U32.AND P1, PT, R7, 0x7, PT ;  /* 0x000000070700780c */ /* 0x000fe40003f24070 */
[----:B0-----:R-:W-:-:S05]  /*0ec0*/  SEL R15, R18, RZ, P0 ;  /* 0x000000ff120f7207 */ /* 0x001fca0000000000 */
[----:B---3--:R-:W-:-:S06]  /*0ed0*/  IMAD.IADD R2, R2, 0x1, R15 ;  /* 0x0000000102027824 */ /* 0x008fcc00078e020f */
[----:B------:R3:W-:Y:S02]  /*0ee0*/  @!P1 STS [R11], R2 ;  /* 0x000000020b009388 */ /* 0x0007e40000000800 */
.L_x_469:
[----:B------:R-:W-:Y:S05]  /*0ef0*/  WARPSYNC.ALL ;  /* 0x0000000000007948 */ /* 0x000fea0003800000 */
[----:B------:R-:W-:Y:S01]  /*0f00*/  ISETP.GE.U32.AND P1, PT, R7, 0x20, PT ;  /* 0x000000200700780c */ /* 0x000fe20003f26070 */
[----:B------:R-:W-:Y:S01]  /*0f10*/  BAR.SYNC.DEFER_BLOCKING 0x0 ;  /* 0x0000000000007b1d */ /* 0x000fe20000010000 */
[----:B------:R-:W-:-:S07]  /*0f20*/  @!P6 IADD3 R5, P0, PT, R8, R5, RZ ;  /* 0x000000050805e210 */ /* 0x000fce0007f1e0ff */
[----:B------:R-:W5:Y:S01]  /*0f30*/  @!P6 LDC.64 R14, c[0x0][0x388] ;  /* 0x0000e200ff0eeb82 */ /* 0x000f620000000a00 */
[----:B---3--:R-:W-:-:S03]  /*0f40*/  @!P6 IMAD.X R2, RZ, RZ, R9, P0 ;  /* 0x000000ffff02e224 */ /* 0x008fc600000e0609 */
[----:B------:R-:W3:Y:S04]  /*0f50*/  @P1 LDS R10, [R10+-0x4] ;  /* 0xfffffc000a0a1984 */ /* 0x000ee80000000800 */
[----:B012-4-:R-:W0:Y:S01]  /*0f60*/  LDS R11, [UR5+0x1c] ;  /* 0x00001c05ff0b7984 */ /* 0x017e220008000800 */
[----:B-----5:R-:W-:-:S04]  /*0f70*/  @!P6 LEA R4, P0, R5, R14, 0x2 ;  /* 0x0000000e0504e211 */ /* 0x020fc800078010ff */
[----:B------:R-:W-:Y:S01]  /*0f80*/  @!P6 LEA.HI.X R5, R5, R15, R2, 0x2, P0 ;  /* 0x0000000f0505e211 */ /* 0x000fe200000f1402 */
[----:B---3--:R-:W-:-:S05]  /*0f90*/  @P1 IMAD.IADD R13, R13, 0x1, R10 ;  /* 0x000000010d0d1824 */ /* 0x008fca00078e020a */
[----:B------:R-:W-:Y:S01]  /*0fa0*/  IADD3 R3, PT, PT, R13, R0, -R3 ;  /* 0x000000000d037210 */ /* 0x000fe20007ffe803 */
[----:B0-----:R-:W-:-:S04]  /*0fb0*/  IMAD.IADD R0, R0, 0x1, R11 ;  /* 0x0000000100007824 */ /* 0x001fc800078e020b */
[----:B------:R0:W-:Y:S01]  /*0fc0*/  @!P6 STG.E desc[UR10][R4.64], R3 ;  /* 0x000000030400e986 */ /* 0x0001e2000c10190a */
[----:B------:R-:W-:Y:S06]  /*0fd0*/  BAR.SYNC.DEFER_BLOCKING 0x0 ;  /* 0x0000000000007b1d */ /* 0x000fec0000010000 */
.L_x_460:
[----:B---3--:R-:W-:-:S13]  /*0fe0*/  ISETP.NE.AND P0, PT, R7, RZ, PT ;  /* 0x000000ff0700720c */ /* 0x008fda0003f05270 */
[----:B------:R-:W-:Y:S05]  /*0ff0*/  @P0 EXIT ;  /* 0x000000000000094d */ /* 0x000fea0003800000 */
[----:B0-----:R-:W1:Y:S02]  /*1000*/  LDC.64 R2, c[0x0][0x390] ;  /* 0x0000e400ff027b82 */ /* 0x001e640000000a00 */
[----:B-1----:R-:W-:-:S05]  /*1010*/  IMAD.WIDE.U32 R6, R6, 0x4, R2 ;  /* 0x0000000406067825 */ /* 0x002fca00078e0002 */
[----:B------:R-:W-:Y:S01]  /*1020*/  STG.E desc[UR10][R6.64], R0 ;  /* 0x0000000006007986 */ /* 0x000fe2000c10190a */
[----:B------:R-:W-:Y:S05]  /*1030*/  EXIT ;  /* 0x000000000000794d */ /* 0x000fea0003800000 */
.L_x_463:
[----:B-1----:R-:W-:Y:S02]  /*1040*/  IMAD.MOV.U32 R25, RZ, RZ, R20 ;  /* 0x000000ffff197224 */ /* 0x002fe400078e0014 */
[----:B------:R-:W-:Y:S02]  /*1050*/  IMAD.MOV.U32 R16, RZ, RZ, 0x1 ;  /* 0x00000001ff107424 */ /* 0x000fe400078e00ff */
[----:B------:R-:W-:Y:S02]  /*1060*/  IMAD.MOV.U32 R15, RZ, RZ, RZ ;  /* 0x000000ffff0f7224 */ /* 0x000fe400078e00ff */
[----:B------:R-:W-:-:S07]  /*1070*/  IMAD.MOV.U32 R14, RZ, RZ, -0x1 ;  /* 0xffffffffff0e7424 */ /* 0x000fce00078e00ff */
[----:B0-----:R-:W-:Y:S05]  /*1080*/  WARPSYNC.COLLECTIVE R14, `(.L_x_471) ;  /* 0x000000000e087348 */ /* 0x001fea0003c00000 */
[----:B------:R1:W2:Y:S02]  /*1090*/  SHFL.UP P5, R18, R25, R16, R15 ;  /* 0x0400001019127389 */ /* 0x0002a400000a000f */
[----:B012---:R-:W-:Y:S05]  /*10a0*/  ENDCOLLECTIVE ;  /* 0x000000000000791b */ /* 0x007fea0003800000 */
.L_x_471:
[----:B------:R-:W-:Y:S01]  /*10b0*/  IMAD.MOV.U32 R16, RZ, RZ, 0x2 ;  /* 0x00000002ff107424 */ /* 0x000fe200078e00ff */
[----:B------:R-:W-:-:S05]  /*10c0*/  SEL R21, R18, RZ, P0 ;  /* 0x000000ff12157207 */ /* 0x000fca0000000000 */
[----:B------:R-:W-:-:S04]  /*10d0*/  IMAD.IADD R21, R21, 0x1, R20 ;  /* 0x0000000115157824 */ /* 0x000fc800078e0214 */
[----:B------:R-:W-:-:S07]  /*10e0*/  IMAD.MOV.U32 R25, RZ, RZ, R21 ;  /* 0x000000ffff197224 */ /* 0x000fce00078e0015 */
[----:B------:R-:W-:Y:S05]  /*10f0*/  WARPSYNC.COLLECTIVE R14, `(.L_x_472) ;  /* 0x000000000e087348 */ /* 0x000fea0003c00000 */
[----:B------:R0:W1:Y:S02]  /*1100*/  SHFL.UP P5, R18, R25, R16, R15 ;  /* 0x0400001019127389 */ /* 0x00006400000a000f */
[----:B01----:R-:W-:Y:S05]  /*1110*/  ENDCOLLECTIVE ;  /* 0x000000000000791b */ /* 0x003fea0003800000 */
.L_x_472:
[----:B------:R-:W-:Y:S01]  /*1120*/  HFMA2 R16, -RZ, RZ, 0, 2.384185791015625e-07 ;  /* 0x00000004ff107431 */ /* 0x000fe200000001ff */
[----:B------:R-:W-:-:S05]  /*1130*/  SEL R18, R18, RZ, P1 ;  /* 0x000000ff12127207 */ /* 0x000fca0000800000 */
[----:B------:R-:W-:-:S04]  /*1140*/  IMAD.IADD R22, R21, 0x1, R18 ;  /* 0x0000000115167824 */ /* 0x000fc800078e0212 */
[----:B------:R-:W-:-:S07]  /*1150*/  IMAD.MOV.U32 R25, RZ, RZ, R22 ;  /* 0x000000ffff197224 */ /* 0x000fce00078e0016 */
[----:B------:R-:W-:Y:S05]  /*1160*/  WARPSYNC.COLLECTIVE R14, `(.L_x_473) ;  /* 0x000000000e087348 */ /* 0x000fea0003c00000 */
[----:B------:R0:W1:Y:S02]  /*1170*/  SHFL.UP P5, R18, R25, R16, R15 ;  /* 0x0400001019127389 */ /* 0x00006400000a000f */
[----:B01----:R-:W-:Y:S05]  /*1180*/  ENDCOLLECTIVE ;  /* 0x000000000000791b */ /* 0x003fea0003800000 */
.L_x_473:
[----:B------:R-:W-:Y:S01]  /*1190*/  IMAD.MOV.U32 R16, RZ, RZ, 0x8 ;  /* 0x00000008ff107424 */ /* 0x000fe200078e00ff */
[----:B------:R-:W-:-:S05]  /*11a0*/  SEL R23, R18, RZ, P2 ;  /* 0x000000ff12177207 */ /* 0x000fca0001000000 */
[----:B------:R-:W-:-:S04]  /*11b0*/  IMAD.IADD R23, R22, 0x1, R23 ;  /* 0x0000000116177824 */ /* 0x000fc800078e0217 */
[----:B------:R-:W-:-:S07]  /*11c0*/  IMAD.MOV.U32 R25, RZ, RZ, R23 ;  /* 0x000000ffff197224 */ /* 0x000fce00078e0017 */
[----:B------:R-:W-:Y:S05]  /*11d0*/  WARPSYNC.COLLECTIVE R14, `(.L_x_474) ;  /* 0x000000000e087348 */ /* 0x000fea0003c00000 */
[----:B------:R0:W1:Y:S02]  /*11e0*/  SHFL.UP P5, R18, R25, R16, R15 ;  /* 0x0400001019127389 */ /* 0x00006400000a000f */
[----:B01----:R-:W-:Y:S05]  /*11f0*/  ENDCOLLECTIVE ;  /* 0x000000000000791b */ /* 0x003fea0003800000 */
.L_x_474:
[----:B------:R-:W-:Y:S01]  /*1200*/  IMAD.MOV.U32 R16, RZ, RZ, 0x10 ;  /* 0x00000010ff107424 */ /* 0x000fe200078e00ff */
[----:B------:R-:W-:-:S05]  /*1210*/  SEL R18, R18, RZ, P3 ;  /* 0x000000ff12127207 */ /* 0x000fca0001800000 */
[----:B------:R-:W-:-:S04]  /*1220*/  IMAD.IADD R20, R23, 0x1, R18 ;  /* 0x0000000117147824 */ /* 0x000fc800078e0212 */
[----:B------:R-:W-:-:S07]  /*1230*/  IMAD.MOV.U32 R25, RZ, RZ, R20 ;  /* 0x000000ffff197224 */ /* 0x000fce00078e0014 */
[----:B------:R-:W-:Y:S05]  /*1240*/  WARPSYNC.COLLECTIVE R14, `(.L_x_475) ;  /* 0x000000000e087348 */ /* 0x000fea0003c00000 */
[----:B------:R0:W1:Y:S02]  /*1250*/  SHFL.UP P5, R18, R25, R16, R15 ;  /* 0x0400001019127389 */ /* 0x00006400000a000f */
[----:B01----:R-:W-:Y:S05]  /*1260*/  ENDCOLLECTIVE ;  /* 0x000000000000791b */ /* 0x003fea0003800000 */
.L_x_475:
[----:B------:R-:W-:Y:S05]  /*1270*/  BRA `(.L_x_476) ;  /* 0xfffffff000c87947 */ /* 0x000fea000383ffff */
.L_x_467:
[----:B----4-:R-:W-:Y:S02]  /*1280*/  IMAD.MOV.U32 R25, RZ, RZ, R20 ;  /* 0x000000ffff197224 */ /* 0x010fe400078e0014 */
[----:B------:R-:W-:Y:S02]  /*1290*/  IMAD.MOV.U32 R16, RZ, RZ, 0x1 ;  /* 0x00000001ff107424 */ /* 0x000fe400078e00ff */
[----:B------:R-:W-:Y:S02]  /*12a0*/  IMAD.MOV.U32 R15, RZ, RZ, RZ ;  /* 0x000000ffff0f7224 */ /* 0x000fe400078e00ff */
[----:B------:R-:W-:-:S07]  /*12b0*/  IMAD.MOV.U32 R14, RZ, RZ, -0x1 ;  /* 0xffffffffff0e7424 */ /* 0x000fce00078e00ff */
[----:B0123--:R-:W-:Y:S05]  /*12c0*/  WARPSYNC.COLLECTIVE R14, `(.L_x_477) ;  /* 0x000000000e087348 */ /* 0x00ffea0003c00000 */
[----:B------:R4:W0:Y:S02]  /*12d0*/  SHFL.UP P5, R18, R25, R16, R15 ;  /* 0x0400001019127389 */ /* 0x00082400000a000f */
[----:B01234-:R-:W-:Y:S05]  /*12e0*/  ENDCOLLECTIVE ;  /* 0x000000000000791b */ /* 0x01ffea0003800000 */
.L_x_477:
[----:B------:R-:W-:Y:S01]  /*12f0*/  IMAD.MOV.U32 R16, RZ, RZ, 0x2 ;  /* 0x00000002ff107424 */ /* 0x000fe200078e00ff */
[----:B------:R-:W-:-:S05]  /*1300*/  SEL R21, R18, RZ, P0 ;  /* 0x000000ff12157207 */ /* 0x000fca0000000000 */
[----:B------:R-:W-:-:S04]  /*1310*/  IMAD.IADD R21, R21, 0x1, R20 ;  /* 0x0000000115157824 */ /* 0x000fc800078e0214 */
[----:B------:R-:W-:-:S07]  /*1320*/  IMAD.MOV.U32 R25, RZ, RZ, R21 ;  /* 0x000000ffff197224 */ /* 0x000fce00078e0015 */
[----:B------:R-:W-:Y:S05]  /*1330*/  WARPSYNC.COLLECTIVE R14, `(.L_x_478) ;  /* 0x000000000e087348 */ /* 0x000fea0003c00000 */
[----:B------:R0:W1:Y:S02]  /*1340*/  SHFL.UP P5, R18, R25, R16, R15 ;  /* 0x0400001019127389 */ /* 0x00006400000a000f */
[----:B01----:R-:W-:Y:S05]  /*1350*/  ENDCOLLECTIVE ;  /* 0x000000000000791b */ /* 0x003fea0003800000 */
.L_x_478:
[----:B------:R-:W-:Y:S01]  /*1360*/  IMAD.MOV.U32 R16, RZ, RZ, 0x4 ;  /* 0x00000004ff107424 */ /* 0x000fe200078e00ff */
[----:B------:R-:W-:-:S05]  /*1370*/  SEL R18, R18, RZ, P1 ;  /* 0x000000ff12127207 */ /* 0x000fca0000800000 */
[----:B------:R-:W-:-:S04]  /*1380*/  IMAD.IADD R22, R21, 0x1, R18 ;  /* 0x0000000115167824 */ /* 0x000fc800078e0212 */
[----:B------:R-:W-:-:S07]  /*1390*/  IMAD.MOV.U32 R25, RZ, RZ, R22 ;  /* 0x000000ffff197224 */ /* 0x000fce00078e0016 */
[----:B------:R-:W-:Y:S05]  /*13a0*/  WARPSYNC.COLLECTIVE R14, `(.L_x_479) ;  /* 0x000000000e087348 */ /* 0x000fea0003c00000 */
[----:B------:R0:W1:Y:S02]  /*13b0*/  SHFL.UP P5, R18, R25, R16, R15 ;  /* 0x0400001019127389 */ /* 0x00006400000a000f */
[----:B01----:R-:W-:Y:S05]  /*13c0*/  ENDCOLLECTIVE ;  /* 0x000000000000791b */ /* 0x003fea0003800000 */
.L_x_479:
[----:B------:R-:W-:Y:S01]  /*13d0*/  IMAD.MOV.U32 R16, RZ, RZ, 0x8 ;  /* 0x00000008ff107424 */ /* 0x000fe200078e00ff */
[----:B------:R-:W-:-:S05]  /*13e0*/  SEL R23, R18, RZ, P2 ;  /* 0x000000ff12177207 */ /* 0x000fca0001000000 */
[----:B------:R-:W-:-:S04]  /*13f0*/  IMAD.IADD R23, R22, 0x1, R23 ;  /* 0x0000000116177824 */ /* 0x000fc800078e0217 */
[----:B------:R-:W-:-:S07]  /*1400*/  IMAD.MOV.U32 R25, RZ, RZ, R23 ;  /* 0x000000ffff197224 */ /* 0x000fce00078e0017 */
[----:B------:R-:W-:Y:S05]  /*1410*/  WARPSYNC.COLLECTIVE R14, `(.L_x_480) ;  /* 0x000000000e087348 */ /* 0x000fea0003c00000 */
[----:B------:R0:W1:Y:S02]  /*1420*/  SHFL.UP P5, R18, R25, R16, R15 ;  /* 0x0400001019127389 */ /* 0x00006400000a000f */
[----:B01----:R-:W-:Y:S05]  /*1430*/  ENDCOLLECTIVE ;  /* 0x000000000000791b */ /* 0x003fea0003800000 */
.L_x_480:
[----:B------:R-:W-:Y:S01]  /*1440*/  IMAD.MOV.U32 R16, RZ, RZ, 0x10 ;  /* 0x00000010ff107424 */ /* 0x000fe200078e00ff */
[----:B------:R-:W-:-:S04]  /*1450*/  SEL R18, R18, RZ, P3 ;  /* 0x000000ff12127207 */ /* 0x000fc80001800000 */
[----:B------:R-:W-:-:S05]  /*1460*/  IADD3 R20, PT, PT, R23, R18, RZ ;  /* 0x0000001217147210 */ /* 0x000fca0007ffe0ff */
[----:B------:R-:W-:-:S07]  /*1470*/  IMAD.MOV.U32 R25, RZ, RZ, R20 ;  /* 0x000000ffff197224 */ /* 0x000fce00078e0014 */
[----:B------:R-:W-:Y:S05]  /*1480*/  WARPSYNC.COLLECTIVE R14, `(.L_x_481) ;  /* 0x000000000e087348 */ /* 0x000fea0003c00000 */
[----:B------:R0:W1:Y:S02]  /*1490*/  SHFL.UP P5, R18, R25, R16, R15 ;  /* 0x0400001019127389 */ /* 0x00006400000a000f */
[----:B01----:R-:W-:Y:S05]  /*14a0*/  ENDCOLLECTIVE ;  /* 0x000000000000791b */ /* 0x003fea0003800000 */
.L_x_481:
[----:B------:R-:W-:Y:S05]  /*14b0*/  BRA `(.L_x_482) ;  /* 0xfffffff400407947 */ /* 0x000fea000383ffff */
.L_x_470:
[----:B---3--:R-:W-:Y:S02]  /*14c0*/  IMAD.MOV.U32 R25, RZ, RZ, R2 ;  /* 0x000000ffff197224 */ /* 0x008fe400078e0002 */
[----:B------:R-:W-:Y:S02]  /*14d0*/  IMAD.MOV.U32 R16, RZ, RZ, 0x1 ;  /* 0x00000001ff107424 */ /* 0x000fe400078e00ff */
[----:B------:R-:W-:Y:S02]  /*14e0*/  IMAD.MOV.U32 R15, RZ, RZ, RZ ;  /* 0x000000ffff0f7224 */ /* 0x000fe400078e00ff */
[----:B------:R-:W-:-:S07]  /*14f0*/  IMAD.MOV.U32 R14, RZ, RZ, -0x1 ;  /* 0xffffffffff0e7424 */ /* 0x000fce00078e00ff */
[----:B012-4-:R-:W-:Y:S05]  /*1500*/  WARPSYNC.COLLECTIVE R14, `(.L_x_483) ;  /* 0x000000000e087348 */ /* 0x017fea0003c00000 */
[----:B------:R3:W0:Y:S02]  /*1510*/  SHFL.UP P5, R18, R25, R16, R15 ;  /* 0x0400001019127389 */ /* 0x00062400000a000f */
[----:B01234-:R-:W-:Y:S05]  /*1520*/  ENDCOLLECTIVE ;  /* 0x000000000000791b */ /* 0x01ffea0003800000 */
.L_x_483:
[----:B------:R-:W-:Y:S01]  /*1530*/  IMAD.MOV.U32 R16, RZ, RZ, 0x2 ;  /* 0x00000002ff107424 */ /* 0x000fe200078e00ff */
[----:B------:R-:W-:-:S05]  /*1540*/  SEL R17, R18, RZ, P4 ;  /* 0x000000ff12117207 */ /* 0x000fca0002000000 */
[----:B------:R-:W-:-:S04]  /*1550*/  IMAD.IADD R4, R17, 0x1, R2 ;  /* 0x0000000111047824 */ /* 0x000fc800078e0202 */
[----:B------:R-:W-:-:S07]  /*1560*/  IMAD.MOV.U32 R25, RZ, RZ, R4 ;  /* 0x000000ffff197224 */ /* 0x000fce00078e0004 */
[----:B------:R-:W-:Y:S05]  /*1570*/  WARPSYNC.COLLECTIVE R14, `(.L_x_484) ;  /* 0x000000000e087348 */ /* 0x000fea0003c00000 */
[----:B------:R0:W1:Y:S02]  /*1580*/  SHFL.UP P5, R18, R25, R16, R15 ;  /* 0x0400001019127389 */ /* 0x00006400000a000f */
[----:B01----:R-:W-:Y:S05]  /*1590*/  ENDCOLLECTIVE ;  /* 0x000000000000791b */ /* 0x003fea0003800000 */
.L_x_484:
[----:B------:R-:W-:Y:S01]  /*15a0*/  IMAD.MOV.U32 R16, RZ, RZ, 0x4 ;  /* 0x00000004ff107424 */ /* 0x000fe200078e00ff */
[----:B------:R-:W-:-:S05]  /*15b0*/  SEL R17, R18, RZ, P3 ;  /* 0x000000ff12117207 */ /* 0x000fca0001800000 */
[----:B------:R-:W-:-:S04]  /*15c0*/  IMAD.IADD R12, R4, 0x1, R17 ;  /* 0x00000001040c7824 */ /* 0x000fc800078e0211 */
[----:B------:R-:W-:-:S07]  /*15d0*/  IMAD.MOV.U32 R25, RZ, RZ, R12 ;  /* 0x000000ffff197224 */ /* 0x000fce00078e000c */
[----:B------:R-:W-:Y:S05]  /*15e0*/  WARPSYNC.COLLECTIVE R14, `(.L_x_485) ;  /* 0x000000000e087348 */ /* 0x000fea0003c00000 */
[----:B------:R0:W1:Y:S02]  /*15f0*/  SHFL.UP P5, R18, R25, R16, R15 ;  /* 0x0400001019127389 */ /* 0x00006400000a000f */
[----:B01----:R-:W-:Y:S05]  /*1600*/  ENDCOLLECTIVE ;  /* 0x000000000000791b */ /* 0x003fea0003800000 */
.L_x_485:
[----:B------:R-:W-:Y:S01]  /*1610*/  IMAD.MOV.U32 R16, RZ, RZ, 0x8 ;  /* 0x00000008ff107424 */ /* 0x000fe200078e00ff */
[----:B------:R-:W-:-:S05]  /*1620*/  SEL R17, R18, RZ, P2 ;  /* 0x000000ff12117207 */ /* 0x000fca0001000000 */
[----:B------:R-:W-:-:S04]  /*1630*/  IMAD.IADD R17, R12, 0x1, R17 ;  /* 0x000000010c117824 */ /* 0x000fc800078e0211 */
[----:B------:R-:W-:-:S07]  /*1640*/  IMAD.MOV.U32 R25, RZ, RZ, R17 ;  /* 0x000000ffff197224 */ /* 0x000fce00078e0011 */
[----:B------:R-:W-:Y:S05]  /*1650*/  WARPSYNC.COLLECTIVE R14, `(.L_x_486) ;  /* 0x000000000e087348 */ /* 0x000fea0003c00000 */
[----:B------:R0:W1:Y:S02]  /*1660*/  SHFL.UP P5, R18, R25, R16, R15 ;  /* 0x0400001019127389 */ /* 0x00006400000a000f */
[----:B01----:R-:W-:Y:S05]  /*1670*/  ENDCOLLECTIVE ;  /* 0x000000000000791b */ /* 0x003fea0003800000 */
.L_x_486:
[----:B------:R-:W-:Y:S01]  /*1680*/  IMAD.MOV.U32 R16, RZ, RZ, 0x10 ;  /* 0x00000010ff107424 */ /* 0x000fe200078e00ff */
[----:B------:R-:W-:-:S05]  /*1690*/  SEL R2, R18, RZ, P1 ;  /* 0x000000ff12027207 */ /* 0x000fca0000800000 */
[----:B------:R-:W-:-:S04]  /*16a0*/  IMAD.IADD R2, R17, 0x1, R2 ;  /* 0x0000000111027824 */ /* 0x000fc800078e0202 */
[----:B------:R-:W-:-:S07]  /*16b0*/  IMAD.MOV.U32 R25, RZ, RZ, R2 ;  /* 0x000000ffff197224 */ /* 0x000fce00078e0002 */
[----:B------:R-:W-:Y:S05]  /*16c0*/  WARPSYNC.COLLECTIVE R14, `(.L_x_487) ;  /* 0x000000000e087348 */ /* 0x000fea0003c00000 */
[----:B------:R0:W1:Y:S02]  /*16d0*/  SHFL.UP P5, R18, R25, R16, R15 ;  /* 0x0400001019127389 */ /* 0x00006400000a000f */
[----:B01----:R-:W-:Y:S05]  /*16e0*/  ENDCOLLECTIVE ;  /* 0x000000000000791b */ /* 0x003fea0003800000 */
.L_x_487:
[----:B------:R-:W-:Y:S05]  /*16f0*/  BRA `(.L_x_488) ;  /* 0xfffffff400ec7947 */ /* 0x000fea000383ffff */
.L_x_489:
        /* <DEDUP_REMOVED lines=16> */
.L_x_506:


//--------------------- .nv.shared._ZN3cub18CUB_300001_SM_10006detail10radix_sort29DeviceRadixSortOnesweepKernelINS1_5radix10policy_hubIxNS0_8NullTypeEyE10Policy1000ELNS0_9SortOrderE0ExS6_yiiNS1_21identity_decomposer_tEEEvPT5_SC_PT3_PKSD_PT1_PKSH_PT2_PKSL_T4_iiT6_ --------------------------
	.section	.nv.shared._ZN3cub18CUB_300001_SM_10006detail10radix_sort29DeviceRadixSortOnesweepKernelINS1_5radix10policy_hubIxNS0_8NullTypeEyE10Policy1000ELNS0_9SortOrderE0ExS6_yiiNS1_21identity_decomposer_tEEEvPT5_SC_PT3_PKSD_PT1_PKSH_PT2_PKSL_T4_iiT6_,"aw",@nobits
	.sectionflags	@""
	.align	16
.nv.shared._ZN3cub18CUB_300001_SM_10006detail10radix_sort29DeviceRadixSortOnesweepKernelINS1_5radix10policy_hubIxNS0_8NullTypeEyE10Policy1000ELNS0_9SortOrderE0ExS6_yiiNS1_21identity_decomposer_tEEEvPT5_SC_PT3_PKSD_PT1_PKSH_PT2_PKSL_T4_iiT6_:
	.zero		49152


//--------------------- .nv.shared.reserved.0     --------------------------
	.section	.nv.shared.reserved.0,"aw",@nobits
	.weak		__nv_reservedSMEM_offset_0_alias
	.size		__nv_reservedSMEM_offset_0_alias, 0, 64
	.other		__nv_reservedSMEM_offset_0_alias,@"STO_CUDA_RESERVED_SHARED STV_DEFAULT"
__nv_reservedSMEM_offset_0_alias:
	.zero		0
	.zero		64


//--------------------- .nv.global                --------------------------
	.section	.nv.global,"aw",@nobits
.nv.global:
	.type		_ZN34_INTERNAL_de8af7bc_4_k_cu_cd640fe16thrust24THRUST_300001_SM_1000_NS12placeholders2_8E,@object
	.size		_ZN34_INTERNAL_de8af7bc_4_k_cu_cd640fe16thrust24THRUST_300001_SM_1000_NS12placeholders2_8E,(_ZN34_INTERNAL_de8af7bc_4_k_cu_cd640fe14cuda3std3__436_GLOBAL__N__de8af7bc_4_k_cu_cd640fe16ignoreE - _ZN34_INTERNAL_de8af7bc_4_k_cu_cd640fe16thrust24THRUST_300001_SM_1000_NS12placeholders2_8E)
_ZN34_INTERNAL_de8af7bc_4_k_cu_cd640fe16thrust24THRUST_300001_SM_1000_NS12placeholders2_8E:
	.zero		1
	.type		_ZN34_INTERNAL_de8af7bc_4_k_cu_cd640fe14cuda3std3__436_GLOBAL__N__de8af7bc_4_k_cu_cd640fe16ignoreE,@object
	.size		_ZN34_INTERNAL_de8af7bc_4_k_cu_cd640fe14cuda3std3__436_GLOBAL__N__de8af7bc_4_k_cu_cd640fe16ignoreE,(_ZN34_INTERNAL_de8af7bc_4_k_cu_cd640fe14cuda3std6ranges3__45__cpo4dataE - _ZN34_INTERNAL_de8af7bc_4_k_cu_cd640fe14cuda3std3__436_GLOBAL__N__de8af7bc_4_k_cu_cd640fe16ignoreE)
_ZN34_INTERNAL_de8af7bc_4_k_cu_cd640fe14cuda3std3__436_GLOBAL__N__de8af7bc_4_k_cu_cd640fe16ignoreE:
	.zero		1
	.type		_ZN34_INTERNAL_de8af7bc_4_k_cu_cd640fe14cuda3std6ranges3__45__cpo4dataE,@object
	.size		_ZN34_INTERNAL_de8af7bc_4_k_cu_cd640fe14cuda3std6ranges3__45__cpo4dataE,(_ZN34_INTERNAL_de8af7bc_4_k_cu_cd640fe16thrust24THRUST_300001_SM_1000_NS6system3cpp3parE - _ZN34_INTERNAL_de8af7bc_4_k_cu_cd640fe14cuda3std6ranges3__45__cpo4dataE)
_ZN34_INTERNAL_de8af7bc_4_k_cu_cd640fe14cuda3std6ranges3__45__cpo4dataE:
	.zero		1
	.type		_ZN34_INTERNAL_de8af7bc_4_k_cu_cd640fe16thrust24THRUST_300001_SM_1000_NS6system3cpp3parE,@object
	.size		_ZN34_INTERNAL_de8af7bc_4_k_cu_cd640fe16thrust24THRUST_300001_SM_1000_NS6system3cpp3parE,(_ZN34_INTERNAL_de8af7bc_4_k_cu_cd640fe14cuda3std3__45__cpo5beginE - _ZN34_INTERNAL_de8af7bc_4_k_cu_cd640fe16thrust24THRUST_300001_SM_1000_NS6system3cpp3parE)
_ZN34_INTERNAL_de8af7bc_4_k_cu_cd640fe16thrust24THRUST_300001_SM_1000_NS6system3cpp3parE:
	.zero		1
	.type		_ZN34_INTERNAL_de8af7bc_4_k_cu_cd640fe14cuda3std3__45__cpo5beginE,@object
	.size		_ZN34_INTERNAL_de8af7bc_4_k_cu_cd640fe14cuda3std3__45__cpo5beginE,(_ZN34_INTERNAL_de8af7bc_4_k_cu_cd640fe14cuda3std6ranges3__45__cpo5beginE - _ZN34_INTERNAL_de8af7bc_4_k_cu_cd640fe14cuda3std3__45__cpo5beginE)
_ZN34_INTERNAL_de8af7bc_4_k_cu_cd640fe14cuda3std3__45__cpo5beginE:
	.zero		1
	.type		_ZN34_INTERNAL_de8af7bc_4_k_cu_cd640fe14cuda3std6ranges3__45__cpo5beginE,@object
	.size		_ZN34_INTERNAL_de8af7bc_4_k_cu_cd640fe14cuda3std6ranges3__45__cpo5beginE,(_ZN34_INTERNAL_de8af7bc_4_k_cu_cd640fe16thrust24THRUST_300001_SM_1000_NS6deviceE - _ZN34_INTERNAL_de8af7bc_4_k_cu_cd640fe14cuda3std6ranges3__45__cpo5beginE)
_ZN34_INTERNAL_de8af7bc_4_k_cu_cd640fe14cuda3std6ranges3__45__cpo5beginE:
	.zero		1
	.type		_ZN34_INTERNAL_de8af7bc_4_k_cu_cd640fe16thrust24THRUST_300001_SM_1000_NS6deviceE,@object
	.size		_ZN34_INTERNAL_de8af7bc_4_k_cu_cd640fe16thrust24THRUST_300001_SM_1000_NS6deviceE,(_ZN34_INTERNAL_de8af7bc_4_k_cu_cd640fe14cuda3std3__47nulloptE - _ZN34_INTERNAL_de8af7bc_4_k_cu_cd640fe16thrust24THRUST_300001_SM_1000_NS6deviceE)
_ZN34_INTERNAL_de8af7bc_4_k_cu_cd640fe16thrust24THRUST_300001_SM_1000_NS6deviceE:
	.zero		1
	.type		_ZN34_INTERNAL_de8af7bc_4_k_cu_cd640fe14cuda3std3__47nulloptE,@object
	.size		_ZN34_INTERNAL_de8af7bc_4_k_cu_cd640fe14cuda3std3__47nulloptE,(_ZN34_INTERNAL_de8af7bc_4_k_cu_cd640fe14cuda3std6ranges3__45__cpo8distanceE - _ZN34_INTERNAL_de8af7bc_4_k_cu_cd640fe14cuda3std3__47nulloptE)
_ZN34_INTERNAL_de8af7bc_4_k_cu_cd640fe14cuda3std3__47nulloptE:
	.zero		1
	.type		_ZN34_INTERNAL_de8af7bc_4_k_cu_cd640fe14cuda3std6ranges3__45__cpo8distanceE,@object
	.size		_ZN34_INTERNAL_de8af7bc_4_k_cu_cd640fe14cuda3std6ranges3__45__cpo8distanceE,(_ZN34_INTERNAL_de8af7bc_4_k_cu_cd640fe16thrust24THRUST_300001_SM_1000_NS12placeholders2_4E - _ZN34_INTERNAL_de8af7bc_4_k_cu_cd640fe14cuda3std6ranges3__45__cpo8distanceE)
_ZN34_INTERNAL_de8af7bc_4_k_cu_cd640fe14cuda3std6ranges3__45__cpo8distanceE:
	.zero		1
	.type		_ZN34_INTERNAL_de8af7bc_4_k_cu_cd640fe16thrust24THRUST_300001_SM_1000_NS12placeholders2_4E,@object
	.size		_ZN34_INTERNAL_de8af7bc_4_k_cu_cd640fe16thrust24THRUST_300001_SM_1000_NS12placeholders2_4E,(_ZN34_INTERNAL_de8af7bc_4_k_cu_cd640fe14cuda3std3__45__cpo6rbeginE - _ZN34_INTERNAL_de8af7bc_4_k_cu_cd640fe16thrust24THRUST_300001_SM_1000_NS12placeholders2_4E)
_ZN34_INTERNAL_de8af7bc_4_k_cu_cd640fe16thrust24THRUST_300001_SM_1000_NS12placeholders2_4E:
	.zero		1
	.type		_ZN34_INTERNAL_de8af7bc_4_k_cu_cd640fe14cuda3std3__45__cpo6rbeginE,@object
	.size		_ZN34_INTERNAL_de8af7bc_4_k_cu_cd640fe14cuda3std3__45__cpo6rbeginE,(_ZN34_INTERNAL_de8af7bc_4_k_cu_cd640fe14cuda3std6ranges3__45__cpo7advanceE - _ZN34_INTERNAL_de8af7bc_4_k_cu_cd640fe14cuda3std3__45__cpo6rbeginE)
_ZN34_INTERNAL_de8af7bc_4_k_cu_cd640fe14cuda3std3__45__cpo6rbeginE:
	.zero		1
	.type		_ZN34_INTERNAL_de8af7bc_4_k_cu_cd640fe14cuda3std6ranges3__45__cpo7advanceE,@object
	.size		_ZN34_INTERNAL_de8af7bc_4_k_cu_cd640fe14cuda3std6ranges3__45__cpo7advanceE,(_ZN34_INTERNAL_de8af7bc_4_k_cu_cd640fe16thrust24THRUST_300001_SM_1000_NS12placeholders3_10E - _ZN34_INTERNAL_de8af7bc_4_k_cu_cd640fe14cuda3std6ranges3__45__cpo7advanceE)
_ZN34_INTERNAL_de8af7bc_4_k_cu_cd640fe14cuda3std6ranges3__45__cpo7advanceE:
	.zero		1
	.type		_ZN34_INTERNAL_de8af7bc_4_k_cu_cd640fe16thrust24THRUST_300001_SM_1000_NS12placeholders3_10E,@object
	.size		_ZN34_INTERNAL_de8af7bc_4_k_cu_cd640fe16thrust24THRUST_300001_SM_1000_NS12placeholders3_10E,(_ZN34_INTERNAL_de8af7bc_4_k_cu_cd640fe14cuda3std3__48in_placeE - _ZN34_INTERNAL_de8af7bc_4_k_cu_cd640fe16thrust24THRUST_300001_SM_1000_NS12placeholders3_10E)
_ZN34_INTERNAL_de8af7bc_4_k_cu_cd640fe16thrust24THRUST_300001_SM_1000_NS12placeholders3_10E:
	.zero		1
	.type		_ZN34_INTERNAL_de8af7bc_4_k_cu_cd640fe14cuda3std3__48in_placeE,@object
	.size		_ZN34_INTERNAL_de8af7bc_4_k_cu_cd640fe14cuda3std3__48in_placeE,(_ZN34_INTERNAL_de8af7bc_4_k_cu_cd640fe14cuda3std6ranges3__45__cpo4sizeE - _ZN34_INTERNAL_de8af7bc_4_k_cu_cd640fe14cuda3std3__48in_placeE)
_ZN34_INTERNAL_de8af7bc_4_k_cu_cd640fe14cuda3std3__48in_placeE:
	.zero		1
	.type		_ZN34_INTERNAL_de8af7bc_4_k_cu_cd640fe14cuda3std6ranges3__45__cpo4sizeE,@object
	.size		_ZN34_INTERNAL_de8af7bc_4_k_cu_cd640fe14cuda3std6ranges3__45__cpo4sizeE,(_ZN34_INTERNAL_de8af7bc_4_k_cu_cd640fe16thrust24THRUST_300001_SM_1000_NS12placeholders2_2E - _ZN34_INTERNAL_de8af7bc_4_k_cu_cd640fe14cuda3std6ranges3__45__cpo4sizeE)
_ZN34_INTERNAL_de8af7bc_4_k_cu_cd640fe14cuda3std6ranges3__45__cpo4sizeE:
	.zero		1
	.type		_ZN34_INTERNAL_de8af7bc_4_k_cu_cd640fe16thrust24THRUST_300001_SM_1000_NS12placeholders2_2E,@object
	.size		_ZN34_INTERNAL_de8af7bc_4_k_cu_cd640fe16thrust24THRUST_300001_SM_1000_NS12placeholders2_2E,(_ZN34_INTERNAL_de8af7bc_4_k_cu_cd640fe14cuda3std3__45__cpo6cbeginE - _ZN34_INTERNAL_de8af7bc_4_k_cu_cd640fe16thrust24THRUST_300001_SM_1000_NS12placeholders2_2E)
_ZN34_INTERNAL_de8af7bc_4_k_cu_cd640fe16thrust24THRUST_300001_SM_1000_NS12placeholders2_2E:
	.zero		1
	.type		_ZN34_INTERNAL_de8af7bc_4_k_cu_cd640fe14cuda3std3__45__cpo6cbeginE,@object
	.size		_ZN34_INTERNAL_de8af7bc_4_k_cu_cd640fe14cuda3std3__45__cpo6cbeginE,(_ZN34_INTERNAL_de8af7bc_4_k_cu_cd640fe14cuda3std6ranges3__45__cpo6cbeginE - _ZN34_INTERNAL_de8af7bc_4_k_cu_cd640fe14cuda3std3__45__cpo6cbeginE)
_ZN34_INTERNAL_de8af7bc_4_k_cu_cd640fe14cuda3std3__45__cpo6cbeginE:
	.zero		1
	.type		_ZN34_INTERNAL_de8af7bc_4_k_cu_cd640fe14cuda3std6ranges3__45__cpo6cbeginE,@object
	.size		_ZN34_INTERNAL_de8af7bc_4_k_cu_cd640fe14cuda3std6ranges3__45__cpo6cbeginE,(_ZN34_INTERNAL_de8af7bc_4_k_cu_cd640fe16thrust24THRUST_300001_SM_1000_NS12placeholders2_6E - _ZN34_INTERNAL_de8af7bc_4_k_cu_cd640fe14cuda3std6ranges3__45__cpo6cbeginE)
_ZN34_INTERNAL_de8af7bc_4_k_cu_cd640fe14cuda3std6ranges3__45__cpo6cbeginE:
	.zero		1
	.type		_ZN34_INTERNAL_de8af7bc_4_k_cu_cd640fe16thrust24THRUST_300001_SM_1000_NS12placeholders2_6E,@object
	.size		_ZN34_INTERNAL_de8af7bc_4_k_cu_cd640fe16thrust24THRUST_300001_SM_1000_NS12placeholders2_6E,(_ZN34_INTERNAL_de8af7bc_4_k_cu_cd640fe14cuda3std3__45__cpo7crbeginE - _ZN34_INTERNAL_de8af7bc_4_k_cu_cd640fe16thrust24THRUST_300001_SM_1000_NS12placeholders2_6E)
_ZN34_INTERNAL_de8af7bc_4_k_cu_cd640fe16thrust24THRUST_300001_SM_1000_NS12placeholders2_6E:
	.zero		1
	.type		_ZN34_INTERNAL_de8af7bc_4_k_cu_cd640fe14cuda3std3__45__cpo7crbeginE,@object
	.size		_ZN34_INTERNAL_de8af7bc_4_k_cu_cd640fe14cuda3std3__45__cpo7crbeginE,(_ZN34_INTERNAL_de8af7bc_4_k_cu_cd640fe14cuda3std6ranges3__45__cpo4nextE - _ZN34_INTERNAL_de8af7bc_4_k_cu_cd640fe14cuda3std3__45__cpo7crbeginE)
_ZN34_INTERNAL_de8af7bc_4_k_cu_cd640fe14cuda3std3__45__cpo7crbeginE:
	.zero		1
	.type		_ZN34_INTERNAL_de8af7bc_4_k_cu_cd640fe14cuda3std6ranges3__45__cpo4nextE,@object
	.size		_ZN34_INTERNAL_de8af7bc_4_k_cu_cd640fe14cuda3std6ranges3__45__cpo4nextE,(_ZN34_INTERNAL_de8af7bc_4_k_cu_cd640fe14cuda3std6ranges3__45__cpo4swapE - _ZN34_INTERNAL_de8af7bc_4_k_cu_cd640fe14cuda3std6ranges3__45__cpo4nextE)
_ZN34_INTERNAL_de8af7bc_4_k_cu_cd640fe14cuda3std6ranges3__45__cpo4nextE:
	.zero		1
	.type		_ZN34_INTERNAL_de8af7bc_4_k_cu_cd640fe14cuda3std6ranges3__45__cpo4swapE,@object
	.size		_ZN34_INTERNAL_de8af7bc_4_k_cu_cd640fe14cuda3std6ranges3__45__cpo4swapE,(_ZN34_INTERNAL_de8af7bc_4_k_cu_cd640fe16thrust24THRUST_300001_SM_1000_NS8cuda_cub10par_nosyncE - _ZN34_INTERNAL_de8af7bc_4_k_cu_cd640fe14cuda3std6ranges3__45__cpo4swapE)
_ZN34_INTERNAL_de8af7bc_4_k_cu_cd640fe14cuda3std6ranges3__45__cpo4swapE:
	.zero		1
	.type		_ZN34_INTERNAL_de8af7bc_4_k_cu_cd640fe16thrust24THRUST_300001_SM_1000_NS8cuda_cub10par_nosyncE,@object
	.size		_ZN34_INTERNAL_de8af7bc_4_k_cu_cd640fe16thrust24THRUST_300001_SM_1000_NS8cuda_cub10par_nosyncE,(_ZN34_INTERNAL_de8af7bc_4_k_cu_cd640fe16thrust24THRUST_300001_SM_1000_NS3seqE - _ZN34_INTERNAL_de8af7bc_4_k_cu_cd640fe16thrust24THRUST_300001_SM_1000_NS8cuda_cub10par_nosyncE)
_ZN34_INTERNAL_de8af7bc_4_k_cu_cd640fe16thrust24THRUST_300001_SM_1000_NS8cuda_cub10par_nosyncE:
	.zero		1
	.type		_ZN34_INTERNAL_de8af7bc_4_k_cu_cd640fe16thrust24THRUST_300001_SM_1000_NS3seqE,@object
	.size		_ZN34_INTERNAL_de8af7bc_4_k_cu_cd640fe16thrust24THRUST_300001_SM_1000_NS3seqE,(_ZN34_INTERNAL_de8af7bc_4_k_cu_cd640fe14cuda3std3__420unreachable_sentinelE - _ZN34_INTERNAL_de8af7bc_4_k_cu_cd640fe16thrust24THRUST_300001_SM_1000_NS3seqE)
_ZN34_INTERNAL_de8af7bc_4_k_cu_cd640fe16thrust24THRUST_300001_SM_1000_NS3seqE:
	.zero		1
	.type		_ZN34_INTERNAL_de8af7bc_4_k_cu_cd640fe14cuda3std3__420unreachable_sentinelE,@object
	.size		_ZN34_INTERNAL_de8af7bc_4_k_cu_cd640fe14cuda3std3__420unreachable_sentinelE,(_ZN34_INTERNAL_de8af7bc_4_k_cu_cd640fe14cuda3std6ranges3__45__cpo5ssizeE - _ZN34_INTERNAL_de8af7bc_4_k_cu_cd640fe14cuda3std3__420unreachable_sentinelE)
_ZN34_INTERNAL_de8af7bc_4_k_cu_cd640fe14cuda3std3__420unreachable_sentinelE:
	.zero		1
	.type		_ZN34_INTERNAL_de8af7bc_4_k_cu_cd640fe14cuda3std6ranges3__45__cpo5ssizeE,@object
	.size		_ZN34_INTERNAL_de8af7bc_4_k_cu_cd640fe14cuda3std6ranges3__45__cpo5ssizeE,(_ZN34_INTERNAL_de8af7bc_4_k_cu_cd640fe16thrust24THRUST_300001_SM_1000_NS12placeholders2_3E - _ZN34_INTERNAL_de8af7bc_4_k_cu_cd640fe14cuda3std6ranges3__45__cpo5ssizeE)
_ZN34_INTERNAL_de8af7bc_4_k_cu_cd640fe14cuda3std6ranges3__45__cpo5ssizeE:
	.zero		1
	.type		_ZN34_INTERNAL_de8af7bc_4_k_cu_cd640fe16thrust24THRUST_300001_SM_1000_NS12placeholders2_3E,@object
	.size		_ZN34_INTERNAL_de8af7bc_4_k_cu_cd640fe16thrust24THRUST_300001_SM_1000_NS12placeholders2_3E,(_ZN34_INTERNAL_de8af7bc_4_k_cu_cd640fe14cuda3std3__45__cpo4cendE - _ZN34_INTERNAL_de8af7bc_4_k_cu_cd640fe16thrust24THRUST_300001_SM_1000_NS12placeholders2_3E)
_ZN34_INTERNAL_de8af7bc_4_k_cu_cd640fe16thrust24THRUST_300001_SM_1000_NS12placeholders2_3E:
	.zero		1
	.type		_ZN34_INTERNAL_de8af7bc_4_k_cu_cd640fe14cuda3std3__45__cpo4cendE,@object
	.size		_ZN34_INTERNAL_de8af7bc_4_k_cu_cd640fe14cuda3std3__45__cpo4cendE,(_ZN34_INTERNAL_de8af7bc_4_k_cu_cd640fe14cuda3std6ranges3__45__cpo4cendE - _ZN34_INTERNAL_de8af7bc_4_k_cu_cd640fe14cuda3std3__45__cpo4cendE)
_ZN34_INTERNAL_de8af7bc_4_k_cu_cd640fe14cuda3std3__45__cpo4cendE:
	.zero		1
	.type		_ZN34_INTERNAL_de8af7bc_4_k_cu_cd640fe14cuda3std6ranges3__45__cpo4cendE,@object
	.size		_ZN34_INTERNAL_de8af7bc_4_k_cu_cd640fe14cuda3std6ranges3__45__cpo4cendE,(_ZN34_INTERNAL_de8af7bc_4_k_cu_cd640fe16thrust24THRUST_300001_SM_1000_NS12placeholders2_7E - _ZN34_INTERNAL_de8af7bc_4_k_cu_cd640fe14cuda3std6ranges3__45__cpo4cendE)
_ZN34_INTERNAL_de8af7bc_4_k_cu_cd640fe14cuda3std6ranges3__45__cpo4cendE:
	.zero		1
	.type		_ZN34_INTERNAL_de8af7bc_4_k_cu_cd640fe16thrust24THRUST_300001_SM_1000_NS12placeholders2_7E,@object
	.size		_ZN34_INTERNAL_de8af7bc_4_k_cu_cd640fe16thrust24THRUST_300001_SM_1000_NS12placeholders2_7E,(_ZN34_INTERNAL_de8af7bc_4_k_cu_cd640fe14cuda3std3__45__cpo5crendE - _ZN34_INTERNAL_de8af7bc_4_k_cu_cd640fe16thrust24THRUST_300001_SM_1000_NS12placeholders2_7E)
_ZN34_INTERNAL_de8af7bc_4_k_cu_cd640fe16thrust24THRUST_300001_SM_1000_NS12placeholders2_7E:
	.zero		1
	.type		_ZN34_INTERNAL_de8af7bc_4_k_cu_cd640fe14cuda3std3__45__cpo5crendE,@object
	.size		_ZN34_INTERNAL_de8af7bc_4_k_cu_cd640fe14cuda3std3__45__cpo5crendE,(_ZN34_INTERNAL_de8af7bc_4_k_cu_cd640fe14cuda3std6ranges3__45__cpo4prevE - _ZN34_INTERNAL_de8af7bc_4_k_cu_cd640fe14cuda3std3__45__cpo5crendE)
_ZN34_INTERNAL_de8af7bc_4_k_cu_cd640fe14cuda3std3__45__cpo5crendE:
	.zero		1
	.type		_ZN34_INTERNAL_de8af7bc_4_k_cu_cd640fe14cuda3std6ranges3__45__cpo4prevE,@object
	.size		_ZN34_INTERNAL_de8af7bc_4_k_cu_cd640fe14cuda3std6ranges3__45__cpo4prevE,(_ZN34_INTERNAL_de8af7bc_4_k_cu_cd640fe14cuda3std6ranges3__45__cpo9iter_moveE - _ZN34_INTERNAL_de8af7bc_4_k_cu_cd640fe14cuda3std6ranges3__45__cpo4prevE)
_ZN34_INTERNAL_de8af7bc_4_k_cu_cd640fe14cuda3std6ranges3__45__cpo4prevE:
	.zero		1
	.type		_ZN34_INTERNAL_de8af7bc_4_k_cu_cd640fe14cuda3std6ranges3__45__cpo9iter_moveE,@object
	.size		_ZN34_INTERNAL_de8af7bc_4_k_cu_cd640fe14cuda3std6ranges3__45__cpo9iter_moveE,(_ZN34_INTERNAL_de8af7bc_4_k_cu_cd640fe16thrust24THRUST_300001_SM_1000_NS6system6detail10sequential3seqE - _ZN34_INTERNAL_de8af7bc_4_k_cu_cd640fe14cuda3std6ranges3__45__cpo9iter_moveE)
_ZN34_INTERNAL_de8af7bc_4_k_cu_cd640fe14cuda3std6ranges3__45__cpo9iter_moveE:
	.zero		1
	.type		_ZN34_INTERNAL_de8af7bc_4_k_cu_cd640fe16thrust24THRUST_300001_SM_1000_NS6system6detail10sequential3seqE,@object
	.size		_ZN34_INTERNAL_de8af7bc_4_k_cu_cd640fe16thrust24THRUST_300001_SM_1000_NS6system6detail10sequential3seqE,(_ZN34_INTERNAL_de8af7bc_4_k_cu_cd640fe16thrust24THRUST_300001_SM_1000_NS12placeholders2_9E - _ZN34_INTERNAL_de8af7bc_4_k_cu_cd640fe16thrust24THRUST_300001_SM_1000_NS6system6detail10sequential3seqE)
_ZN34_INTERNAL_de8af7bc_4_k_cu_cd640fe16thrust24THRUST_300001_SM_1000_NS6system6detail10sequential3seqE:
	.zero		1
	.type		_ZN34_INTERNAL_de8af7bc_4_k_cu_cd640fe16thrust24THRUST_300001_SM_1000_NS12placeholders2_9E,@object
	.size		_ZN34_INTERNAL_de8af7bc_4_k_cu_cd640fe16thrust24THRUST_300001_SM_1000_NS12placeholders2_9E,(_ZN34_INTERNAL_de8af7bc_4_k_cu_cd640fe14cuda3std3__419piecewise_constructE - _ZN34_INTERNAL_de8af7bc_4_k_cu_cd640fe16thrust24THRUST_300001_SM_1000_NS12placeholders2_9E)
_ZN34_INTERNAL_de8af7bc_4_k_cu_cd640fe16thrust24THRUST_300001_SM_1000_NS12placeholders2_9E:
	.zero		1
	.type		_ZN34_INTERNAL_de8af7bc_4_k_cu_cd640fe14cuda3std3__419piecewise_constructE,@object
	.size		_ZN34_INTERNAL_de8af7bc_4_k_cu_cd640fe14cuda3std3__419piecewise_constructE,(_ZN34_INTERNAL_de8af7bc_4_k_cu_cd640fe14cuda3std6ranges3__45__cpo5cdataE - _ZN34_INTERNAL_de8af7bc_4_k_cu_cd640fe14cuda3std3__419piecewise_constructE)
_ZN34_INTERNAL_de8af7bc_4_k_cu_cd640fe14cuda3std3__419piecewise_constructE:
	.zero		1
	.type		_ZN34_INTERNAL_de8af7bc_4_k_cu_cd640fe14cuda3std6ranges3__45__cpo5cdataE,@object
	.size		_ZN34_INTERNAL_de8af7bc_4_k_cu_cd640fe14cuda3std6ranges3__45__cpo5cdataE,(_ZN34_INTERNAL_de8af7bc_4_k_cu_cd640fe16thrust24THRUST_300001_SM_1000_NS12placeholders2_1E - _ZN34_INTERNAL_de8af7bc_4_k_cu_cd640fe14cuda3std6ranges3__45__cpo5cdataE)
_ZN34_INTERNAL_de8af7bc_4_k_cu_cd640fe14cuda3std6ranges3__45__cpo5cdataE:
	.zero		1
	.type		_ZN34_INTERNAL_de8af7bc_4_k_cu_cd640fe16thrust24THRUST_300001_SM_1000_NS12placeholders2_1E,@object
	.size		_ZN34_INTERNAL_de8af7bc_4_k_cu_cd640fe16thrust24THRUST_300001_SM_1000_NS12placeholders2_1E,(_ZN34_INTERNAL_de8af7bc_4_k_cu_cd640fe14cuda3std3__45__cpo3endE - _ZN34_INTERNAL_de8af7bc_4_k_cu_cd640fe16thrust24THRUST_300001_SM_1000_NS12placeholders2_1E)
_ZN34_INTERNAL_de8af7bc_4_k_cu_cd640fe16thrust24THRUST_300001_SM_1000_NS12placeholders2_1E:
	.zero		1
	.type		_ZN34_INTERNAL_de8af7bc_4_k_cu_cd640fe14cuda3std3__45__cpo3endE,@object
	.size		_ZN34_INTERNAL_de8af7bc_4_k_cu_cd640fe14cuda3std3__45__cpo3endE,(_ZN34_INTERNAL_de8af7bc_4_k_cu_cd640fe14cuda3std6ranges3__45__cpo3endE - _ZN34_INTERNAL_de8af7bc_4_k_cu_cd640fe14cuda3std3__45__cpo3endE)
_ZN34_INTERNAL_de8af7bc_4_k_cu_cd640fe14cuda3std3__45__cpo3endE:
	.zero		1
	.type		_ZN34_INTERNAL_de8af7bc_4_k_cu_cd640fe14cuda3std6ranges3__45__cpo3endE,@object
	.size		_ZN34_INTERNAL_de8af7bc_4_k_cu_cd640fe14cuda3std6ranges3__45__cpo3endE,(_ZN34_INTERNAL_de8af7bc_4_k_cu_cd640fe16thrust24THRUST_300001_SM_1000_NS12placeholders2_5E - _ZN34_INTERNAL_de8af7bc_4_k_cu_cd640fe14cuda3std6ranges3__45__cpo3endE)
_ZN34_INTERNAL_de8af7bc_4_k_cu_cd640fe14cuda3std6ranges3__45__cpo3endE:
	.zero		1
	.type		_ZN34_INTERNAL_de8af7bc_4_k_cu_cd640fe16thrust24THRUST_300001_SM_1000_NS12placeholders2_5E,@object
	.size		_ZN34_INTERNAL_de8af7bc_4_k_cu_cd640fe16thrust24THRUST_300001_SM_1000_NS12placeholders2_5E,(_ZN34_INTERNAL_de8af7bc_4_k_cu_cd640fe14cuda3std3__45__cpo4rendE - _ZN34_INTERNAL_de8af7bc_4_k_cu_cd640fe16thrust24THRUST_300001_SM_1000_NS12placeholders2_5E)
_ZN34_INTERNAL_de8af7bc_4_k_cu_cd640fe16thrust24THRUST_300001_SM_1000_NS12placeholders2_5E:
	.zero		1
	.type		_ZN34_INTERNAL_de8af7bc_4_k_cu_cd640fe14cuda3std3__45__cpo4rendE,@object
	.size		_ZN34_INTERNAL_de8af7bc_4_k_cu_cd640fe14cuda3std3__45__cpo4rendE,(_ZN34_INTERNAL_de8af7bc_4_k_cu_cd640fe14cuda3std6ranges3__45__cpo9iter_swapE - _ZN34_INTERNAL_de8af7bc_4_k_cu_cd640fe14cuda3std3__45__cpo4rendE)
_ZN34_INTERNAL_de8af7bc_4_k_cu_cd640fe14cuda3std3__45__cpo4rendE:
	.zero		1
	.type		_ZN34_INTERNAL_de8af7bc_4_k_cu_cd640fe14cuda3std6ranges3__45__cpo9iter_swapE,@object
	.size		_ZN34_INTERNAL_de8af7bc_4_k_cu_cd640fe14cuda3std6ranges3__45__cpo9iter_swapE,(_ZN34_INTERNAL_de8af7bc_4_k_cu_cd640fe14cuda3std3__48unexpectE - _ZN34_INTERNAL_de8af7bc_4_k_cu_cd640fe14cuda3std6ranges3__45__cpo9iter_swapE)
_ZN34_INTERNAL_de8af7bc_4_k_cu_cd640fe14cuda3std6ranges3__45__cpo9iter_swapE:
	.zero		1
	.type		_ZN34_INTERNAL_de8af7bc_4_k_cu_cd640fe14cuda3std3__48unexpectE,@object
	.size		_ZN34_INTERNAL_de8af7bc_4_k_cu_cd640fe14cuda3std3__48unexpectE,(_ZN34_INTERNAL_de8af7bc_4_k_cu_cd640fe16thrust24THRUST_300001_SM_1000_NS8cuda_cub3parE - _ZN34_INTERNAL_de8af7bc_4_k_cu_cd640fe14cuda3std3__48unexpectE)
_ZN34_INTERNAL_de8af7bc_4_k_cu_cd640fe14cuda3std3__48unexpectE:
	.zero		1
	.type		_ZN34_INTERNAL_de8af7bc_4_k_cu_cd640fe16thrust24THRUST_300001_SM_1000_NS8cuda_cub3parE,@object
	.size		_ZN34_INTERNAL_de8af7bc_4_k_cu_cd640fe16thrust24THRUST_300001_SM_1000_NS8cuda_cub3parE,(.L_29 - _ZN34_INTERNAL_de8af7bc_4_k_cu_cd640fe16thrust24THRUST_300001_SM_1000_NS8cuda_cub3parE)
_ZN34_INTERNAL_de8af7bc_4_k_cu_cd640fe16thrust24THRUST_300001_SM_1000_NS8cuda_cub3parE:
	.zero		1
.L_29:


//--------------------- .nv.shared._ZN3cub18CUB_300001_SM_10006detail10radix_sort33DeviceRadixSortExclusiveSumKernelINS1_5radix10policy_hubIxNS0_8NullTypeEyE10Policy1000EyEEvPT0_ --------------------------
	.section	.nv.shared._ZN3cub18CUB_300001_SM_10006detail10radix_sort33DeviceRadixSortExclusiveSumKernelINS1_5radix10policy_hubIxNS0_8NullTypeEyE10Policy1000EyEEvPT0_,"aw",@nobits
	.sectionflags	@""
	.align	16
.nv.shared._ZN3cub18CUB_300001_SM_10006detail10radix_sort33DeviceRadixSortExclusiveSumKernelINS1_5radix10policy_hubIxNS0_8NullTypeEyE10Policy1000EyEEvPT0_:
	.zero		3360


//--------------------- .nv.shared._ZN3cub18CUB_300001_SM_10006detail10radix_sort30DeviceRadixSortHistogramKernelINS1_5radix10policy_hubIxNS0_8NullTypeEyE10Policy1000ELNS0_9SortOrderE0ExyNS1_21identity_decomposer_tEEEvPT2_PKT1_SB_iiT3_ --------------------------
	.section	.nv.shared._ZN3cub18CUB_300001_SM_10006detail10radix_sort30DeviceRadixSortHistogramKernelINS1_5radix10policy_hubIxNS0_8NullTypeEyE10Policy1000ELNS0_9SortOrderE0ExyNS1_21identity_decomposer_tEEEvPT2_PKT1_SB_iiT3_,"aw",@nobits
	.sectionflags	@""
	.align	4
.nv.shared._ZN3cub18CUB_300001_SM_10006detail10radix_sort30DeviceRadixSortHistogramKernelINS1_5radix10policy_hubIxNS0_8NullTypeEyE10Policy1000ELNS0_9SortOrderE0ExyNS1_21identity_decomposer_tEEEvPT2_PKT1_SB_iiT3_:
	.zero		9216


//--------------------- .nv.shared._ZN3cub18CUB_300001_SM_10006detail10radix_sort31DeviceRadixSortSingleTileKernelINS1_5radix10policy_hubIxNS0_8NullTypeEyE10Policy1000ELNS0_9SortOrderE0ExS6_yNS1_21identity_decomposer_tEEEvPKT1_PSB_PKT2_PSF_T3_iiT4_ --------------------------
	.section	.nv.shared._ZN3cub18CUB_300001_SM_10006detail10radix_sort31DeviceRadixSortSingleTileKernelINS1_5radix10policy_hubIxNS0_8NullTypeEyE10Policy1000ELNS0_9SortOrderE0ExS6_yNS1_21identity_decomposer_tEEEvPKT1_PSB_PKT2_PSF_T3_iiT4_,"aw",@nobits
	.sectionflags	@""
	.align	16
.nv.shared._ZN3cub18CUB_300001_SM_10006detail10radix_sort31DeviceRadixSortSingleTileKernelINS1_5radix10policy_hubIxNS0_8NullTypeEyE10Policy1000ELNS0_9SortOrderE0ExS6_yNS1_21identity_decomposer_tEEEvPKT1_PSB_PKT2_PSF_T3_iiT4_:
	.zero		34880


//--------------------- .nv.shared._ZN3cub18CUB_300001_SM_10006detail10radix_sort29DeviceRadixSortOnesweepKernelINS1_5radix10policy_hubIiNS0_8NullTypeEyE10Policy1000ELNS0_9SortOrderE0EiS6_yiiNS1_21identity_decomposer_tEEEvPT5_SC_PT3_PKSD_PT1_PKSH_PT2_PKSL_T4_iiT6_ --------------------------
	.section	.nv.shared._ZN3cub18CUB_300001_SM_10006detail10radix_sort29DeviceRadixSortOnesweepKernelINS1_5radix10policy_hubIiNS0_8NullTypeEyE10Policy1000ELNS0_9SortOrderE0EiS6_yiiNS1_21identity_decomposer_tEEEvPT5_SC_PT3_PKSD_PT1_PKSH_PT2_PKSL_T4_iiT6_,"aw",@nobits
	.sectionflags	@""
	.align	16
.nv.shared._ZN3cub18CUB_300001_SM_10006detail10radix_sort29DeviceRadixSortOnesweepKernelINS1_5radix10policy_hubIiNS0_8NullTypeEyE10Policy1000ELNS0_9SortOrderE0EiS6_yiiNS1_21identity_decomposer_tEEEvPT5_SC_PT3_PKSD_PT1_PKSH_PT2_PKSL_T4_iiT6_:
	.zero		32256


//--------------------- .nv.shared._ZN3cub18CUB_300001_SM_10006detail10radix_sort33DeviceRadixSortExclusiveSumKernelINS1_5radix10policy_hubIiNS0_8NullTypeEyE10Policy1000EyEEvPT0_ --------------------------
	.section	.nv.shared._ZN3cub18CUB_300001_SM_10006detail10radix_sort33DeviceRadixSortExclusiveSumKernelINS1_5radix10policy_hubIiNS0_8NullTypeEyE10Policy1000EyEEvPT0_,"aw",@nobits
	.sectionflags	@""
	.align	16
.nv.shared._ZN3cub18CUB_300001_SM_10006detail10radix_sort33DeviceRadixSortExclusiveSumKernelINS1_5radix10policy_hubIiNS0_8NullTypeEyE10Policy1000EyEEvPT0_:
	.zero		3360


//--------------------- .nv.shared._ZN3cub18CUB_300001_SM_10006detail10radix_sort30DeviceRadixSortHistogramKernelINS1_5radix10policy_hubIiNS0_8NullTypeEyE10Policy1000ELNS0_9SortOrderE0EiyNS1_21identity_decomposer_tEEEvPT2_PKT1_SB_iiT3_ --------------------------
	.section	.nv.shared._ZN3cub18CUB_300001_SM_10006detail10radix_sort30DeviceRadixSortHistogramKernelINS1_5radix10policy_hubIiNS0_8NullTypeEyE10Policy1000ELNS0_9SortOrderE0EiyNS1_21identity_decomposer_tEEEvPT2_PKT1_SB_iiT3_,"aw",@nobits
	.sectionflags	@""
	.align	4
.nv.shared._ZN3cub18CUB_300001_SM_10006detail10radix_sort30DeviceRadixSortHistogramKernelINS1_5radix10policy_hubIiNS0_8NullTypeEyE10Policy1000ELNS0_9SortOrderE0EiyNS1_21identity_decomposer_tEEEvPT2_PKT1_SB_iiT3_:
	.zero		5120


//--------------------- .nv.shared._ZN3cub18CUB_300001_SM_10006detail10radix_sort31DeviceRadixSortSingleTileKernelINS1_5radix10policy_hubIiNS0_8NullTypeEyE10Policy1000ELNS0_9SortOrderE0EiS6_yNS1_21identity_decomposer_tEEEvPKT1_PSB_PKT2_PSF_T3_iiT4_ --------------------------
	.section	.nv.shared._ZN3cub18CUB_300001_SM_10006detail10radix_sort31DeviceRadixSortSingleTileKernelINS1_5radix10policy_hubIiNS0_8NullTypeEyE10Policy1000ELNS0_9SortOrderE0EiS6_yNS1_21identity_decomposer_tEEEvPKT1_PSB_PKT2_PSF_T3_iiT4_,"aw",@nobits
	.sectionflags	@""
	.align	16
.nv.shared._ZN3cub18CUB_300001_SM_10006detail10radix_sort31DeviceRadixSortSingleTileKernelINS1_5radix10policy_hubIiNS0_8NullTypeEyE10Policy1000ELNS0_9SortOrderE0EiS6_yNS1_21identity_decomposer_tEEEvPKT1_PSB_PKT2_PSF_T3_iiT4_:
	.zero		34880


//--------------------- .nv.shared._Z14scatter_kernelIyEvPKT_PS0_PKjS5_iii --------------------------
	.section	.nv.shared._Z14scatter_kernelIyEvPKT_PS0_PKjS5_iii,"aw",@nobits
	.sectionflags	@""
	.align	4
.nv.shared._Z14scatter_kernelIyEvPKT_PS0_PKjS5_iii:
	.zero		9216


//--------------------- .nv.shared._Z16histogram_kernelIyEvPKT_Pjiii --------------------------
	.section	.nv.shared._Z16histogram_kernelIyEvPKT_Pjiii,"aw",@nobits
	.sectionflags	@""
	.align	4
.nv.shared._Z16histogram_kernelIyEvPKT_Pjiii:
	.zero		2048


//--------------------- .nv.shared._Z14scatter_kernelIjEvPKT_PS0_PKjS5_iii --------------------------
	.section	.nv.shared._Z14scatter_kernelIjEvPKT_PS0_PKjS5_iii,"aw",@nobits
	.sectionflags	@""
	.align	4
.nv.shared._Z14scatter_kernelIjEvPKT_PS0_PKjS5_iii:
	.zero		9216


//--------------------- .nv.shared._Z16histogram_kernelIjEvPKT_Pjiii --------------------------
	.section	.nv.shared._Z16histogram_kernelIjEvPKT_Pjiii,"aw",@nobits
	.sectionflags	@""
	.align	4
.nv.shared._Z16histogram_kernelIjEvPKT_Pjiii:
	.zero		2048


//--------------------- .nv.shared._Z16prescan_finalizePj --------------------------
	.section	.nv.shared._Z16prescan_finalizePj,"aw",@nobits
	.sectionflags	@""
	.align	4
.nv.shared._Z16prescan_finalizePj:
	.zero		1056


//--------------------- .nv.shared._Z14prescan_kernelPjS_S_i --------------------------
	.section	.nv.shared._Z14prescan_kernelPjS_S_i,"aw",@nobits
	.sectionflags	@""
	.align	4
.nv.shared._Z14prescan_kernelPjS_S_i:
	.zero		1056


//--------------------- .nv.constant0._ZN3cub18CUB_300001_SM_10006detail10radix_sort29DeviceRadixSortOnesweepKernelINS1_5radix10policy_hubIxNS0_8NullTypeEyE10Policy1000ELNS0_9SortOrderE0ExS6_yiiNS1_21identity_decomposer_tEEEvPT5_SC_PT3_PKSD_PT1_PKSH_PT2_PKSL_T4_iiT6_ --------------------------
	.section	.nv.constant0._ZN3cub18CUB_300001_SM_10006detail10radix_sort29DeviceRadixSortOnesweepKernelINS1_5radix10policy_hubIxNS0_8NullTypeEyE10Policy1000ELNS0_9SortOrderE0ExS6_yiiNS1_21identity_decomposer_tEEEvPT5_SC_PT3_PKSD_PT1_PKSH_PT2_PKSL_T4_iiT6_,"a",@progbits
	.sectionflags	@""
	.align	4
.nv.constant0._ZN3cub18CUB_300001_SM_10006detail10radix_sort29DeviceRadixSortOnesweepKernelINS1_5radix10policy_hubIxNS0_8NullTypeEyE10Policy1000ELNS0_9SortOrderE0ExS6_yiiNS1_21identity_decomposer_tEEEvPT5_SC_PT3_PKSD_PT1_PKSH_PT2_PKSL_T4_iiT6_:
	.zero		973


//--------------------- .nv.constant0._ZN3cub18CUB_300001_SM_10006detail10radix_sort33DeviceRadixSortExclusiveSumKernelINS1_5radix10policy_hubIxNS0_8NullTypeEyE10Policy1000EyEEvPT0_ --------------------------
	.section	.nv.constant0._ZN3cub18CUB_300001_SM_10006detail10radix_sort33DeviceRadixSortExclusiveSumKernelINS1_5radix10policy_hubIxNS0_8NullTypeEyE10Policy1000EyEEvPT0_,"a",@progbits
	.sectionflags	@""
	.align	4
.nv.constant0._ZN3cub18CUB_300001_SM_10006detail10radix_sort33DeviceRadixSortExclusiveSumKernelINS1_5radix10policy_hubIxNS0_8NullTypeEyE10Policy1000EyEEvPT0_:
	.zero		904


//--------------------- .nv.constant0._ZN3cub18CUB_300001_SM_10006detail10radix_sort30DeviceRadixSortHistogramKernelINS1_5radix10policy_hubIxNS0_8NullTypeEyE10Policy1000ELNS0_9SortOrderE0ExyNS1_21identity_decomposer_tEEEvPT2_PKT1_SB_iiT3_ --------------------------
	.section	.nv.constant0._ZN3cub18CUB_300001_SM_10006detail10radix_sort30DeviceRadixSortHistogramKernelINS1_5radix10policy_hubIxNS0_8NullTypeEyE10Policy1000ELNS0_9SortOrderE0ExyNS1_21identity_decomposer_tEEEvPT2_PKT1_SB_iiT3_,"a",@progbits
	.sectionflags	@""
	.align	4
.nv.constant0._ZN3cub18CUB_300001_SM_10006detail10radix_sort30DeviceRadixSortHistogramKernelINS1_5radix10policy_hubIxNS0_8NullTypeEyE10Policy1000ELNS0_9SortOrderE0ExyNS1_21identity_decomposer_tEEEvPT2_PKT1_SB_iiT3_:
	.zero		929


//--------------------- .nv.constant0._ZN3cub18CUB_300001_SM_10006detail10radix_sort31DeviceRadixSortSingleTileKernelINS1_5radix10policy_hubIxNS0_8NullTypeEyE10Policy1000ELNS0_9SortOrderE0ExS6_yNS1_21identity_decomposer_tEEEvPKT1_PSB_PKT2_PSF_T3_iiT4_ --------------------------
	.section	.nv.constant0._ZN3cub18CUB_300001_SM_10006detail10radix_sort31DeviceRadixSortSingleTileKernelINS1_5radix10policy_hubIxNS0_8NullTypeEyE10Policy1000ELNS0_9SortOrderE0ExS6_yNS1_21identity_decomposer_tEEEvPKT1_PSB_PKT2_PSF_T3_iiT4_,"a",@progbits
	.sectionflags	@""
	.align	4
.nv.constant0._ZN3cub18CUB_300001_SM_10006detail10radix_sort31DeviceRadixSortSingleTileKernelINS1_5radix10policy_hubIxNS0_8NullTypeEyE10Policy1000ELNS0_9SortOrderE0ExS6_yNS1_21identity_decomposer_tEEEvPKT1_PSB_PKT2_PSF_T3_iiT4_:
	.zero		945


//--------------------- .nv.constant0._ZN3cub18CUB_300001_SM_10006detail10radix_sort29DeviceRadixSortOnesweepKernelINS1_5radix10policy_hubIiNS0_8NullTypeEyE10Policy1000ELNS0_9SortOrderE0EiS6_yiiNS1_21identity_decomposer_tEEEvPT5_SC_PT3_PKSD_PT1_PKSH_PT2_PKSL_T4_iiT6_ --------------------------
	.section	.nv.constant0._ZN3cub18CUB_300001_SM_10006detail10radix_sort29DeviceRadixSortOnesweepKernelINS1_5radix10policy_hubIiNS0_8NullTypeEyE10Policy1000ELNS0_9SortOrderE0EiS6_yiiNS1_21identity_decomposer_tEEEvPT5_SC_PT3_PKSD_PT1_PKSH_PT2_PKSL_T4_iiT6_,"a",@progbits
	.sectionflags	@""
	.align	4
.nv.constant0._ZN3cub18CUB_300001_SM_10006detail10radix_sort29DeviceRadixSortOnesweepKernelINS1_5radix10policy_hubIiNS0_8NullTypeEyE10Policy1000ELNS0_9SortOrderE0EiS6_yiiNS1_21identity_decomposer_tEEEvPT5_SC_PT3_PKSD_PT1_PKSH_PT2_PKSL_T4_iiT6_:
	.zero		973


//--------------------- .nv.constant0._ZN3cub18CUB_300001_SM_10006detail10radix_sort33DeviceRadixSortExclusiveSumKernelINS1_5radix10policy_hubIiNS0_8NullTypeEyE10Policy1000EyEEvPT0_ --------------------------
	.section	.nv.constant0._ZN3cub18CUB_300001_SM_10006detail10radix_sort33DeviceRadixSortExclusiveSumKernelINS1_5radix10policy_hubIiNS0_8NullTypeEyE10Policy1000EyEEvPT0_,"a",@progbits
	.sectionflags	@""
	.align	4
.nv.constant0._ZN3cub18CUB_300001_SM_10006detail10radix_sort33DeviceRadixSortExclusiveSumKernelINS1_5radix10policy_hubIiNS0_8NullTypeEyE10Policy1000EyEEvPT0_:
	.zero		904


//--------------------- .nv.constant0._ZN3cub18CUB_300001_SM_10006detail10radix_sort30DeviceRadixSortHistogramKernelINS1_5radix10policy_hubIiNS0_8NullTypeEyE10Policy1000ELNS0_9SortOrderE0EiyNS1_21identity_decomposer_tEEEvPT2_PKT1_SB_iiT3_ --------------------------
	.section	.nv.constant0._ZN3cub18CUB_300001_SM_10006detail10radix_sort30DeviceRadixSortHistogramKernelINS1_5radix10policy_hubIiNS0_8NullTypeEyE10Policy1000ELNS0_9SortOrderE0EiyNS1_21identity_decomposer_tEEEvPT2_PKT1_SB_iiT3_,"a",@progbits
	.sectionflags	@""
	.align	4
.nv.constant0._ZN3cub18CUB_300001_SM_10006detail10radix_sort30DeviceRadixSortHistogramKernelINS1_5radix10policy_hubIiNS0_8NullTypeEyE10Policy1000ELNS0_9SortOrderE0EiyNS1_21identity_decomposer_tEEEvPT2_PKT1_SB_iiT3_:
	.zero		929


//--------------------- .nv.constant0._ZN3cub18CUB_300001_SM_10006detail10radix_sort31DeviceRadixSortSingleTileKernelINS1_5radix10policy_hubIiNS0_8NullTypeEyE10Policy1000ELNS0_9SortOrderE0EiS6_yNS1_21identity_decomposer_tEEEvPKT1_PSB_PKT2_PSF_T3_iiT4_ --------------------------
	.section	.nv.constant0._ZN3cub18CUB_300001_SM_10006detail10radix_sort31DeviceRadixSortSingleTileKernelINS1_5radix10policy_hubIiNS0_8NullTypeEyE10Policy1000ELNS0_9SortOrderE0EiS6_yNS1_21identity_decomposer_tEEEvPKT1_PSB_PKT2_PSF_T3_iiT4_,"a",@progbits
	.sectionflags	@""
	.align	4
.nv.constant0._ZN3cub18CUB_300001_SM_10006detail10radix_sort31DeviceRadixSortSingleTileKernelINS1_5radix10policy_hubIiNS0_8NullTypeEyE10Policy1000ELNS0_9SortOrderE0EiS6_yNS1_21identity_decomposer_tEEEvPKT1_PSB_PKT2_PSF_T3_iiT4_:
	.zero		945


//--------------------- .nv.constant0._ZN3cub18CUB_300001_SM_10006detail11EmptyKernelIvEEvv --------------------------
	.section	.nv.constant0._ZN3cub18CUB_300001_SM_10006detail11EmptyKernelIvEEvv,"a",@progbits
	.sectionflags	@""
	.align	4
.nv.constant0._ZN3cub18CUB_300001_SM_10006detail11EmptyKernelIvEEvv:
	.zero		896


//--------------------- .nv.constant0._Z14scatter_kernelIyEvPKT_PS0_PKjS5_iii --------------------------
	.section	.nv.constant0._Z14scatter_kernelIyEvPKT_PS0_PKjS5_iii,"a",@progbits
	.sectionflags	@""
	.align	4
.nv.constant0._Z14scatter_kernelIyEvPKT_PS0_PKjS5_iii:
	.zero		940


//--------------------- .nv.constant0._Z16histogram_kernelIyEvPKT_Pjiii --------------------------
	.section	.nv.constant0._Z16histogram_kernelIyEvPKT_Pjiii,"a",@progbits
	.sectionflags	@""
	.align	4
.nv.constant0._Z16histogram_kernelIyEvPKT_Pjiii:
	.zero		924


//--------------------- .nv.constant0._Z14scatter_kernelIjEvPKT_PS0_PKjS5_iii --------------------------
	.section	.nv.constant0._Z14scatter_kernelIjEvPKT_PS0_PKjS5_iii,"a",@progbits
	.sectionflags	@""
	.align	4
.nv.constant0._Z14scatter_kernelIjEvPKT_PS0_PKjS5_iii:
	.zero		940


//--------------------- .nv.constant0._Z16histogram_kernelIjEvPKT_Pjiii --------------------------
	.section	.nv.constant0._Z16histogram_kernelIjEvPKT_Pjiii,"a",@progbits
	.sectionflags	@""
	.align	4
.nv.constant0._Z16histogram_kernelIjEvPKT_Pjiii:
	.zero		924


//--------------------- .nv.constant0._Z16prescan_finalizePj --------------------------
	.section	.nv.constant0._Z16prescan_finalizePj,"a",@progbits
	.sectionflags	@""
	.align	4
.nv.constant0._Z16prescan_finalizePj:
	.zero		904


//--------------------- .nv.constant0._Z14prescan_kernelPjS_S_i --------------------------
	.section	.nv.constant0._Z14prescan_kernelPjS_S_i,"a",@progbits
	.sectionflags	@""
	.align	4
.nv.constant0._Z14prescan_kernelPjS_S_i:
	.zero		924


//--------------------- SYMBOLS --------------------------

	.type		.nv.reservedSmem.offset0,@object
	.size		.nv.reservedSmem.offset0,0x4
	.type		.nv.reservedSmem.cap,@object
	.size		.nv.reservedSmem.cap,0x4
